	.target	sm_80

	.elftype	@"ET_EXEC"


//--------------------- .note.nv.tkinfo           --------------------------
	.section	.note.nv.tkinfo,"",@"SHT_NOTE"
	.sectionflags	@"SHF_NOTE_NV_TKINFO"
	.tkinfo
        /*0018*/ 	.word	0x00000002
        /*0030*/ 	.string	""
        /*0030*/ 	.string	"ptxas"
        /*0030*/ 	.string	"Cuda compilation tools, release 13.0, V13.0.88"
        /*0030*/ 	.string	"Build cuda_13.0.r13.0/compiler.36424714_0"
        /*0030*/ 	.string	"-arch sm_80 -m 64 "



//--------------------- .note.nv.cuinfo           --------------------------
	.section	.note.nv.cuinfo,"",@"SHT_NOTE"
	.sectionflags	@"SHF_NOTE_NV_CUINFO"
        /*0018*/ 	.short	0x0002
        /*001a*/ 	.short	0x0050
        /*001c*/ 	.short	0x0082
	.zero		2


//--------------------- .nv.info                  --------------------------
	.section	.nv.info,"",@"SHT_CUDA_INFO"
	.align	4


	//----- nvinfo : EIATTR_REGCOUNT
	.align		4
        /*0000*/ 	.byte	0x04, 0x2f
        /*0002*/ 	.short	(.L_29 - .L_28)
	.align		4
.L_28:
        /*0004*/ 	.word	index@(_ZN2at6native53_GLOBAL__N__83c2e5dd_20_UpSampleBicubic2d_cu_80ee57ca37upsample_bicubic2d_out_frame_parallelIddEEviT0_S3_bNS_27GenericPackedTensorAccessorIKT_Lm4ENS_16DefaultPtrTraitsElEENS4_IS5_Lm4ES7_lEE)
        /*0008*/ 	.word	0x00000040


	//----- nvinfo : EIATTR_FRAME_SIZE
	.align		4
.L_29:
        /*000c*/ 	.byte	0x04, 0x11
        /*000e*/ 	.short	(.L_31 - .L_30)
	.align		4
.L_30:
        /*0010*/ 	.word	index@(_ZN2at6native53_GLOBAL__N__83c2e5dd_20_UpSampleBicubic2d_cu_80ee57ca37upsample_bicubic2d_out_frame_parallelIddEEviT0_S3_bNS_27GenericPackedTensorAccessorIKT_Lm4ENS_16DefaultPtrTraitsElEENS4_IS5_Lm4ES7_lEE)
        /*0014*/ 	.word	0x00000000


	//----- nvinfo : EIATTR_REGCOUNT
	.align		4
.L_31:
        /*0018*/ 	.byte	0x04, 0x2f
        /*001a*/ 	.short	(.L_33 - .L_32)
	.align		4
.L_32:
        /*001c*/ 	.word	index@(_ZN2at6native53_GLOBAL__N__83c2e5dd_20_UpSampleBicubic2d_cu_80ee57ca28upsample_bicubic2d_out_frameIddEEviT0_S3_bNS_27GenericPackedTensorAccessorIKT_Lm4ENS_16DefaultPtrTraitsElEENS4_IS5_Lm4ES7_lEE)
        /*0020*/ 	.word	0x00000040


	//----- nvinfo : EIATTR_FRAME_SIZE
	.align		4
.L_33:
        /*0024*/ 	.byte	0x04, 0x11
        /*0026*/ 	.short	(.L_35 - .L_34)
	.align		4
.L_34:
        /*0028*/ 	.word	index@(_ZN2at6native53_GLOBAL__N__83c2e5dd_20_UpSampleBicubic2d_cu_80ee57ca28upsample_bicubic2d_out_frameIddEEviT0_S3_bNS_27GenericPackedTensorAccessorIKT_Lm4ENS_16DefaultPtrTraitsElEENS4_IS5_Lm4ES7_lEE)
        /*002c*/ 	.word	0x000000e8


	//----- nvinfo : EIATTR_REGCOUNT
	.align		4
.L_35:
        /*0030*/ 	.byte	0x04, 0x2f
        /*0032*/ 	.short	(.L_37 - .L_36)
	.align		4
.L_36:
        /*0034*/ 	.word	index@(_ZN2at6native53_GLOBAL__N__83c2e5dd_20_UpSampleBicubic2d_cu_80ee57ca37upsample_bicubic2d_out_frame_parallelIffEEviT0_S3_bNS_27GenericPackedTensorAccessorIKT_Lm4ENS_16DefaultPtrTraitsElEENS4_IS5_Lm4ES7_lEE)
        /*0038*/ 	.word	0x00000040


	//----- nvinfo : EIATTR_FRAME_SIZE
	.align		4
.L_37:
        /*003c*/ 	.byte	0x04, 0x11
        /*003e*/ 	.short	(.L_39 - .L_38)
	.align		4
.L_38:
        /*0040*/ 	.word	index@(_ZN2at6native53_GLOBAL__N__83c2e5dd_20_UpSampleBicubic2d_cu_80ee57ca37upsample_bicubic2d_out_frame_parallelIffEEviT0_S3_bNS_27GenericPackedTensorAccessorIKT_Lm4ENS_16DefaultPtrTraitsElEENS4_IS5_Lm4ES7_lEE)
        /*0044*/ 	.word	0x00000000


	//----- nvinfo : EIATTR_REGCOUNT
	.align		4
.L_39:
        /*0048*/ 	.byte	0x04, 0x2f
        /*004a*/ 	.short	(.L_41 - .L_40)
	.align		4
.L_40:
        /*004c*/ 	.word	index@(_ZN2at6native53_GLOBAL__N__83c2e5dd_20_UpSampleBicubic2d_cu_80ee57ca28upsample_bicubic2d_out_frameIffEEviT0_S3_bNS_27GenericPackedTensorAccessorIKT_Lm4ENS_16DefaultPtrTraitsElEENS4_IS5_Lm4ES7_lEE)
        /*0050*/ 	.word	0x00000040


	//----- nvinfo : EIATTR_FRAME_SIZE
	.align		4
.L_41:
        /*0054*/ 	.byte	0x04, 0x11
        /*0056*/ 	.short	(.L_43 - .L_42)
	.align		4
.L_42:
        /*0058*/ 	.word	index@(_ZN2at6native53_GLOBAL__N__83c2e5dd_20_UpSampleBicubic2d_cu_80ee57ca28upsample_bicubic2d_out_frameIffEEviT0_S3_bNS_27GenericPackedTensorAccessorIKT_Lm4ENS_16DefaultPtrTraitsElEENS4_IS5_Lm4ES7_lEE)
        /*005c*/ 	.word	0x000000c0


	//----- nvinfo : EIATTR_REGCOUNT
	.align		4
.L_43:
        /*0060*/ 	.byte	0x04, 0x2f
        /*0062*/ 	.short	(.L_45 - .L_44)
	.align		4
.L_44:
        /*0064*/ 	.word	index@(_ZN2at6native53_GLOBAL__N__83c2e5dd_20_UpSampleBicubic2d_cu_80ee57ca37upsample_bicubic2d_out_frame_parallelIN3c104HalfEfEEviT0_S5_bNS_27GenericPackedTensorAccessorIKT_Lm4ENS_16DefaultPtrTraitsElEENS6_IS7_Lm4ES9_lEE)
        /*0068*/ 	.word	0x00000040


	//----- nvinfo : EIATTR_FRAME_SIZE
	.align		4
.L_45:
        /*006c*/ 	.byte	0x04, 0x11
        /*006e*/ 	.short	(.L_47 - .L_46)
	.align		4
.L_46:
        /*0070*/ 	.word	index@(_ZN2at6native53_GLOBAL__N__83c2e5dd_20_UpSampleBicubic2d_cu_80ee57ca37upsample_bicubic2d_out_frame_parallelIN3c104HalfEfEEviT0_S5_bNS_27GenericPackedTensorAccessorIKT_Lm4ENS_16DefaultPtrTraitsElEENS6_IS7_Lm4ES9_lEE)
        /*0074*/ 	.word	0x00000000


	//----- nvinfo : EIATTR_REGCOUNT
	.align		4
.L_47:
        /*0078*/ 	.byte	0x04, 0x2f
        /*007a*/ 	.short	(.L_49 - .L_48)
	.align		4
.L_48:
        /*007c*/ 	.word	index@(_ZN2at6native53_GLOBAL__N__83c2e5dd_20_UpSampleBicubic2d_cu_80ee57ca28upsample_bicubic2d_out_frameIN3c104HalfEfEEviT0_S5_bNS_27GenericPackedTensorAccessorIKT_Lm4ENS_16DefaultPtrTraitsElEENS6_IS7_Lm4ES9_lEE)
        /*0080*/ 	.word	0x00000040


	//----- nvinfo : EIATTR_FRAME_SIZE
	.align		4
.L_49:
        /*0084*/ 	.byte	0x04, 0x11
        /*0086*/ 	.short	(.L_51 - .L_50)
	.align		4
.L_50:
        /*0088*/ 	.word	index@(_ZN2at6native53_GLOBAL__N__83c2e5dd_20_UpSampleBicubic2d_cu_80ee57ca28upsample_bicubic2d_out_frameIN3c104HalfEfEEviT0_S5_bNS_27GenericPackedTensorAccessorIKT_Lm4ENS_16DefaultPtrTraitsElEENS6_IS7_Lm4ES9_lEE)
        /*008c*/ 	.word	0x000000c0


	//----- nvinfo : EIATTR_REGCOUNT
	.align		4
.L_51:
        /*0090*/ 	.byte	0x04, 0x2f
        /*0092*/ 	.short	(.L_53 - .L_52)
	.align		4
.L_52:
        /*0094*/ 	.word	index@(_ZN2at6native53_GLOBAL__N__83c2e5dd_20_UpSampleBicubic2d_cu_80ee57ca37upsample_bicubic2d_out_frame_parallelIN3c108BFloat16EfEEviT0_S5_bNS_27GenericPackedTensorAccessorIKT_Lm4ENS_16DefaultPtrTraitsElEENS6_IS7_Lm4ES9_lEE)
        /*0098*/ 	.word	0x0000003f


	//----- nvinfo : EIATTR_FRAME_SIZE
	.align		4
.L_53:
        /*009c*/ 	.byte	0x04, 0x11
        /*009e*/ 	.short	(.L_55 - .L_54)
	.align		4
.L_54:
        /*00a0*/ 	.word	index@(_ZN2at6native53_GLOBAL__N__83c2e5dd_20_UpSampleBicubic2d_cu_80ee57ca37upsample_bicubic2d_out_frame_parallelIN3c108BFloat16EfEEviT0_S5_bNS_27GenericPackedTensorAccessorIKT_Lm4ENS_16DefaultPtrTraitsElEENS6_IS7_Lm4ES9_lEE)
        /*00a4*/ 	.word	0x00000000


	//----- nvinfo : EIATTR_REGCOUNT
	.align		4
.L_55:
        /*00a8*/ 	.byte	0x04, 0x2f
        /*00aa*/ 	.short	(.L_57 - .L_56)
	.align		4
.L_56:
        /*00ac*/ 	.word	index@(_ZN2at6native53_GLOBAL__N__83c2e5dd_20_UpSampleBicubic2d_cu_80ee57ca28upsample_bicubic2d_out_frameIN3c108BFloat16EfEEviT0_S5_bNS_27GenericPackedTensorAccessorIKT_Lm4ENS_16DefaultPtrTraitsElEENS6_IS7_Lm4ES9_lEE)
        /*00b0*/ 	.word	0x00000040


	//----- nvinfo : EIATTR_FRAME_SIZE
	.align		4
.L_57:
        /*00b4*/ 	.byte	0x04, 0x11
        /*00b6*/ 	.short	(.L_59 - .L_58)
	.align		4
.L_58:
        /*00b8*/ 	.word	index@(_ZN2at6native53_GLOBAL__N__83c2e5dd_20_UpSampleBicubic2d_cu_80ee57ca28upsample_bicubic2d_out_frameIN3c108BFloat16EfEEviT0_S5_bNS_27GenericPackedTensorAccessorIKT_Lm4ENS_16DefaultPtrTraitsElEENS6_IS7_Lm4ES9_lEE)
        /*00bc*/ 	.word	0x000000c0


	//----- nvinfo : EIATTR_REGCOUNT
	.align		4
.L_59:
        /*00c0*/ 	.byte	0x04, 0x2f
        /*00c2*/ 	.short	(.L_61 - .L_60)
	.align		4
.L_60:
        /*00c4*/ 	.word	index@(_ZN2at6native53_GLOBAL__N__83c2e5dd_20_UpSampleBicubic2d_cu_80ee57ca37upsample_bicubic2d_backward_out_frameIddEEviT0_S3_bNS_27GenericPackedTensorAccessorIT_Lm4ENS_16DefaultPtrTraitsElEENS4_IKS5_Lm4ES6_lEE)
        /*00c8*/ 	.word	0x00000020


	//----- nvinfo : EIATTR_FRAME_SIZE
	.align		4
.L_61:
        /*00cc*/ 	.byte	0x04, 0x11
        /*00ce*/ 	.short	(.L_63 - .L_62)
	.align		4
.L_62:
        /*00d0*/ 	.word	index@(_ZN2at6native53_GLOBAL__N__83c2e5dd_20_UpSampleBicubic2d_cu_80ee57ca37upsample_bicubic2d_backward_out_frameIddEEviT0_S3_bNS_27GenericPackedTensorAccessorIT_Lm4ENS_16DefaultPtrTraitsElEENS4_IKS5_Lm4ES6_lEE)
        /*00d4*/ 	.word	0x00000130


	//----- nvinfo : EIATTR_REGCOUNT
	.align		4
.L_63:
        /*00d8*/ 	.byte	0x04, 0x2f
        /*00da*/ 	.short	(.L_65 - .L_64)
	.align		4
.L_64:
        /*00dc*/ 	.word	index@(_ZN2at6native53_GLOBAL__N__83c2e5dd_20_UpSampleBicubic2d_cu_80ee57ca37upsample_bicubic2d_backward_out_frameIffEEviT0_S3_bNS_27GenericPackedTensorAccessorIT_Lm4ENS_16DefaultPtrTraitsElEENS4_IKS5_Lm4ES6_lEE)
        /*00e0*/ 	.word	0x00000040


	//----- nvinfo : EIATTR_FRAME_SIZE
	.align		4
.L_65:
        /*00e4*/ 	.byte	0x04, 0x11
        /*00e6*/ 	.short	(.L_67 - .L_66)
	.align		4
.L_66:
        /*00e8*/ 	.word	index@(_ZN2at6native53_GLOBAL__N__83c2e5dd_20_UpSampleBicubic2d_cu_80ee57ca37upsample_bicubic2d_backward_out_frameIffEEviT0_S3_bNS_27GenericPackedTensorAccessorIT_Lm4ENS_16DefaultPtrTraitsElEENS4_IKS5_Lm4ES6_lEE)
        /*00ec*/ 	.word	0x00000038


	//----- nvinfo : EIATTR_REGCOUNT
	.align		4
.L_67:
        /*00f0*/ 	.byte	0x04, 0x2f
        /*00f2*/ 	.short	(.L_69 - .L_68)
	.align		4
.L_68:
        /*00f4*/ 	.word	index@(_ZN2at6native53_GLOBAL__N__83c2e5dd_20_UpSampleBicubic2d_cu_80ee57ca37upsample_bicubic2d_backward_out_frameIN3c104HalfEfEEviT0_S5_bNS_27GenericPackedTensorAccessorIT_Lm4ENS_16DefaultPtrTraitsElEENS6_IKS7_Lm4ES8_lEE)
        /*00f8*/ 	.word	0x00000040


	//----- nvinfo : EIATTR_FRAME_SIZE
	.align		4
.L_69:
        /*00fc*/ 	.byte	0x04, 0x11
        /*00fe*/ 	.short	(.L_71 - .L_70)
	.align		4
.L_70:
        /*0100*/ 	.word	index@(_ZN2at6native53_GLOBAL__N__83c2e5dd_20_UpSampleBicubic2d_cu_80ee57ca37upsample_bicubic2d_backward_out_frameIN3c104HalfEfEEviT0_S5_bNS_27GenericPackedTensorAccessorIT_Lm4ENS_16DefaultPtrTraitsElEENS6_IKS7_Lm4ES8_lEE)
        /*0104*/ 	.word	0x00000030


	//----- nvinfo : EIATTR_REGCOUNT
	.align		4
.L_71:
        /*0108*/ 	.byte	0x04, 0x2f
        /*010a*/ 	.short	(.L_73 - .L_72)
	.align		4
.L_72:
        /*010c*/ 	.word	index@(_ZN2at6native53_GLOBAL__N__83c2e5dd_20_UpSampleBicubic2d_cu_80ee57ca37upsample_bicubic2d_backward_out_frameIN3c108BFloat16EfEEviT0_S5_bNS_27GenericPackedTensorAccessorIT_Lm4ENS_16DefaultPtrTraitsElEENS6_IKS7_Lm4ES8_lEE)
        /*0110*/ 	.word	0x00000038


	//----- nvinfo : EIATTR_FRAME_SIZE
	.align		4
.L_73:
        /*0114*/ 	.byte	0x04, 0x11
        /*0116*/ 	.short	(.L_75 - .L_74)
	.align		4
.L_74:
        /*0118*/ 	.word	index@(_ZN2at6native53_GLOBAL__N__83c2e5dd_20_UpSampleBicubic2d_cu_80ee57ca37upsample_bicubic2d_backward_out_frameIN3c108BFloat16EfEEviT0_S5_bNS_27GenericPackedTensorAccessorIT_Lm4ENS_16DefaultPtrTraitsElEENS6_IKS7_Lm4ES8_lEE)
        /*011c*/ 	.word	0x00000000


	//----- nvinfo : EIATTR_MIN_STACK_SIZE
	.align		4
.L_75:
        /*0120*/ 	.byte	0x04, 0x12
        /*0122*/ 	.short	(.L_77 - .L_76)
	.align		4
.L_76:
        /*0124*/ 	.word	index@(_ZN2at6native53_GLOBAL__N__83c2e5dd_20_UpSampleBicubic2d_cu_80ee57ca37upsample_bicubic2d_backward_out_frameIN3c108BFloat16EfEEviT0_S5_bNS_27GenericPackedTensorAccessorIT_Lm4ENS_16DefaultPtrTraitsElEENS6_IKS7_Lm4ES8_lEE)
        /*0128*/ 	.word	0x00000000


	//----- nvinfo : EIATTR_MIN_STACK_SIZE
	.align		4
.L_77:
        /*012c*/ 	.byte	0x04, 0x12
        /*012e*/ 	.short	(.L_79 - .L_78)
	.align		4
.L_78:
        /*0130*/ 	.word	index@(_ZN2at6native53_GLOBAL__N__83c2e5dd_20_UpSampleBicubic2d_cu_80ee57ca37upsample_bicubic2d_backward_out_frameIN3c104HalfEfEEviT0_S5_bNS_27GenericPackedTensorAccessorIT_Lm4ENS_16DefaultPtrTraitsElEENS6_IKS7_Lm4ES8_lEE)
        /*0134*/ 	.word	0x00000030


	//----- nvinfo : EIATTR_MIN_STACK_SIZE
	.align		4
.L_79:
        /*0138*/ 	.byte	0x04, 0x12
        /*013a*/ 	.short	(.L_81 - .L_80)
	.align		4
.L_80:
        /*013c*/ 	.word	index@(_ZN2at6native53_GLOBAL__N__83c2e5dd_20_UpSampleBicubic2d_cu_80ee57ca37upsample_bicubic2d_backward_out_frameIffEEviT0_S3_bNS_27GenericPackedTensorAccessorIT_Lm4ENS_16DefaultPtrTraitsElEENS4_IKS5_Lm4ES6_lEE)
        /*0140*/ 	.word	0x00000038


	//----- nvinfo : EIATTR_MIN_STACK_SIZE
	.align		4
.L_81:
        /*0144*/ 	.byte	0x04, 0x12
        /*0146*/ 	.short	(.L_83 - .L_82)
	.align		4
.L_82:
        /*0148*/ 	.word	index@(_ZN2at6native53_GLOBAL__N__83c2e5dd_20_UpSampleBicubic2d_cu_80ee57ca37upsample_bicubic2d_backward_out_frameIddEEviT0_S3_bNS_27GenericPackedTensorAccessorIT_Lm4ENS_16DefaultPtrTraitsElEENS4_IKS5_Lm4ES6_lEE)
        /*014c*/ 	.word	0x00000130


	//----- nvinfo : EIATTR_MIN_STACK_SIZE
	.align		4
.L_83:
        /*0150*/ 	.byte	0x04, 0x12
        /*0152*/ 	.short	(.L_85 - .L_84)
	.align		4
.L_84:
        /*0154*/ 	.word	index@(_ZN2at6native53_GLOBAL__N__83c2e5dd_20_UpSampleBicubic2d_cu_80ee57ca28upsample_bicubic2d_out_frameIN3c108BFloat16EfEEviT0_S5_bNS_27GenericPackedTensorAccessorIKT_Lm4ENS_16DefaultPtrTraitsElEENS6_IS7_Lm4ES9_lEE)
        /*0158*/ 	.word	0x000000c0


	//----- nvinfo : EIATTR_MIN_STACK_SIZE
	.align		4
.L_85:
        /*015c*/ 	.byte	0x04, 0x12
        /*015e*/ 	.short	(.L_87 - .L_86)
	.align		4
.L_86:
        /*0160*/ 	.word	index@(_ZN2at6native53_GLOBAL__N__83c2e5dd_20_UpSampleBicubic2d_cu_80ee57ca37upsample_bicubic2d_out_frame_parallelIN3c108BFloat16EfEEviT0_S5_bNS_27GenericPackedTensorAccessorIKT_Lm4ENS_16DefaultPtrTraitsElEENS6_IS7_Lm4ES9_lEE)
        /*0164*/ 	.word	0x00000000


	//----- nvinfo : EIATTR_MIN_STACK_SIZE
	.align		4
.L_87:
        /*0168*/ 	.byte	0x04, 0x12
        /*016a*/ 	.short	(.L_89 - .L_88)
	.align		4
.L_88:
        /*016c*/ 	.word	index@(_ZN2at6native53_GLOBAL__N__83c2e5dd_20_UpSampleBicubic2d_cu_80ee57ca28upsample_bicubic2d_out_frameIN3c104HalfEfEEviT0_S5_bNS_27GenericPackedTensorAccessorIKT_Lm4ENS_16DefaultPtrTraitsElEENS6_IS7_Lm4ES9_lEE)
        /*0170*/ 	.word	0x000000c0


	//----- nvinfo : EIATTR_MIN_STACK_SIZE
	.align		4
.L_89:
        /*0174*/ 	.byte	0x04, 0x12
        /*0176*/ 	.short	(.L_91 - .L_90)
	.align		4
.L_90:
        /*0178*/ 	.word	index@(_ZN2at6native53_GLOBAL__N__83c2e5dd_20_UpSampleBicubic2d_cu_80ee57ca37upsample_bicubic2d_out_frame_parallelIN3c104HalfEfEEviT0_S5_bNS_27GenericPackedTensorAccessorIKT_Lm4ENS_16DefaultPtrTraitsElEENS6_IS7_Lm4ES9_lEE)
        /*017c*/ 	.word	0x00000000


	//----- nvinfo : EIATTR_MIN_STACK_SIZE
	.align		4
.L_91:
        /*0180*/ 	.byte	0x04, 0x12
        /*0182*/ 	.short	(.L_93 - .L_92)
	.align		4
.L_92:
        /*0184*/ 	.word	index@(_ZN2at6native53_GLOBAL__N__83c2e5dd_20_UpSampleBicubic2d_cu_80ee57ca28upsample_bicubic2d_out_frameIffEEviT0_S3_bNS_27GenericPackedTensorAccessorIKT_Lm4ENS_16DefaultPtrTraitsElEENS4_IS5_Lm4ES7_lEE)
        /*0188*/ 	.word	0x000000c0


	//----- nvinfo : EIATTR_MIN_STACK_SIZE
	.align		4
.L_93:
        /*018c*/ 	.byte	0x04, 0x12
        /*018e*/ 	.short	(.L_95 - .L_94)
	.align		4
.L_94:
        /*0190*/ 	.word	index@(_ZN2at6native53_GLOBAL__N__83c2e5dd_20_UpSampleBicubic2d_cu_80ee57ca37upsample_bicubic2d_out_frame_parallelIffEEviT0_S3_bNS_27GenericPackedTensorAccessorIKT_Lm4ENS_16DefaultPtrTraitsElEENS4_IS5_Lm4ES7_lEE)
        /*0194*/ 	.word	0x00000000


	//----- nvinfo : EIATTR_MIN_STACK_SIZE
	.align		4
.L_95:
        /*0198*/ 	.byte	0x04, 0x12
        /*019a*/ 	.short	(.L_97 - .L_96)
	.align		4
.L_96:
        /*019c*/ 	.word	index@(_ZN2at6native53_GLOBAL__N__83c2e5dd_20_UpSampleBicubic2d_cu_80ee57ca28upsample_bicubic2d_out_frameIddEEviT0_S3_bNS_27GenericPackedTensorAccessorIKT_Lm4ENS_16DefaultPtrTraitsElEENS4_IS5_Lm4ES7_lEE)
        /*01a0*/ 	.word	0x000000e8


	//----- nvinfo : EIATTR_MIN_STACK_SIZE
	.align		4
.L_97:
        /*01a4*/ 	.byte	0x04, 0x12
        /*01a6*/ 	.short	(.L_99 - .L_98)
	.align		4
.L_98:
        /*01a8*/ 	.word	index@(_ZN2at6native53_GLOBAL__N__83c2e5dd_20_UpSampleBicubic2d_cu_80ee57ca37upsample_bicubic2d_out_frame_parallelIddEEviT0_S3_bNS_27GenericPackedTensorAccessorIKT_Lm4ENS_16DefaultPtrTraitsElEENS4_IS5_Lm4ES7_lEE)
        /*01ac*/ 	.word	0x00000000
.L_99:


//--------------------- .nv.info._ZN2at6native53_GLOBAL__N__83c2e5dd_20_UpSampleBicubic2d_cu_80ee57ca37upsample_bicubic2d_backward_out_frameIN3c108BFloat16EfEEviT0_S5_bNS_27GenericPackedTensorAccessorIT_Lm4ENS_16DefaultPtrTraitsElEENS6_IKS7_Lm4ES8_lEE --------------------------
	.section	.nv.info._ZN2at6native53_GLOBAL__N__83c2e5dd_20_UpSampleBicubic2d_cu_80ee57ca37upsample_bicubic2d_backward_out_frameIN3c108BFloat16EfEEviT0_S5_bNS_27GenericPackedTensorAccessorIT_Lm4ENS_16DefaultPtrTraitsElEENS6_IKS7_Lm4ES8_lEE,"",@"SHT_CUDA_INFO"
	.sectionflags	@""
	.align	4


	//----- nvinfo : EIATTR_CUDA_API_VERSION
	.align		4
        /*0000*/ 	.byte	0x04, 0x37
        /*0002*/ 	.short	(.L_101 - .L_100)
.L_100:
        /*0004*/ 	.word	0x00000082


	//----- nvinfo : EIATTR_SW2861232_WAR
	.align		4
.L_101:
        /*0008*/ 	.byte	0x01, 0x35
	.zero		2


	//----- nvinfo : EIATTR_PARAM_CBANK
	.align		4
        /*000c*/ 	.byte	0x04, 0x0a
        /*000e*/ 	.short	(.L_103 - .L_102)
	.align		4
.L_102:
        /*0010*/ 	.word	index@(.nv.constant0._ZN2at6native53_GLOBAL__N__83c2e5dd_20_UpSampleBicubic2d_cu_80ee57ca37upsample_bicubic2d_backward_out_frameIN3c108BFloat16EfEEviT0_S5_bNS_27GenericPackedTensorAccessorIT_Lm4ENS_16DefaultPtrTraitsElEENS6_IKS7_Lm4ES8_lEE)
        /*0014*/ 	.short	0x0160
        /*0016*/ 	.short	0x00a0


	//----- nvinfo : EIATTR_CBANK_PARAM_SIZE
	.align		4
.L_103:
        /*0018*/ 	.byte	0x03, 0x19
        /*001a*/ 	.short	0x00a0


	//----- nvinfo : EIATTR_KPARAM_INFO
	.align		4
        /*001c*/ 	.byte	0x04, 0x17
        /*001e*/ 	.short	(.L_105 - .L_104)
.L_104:
        /*0020*/ 	.word	0x00000000
        /*0024*/ 	.short	0x0005
        /*0026*/ 	.short	0x0058
        /*0028*/ 	.byte	0x00, 0xf0, 0x21, 0x01


	//----- nvinfo : EIATTR_KPARAM_INFO
	.align		4
.L_105:
        /*002c*/ 	.byte	0x04, 0x17
        /*002e*/ 	.short	(.L_107 - .L_106)
.L_106:
        /*0030*/ 	.word	0x00000000
        /*0034*/ 	.short	0x0004
        /*0036*/ 	.short	0x0010
        /*0038*/ 	.byte	0x00, 0xf0, 0x21, 0x01


	//----- nvinfo : EIATTR_KPARAM_INFO
	.align		4
.L_107:
        /*003c*/ 	.byte	0x04, 0x17
        /*003e*/ 	.short	(.L_109 - .L_108)
.L_108:
        /*0040*/ 	.word	0x00000000
        /*0044*/ 	.short	0x0003
        /*0046*/ 	.short	0x000c
        /*0048*/ 	.byte	0x00, 0xf0, 0x05, 0x00


	//----- nvinfo : EIATTR_KPARAM_INFO
	.align		4
.L_109:
        /*004c*/ 	.byte	0x04, 0x17
        /*004e*/ 	.short	(.L_111 - .L_110)
.L_110:
        /*0050*/ 	.word	0x00000000
        /*0054*/ 	.short	0x0002
        /*0056*/ 	.short	0x0008
        /*0058*/ 	.byte	0x00, 0xf0, 0x11, 0x00


	//----- nvinfo : EIATTR_KPARAM_INFO
	.align		4
.L_111:
        /*005c*/ 	.byte	0x04, 0x17
        /*005e*/ 	.short	(.L_113 - .L_112)
.L_112:
        /*0060*/ 	.word	0x00000000
        /*0064*/ 	.short	0x0001
        /*0066*/ 	.short	0x0004
        /*0068*/ 	.byte	0x00, 0xf0, 0x11, 0x00


	//----- nvinfo : EIATTR_KPARAM_INFO
	.align		4
.L_113:
        /*006c*/ 	.byte	0x04, 0x17
        /*006e*/ 	.short	(.L_115 - .L_114)
.L_114:
        /*0070*/ 	.word	0x00000000
        /*0074*/ 	.short	0x0000
        /*0076*/ 	.short	0x0000
        /*0078*/ 	.byte	0x00, 0xf0, 0x11, 0x00


	//----- nvinfo : EIATTR_MAXREG_COUNT
	.align		4
.L_115:
        /*007c*/ 	.byte	0x03, 0x1b
        /*007e*/ 	.short	0x0040


	//----- nvinfo : EIATTR_MERCURY_ISA_VERSION
	.align		4
        /*0080*/ 	.byte	0x03, 0x5f
        /*0082*/ 	.short	0x0000


	//----- nvinfo : EIATTR_ATOM16_EMUL_INSTR_REG_MAP
	.align		4
        /*0084*/ 	.byte	0x04, 0x2e
        /*0086*/ 	.short	(.L_117 - .L_116)


	//   ....[0]....
.L_116:
        /*0088*/ 	.word	0x00000bd0
        /*008c*/ 	.short	0x0022
        /*008e*/ 	.short	0x0000


	//   ....[1]....
        /*0090*/ 	.word	0x00000c70
        /*0094*/ 	.short	0x0022
        /*0096*/ 	.short	0x0000


	//   ....[2]....
        /*0098*/ 	.word	0x00000e80
        /*009c*/ 	.short	0x0022
        /*009e*/ 	.short	0x0000


	//   ....[3]....
        /*00a0*/ 	.word	0x00000f20
        /*00a4*/ 	.short	0x0022
        /*00a6*/ 	.short	0x0000


	//   ....[4]....
        /*00a8*/ 	.word	0x00001130
        /*00ac*/ 	.short	0x0022
        /*00ae*/ 	.short	0x0000


	//   ....[5]....
        /*00b0*/ 	.word	0x000011d0
        /*00b4*/ 	.short	0x0022
        /*00b6*/ 	.short	0x0000


	//   ....[6]....
        /*00b8*/ 	.word	0x000013e0
        /*00bc*/ 	.short	0x001a
        /*00be*/ 	.short	0x0000


	//   ....[7]....
        /*00c0*/ 	.word	0x00001480
        /*00c4*/ 	.short	0x001a
        /*00c6*/ 	.short	0x0000


	//   ....[8]....
        /*00c8*/ 	.word	0x000016e0
        /*00cc*/ 	.short	0x0022
        /*00ce*/ 	.short	0x0000


	//   ....[9]....
        /*00d0*/ 	.word	0x00001780
        /*00d4*/ 	.short	0x0022
        /*00d6*/ 	.short	0x0000


	//   ....[10]....
        /*00d8*/ 	.word	0x00001990
        /*00dc*/ 	.short	0x0022
        /*00de*/ 	.short	0x0000


	//   ....[11]....
        /*00e0*/ 	.word	0x00001a30
        /*00e4*/ 	.short	0x0022
        /*00e6*/ 	.short	0x0000


	//   ....[12]....
        /*00e8*/ 	.word	0x00001c40
        /*00ec*/ 	.short	0x0022
        /*00ee*/ 	.short	0x0000


	//   ....[13]....
        /*00f0*/ 	.word	0x00001ce0
        /*00f4*/ 	.short	0x0022
        /*00f6*/ 	.short	0x0000


	//   ....[14]....
        /*00f8*/ 	.word	0x00001ee0
        /*00fc*/ 	.short	0x001a
        /*00fe*/ 	.short	0x0000


	//   ....[15]....
        /*0100*/ 	.word	0x00001f80
        /*0104*/ 	.short	0x001a
        /*0106*/ 	.short	0x0000


	//   ....[16]....
        /*0108*/ 	.word	0x000021e0
        /*010c*/ 	.short	0x0022
        /*010e*/ 	.short	0x0000


	//   ....[17]....
        /*0110*/ 	.word	0x00002280
        /*0114*/ 	.short	0x0022
        /*0116*/ 	.short	0x0000


	//   ....[18]....
        /*0118*/ 	.word	0x00002490
        /*011c*/ 	.short	0x0022
        /*011e*/ 	.short	0x0000


	//   ....[19]....
        /*0120*/ 	.word	0x00002530
        /*0124*/ 	.short	0x0022
        /*0126*/ 	.short	0x0000


	//   ....[20]....
        /*0128*/ 	.word	0x00002740
        /*012c*/ 	.short	0x0022
        /*012e*/ 	.short	0x0000


	//   ....[21]....
        /*0130*/ 	.word	0x000027e0
        /*0134*/ 	.short	0x0022
        /*0136*/ 	.short	0x0000


	//   ....[22]....
        /*0138*/ 	.word	0x000029e0
        /*013c*/ 	.short	0x001a
        /*013e*/ 	.short	0x0000


	//   ....[23]....
        /*0140*/ 	.word	0x00002a80
        /*0144*/ 	.short	0x001a
        /*0146*/ 	.short	0x0000


	//   ....[24]....
        /*0148*/ 	.word	0x00002ce0
        /*014c*/ 	.short	0x001c
        /*014e*/ 	.short	0x0000


	//   ....[25]....
        /*0150*/ 	.word	0x00002d80
        /*0154*/ 	.short	0x001c
        /*0156*/ 	.short	0x0000


	//   ....[26]....
        /*0158*/ 	.word	0x00002f90
        /*015c*/ 	.short	0x001c
        /*015e*/ 	.short	0x0000


	//   ....[27]....
        /*0160*/ 	.word	0x00003030
        /*0164*/ 	.short	0x001c
        /*0166*/ 	.short	0x0000


	//   ....[28]....
        /*0168*/ 	.word	0x00003240
        /*016c*/ 	.short	0x001c
        /*016e*/ 	.short	0x0000


	//   ....[29]....
        /*0170*/ 	.word	0x000032e0
        /*0174*/ 	.short	0x001c
        /*0176*/ 	.short	0x0000


	//   ....[30]....
        /*0178*/ 	.word	0x000034e0
        /*017c*/ 	.short	0x0018
        /*017e*/ 	.short	0x0000


	//   ....[31]....
        /*0180*/ 	.word	0x00003580
        /*0184*/ 	.short	0x0018
        /*0186*/ 	.short	0x0000


	//----- nvinfo : EIATTR_EXIT_INSTR_OFFSETS
	.align		4
.L_117:
        /*0188*/ 	.byte	0x04, 0x1c
        /*018a*/ 	.short	(.L_119 - .L_118)


	//   ....[0]....
.L_118:
        /*018c*/ 	.word	0x00000050


	//   ....[1]....
        /*0190*/ 	.word	0x00000360


	//   ....[2]....
        /*0194*/ 	.word	0x00000610


	//   ....[3]....
        /*0198*/ 	.word	0x000036c0


	//   ....[4]....
        /*019c*/ 	.word	0x000036f0


	//   ....[5]....
        /*01a0*/ 	.word	0x00003710


	//   ....[6]....
        /*01a4*/ 	.word	0x00004b40


	//----- nvinfo : EIATTR_MAX_THREADS
	.align		4
.L_119:
        /*01a8*/ 	.byte	0x04, 0x05
        /*01aa*/ 	.short	(.L_121 - .L_120)
.L_120:
        /*01ac*/ 	.word	0x00000400
        /*01b0*/ 	.word	0x00000001
        /*01b4*/ 	.word	0x00000001


	//----- nvinfo : EIATTR_CRS_STACK_SIZE
	.align		4
.L_121:
        /*01b8*/ 	.byte	0x04, 0x1e
        /*01ba*/ 	.short	(.L_123 - .L_122)
.L_122:
        /*01bc*/ 	.word	0x00000000
.L_123:


//--------------------- .nv.info._ZN2at6native53_GLOBAL__N__83c2e5dd_20_UpSampleBicubic2d_cu_80ee57ca37upsample_bicubic2d_backward_out_frameIN3c104HalfEfEEviT0_S5_bNS_27GenericPackedTensorAccessorIT_Lm4ENS_16DefaultPtrTraitsElEENS6_IKS7_Lm4ES8_lEE --------------------------
	.section	.nv.info._ZN2at6native53_GLOBAL__N__83c2e5dd_20_UpSampleBicubic2d_cu_80ee57ca37upsample_bicubic2d_backward_out_frameIN3c104HalfEfEEviT0_S5_bNS_27GenericPackedTensorAccessorIT_Lm4ENS_16DefaultPtrTraitsElEENS6_IKS7_Lm4ES8_lEE,"",@"SHT_CUDA_INFO"
	.sectionflags	@""
	.align	4


	//----- nvinfo : EIATTR_CUDA_API_VERSION
	.align		4
        /*0000*/ 	.byte	0x04, 0x37
        /*0002*/ 	.short	(.L_125 - .L_124)
.L_124:
        /*0004*/ 	.word	0x00000082


	//----- nvinfo : EIATTR_SW2861232_WAR
	.align		4
.L_125:
        /*0008*/ 	.byte	0x01, 0x35
	.zero		2


	//----- nvinfo : EIATTR_PARAM_CBANK
	.align		4
        /*000c*/ 	.byte	0x04, 0x0a
        /*000e*/ 	.short	(.L_127 - .L_126)
	.align		4
.L_126:
        /*0010*/ 	.word	index@(.nv.constant0._ZN2at6native53_GLOBAL__N__83c2e5dd_20_UpSampleBicubic2d_cu_80ee57ca37upsample_bicubic2d_backward_out_frameIN3c104HalfEfEEviT0_S5_bNS_27GenericPackedTensorAccessorIT_Lm4ENS_16DefaultPtrTraitsElEENS6_IKS7_Lm4ES8_lEE)
        /*0014*/ 	.short	0x0160
        /*0016*/ 	.short	0x00a0


	//----- nvinfo : EIATTR_CBANK_PARAM_SIZE
	.align		4
.L_127:
        /*0018*/ 	.byte	0x03, 0x19
        /*001a*/ 	.short	0x00a0


	//----- nvinfo : EIATTR_KPARAM_INFO
	.align		4
        /*001c*/ 	.byte	0x04, 0x17
        /*001e*/ 	.short	(.L_129 - .L_128)
.L_128:
        /*0020*/ 	.word	0x00000000
        /*0024*/ 	.short	0x0005
        /*0026*/ 	.short	0x0058
        /*0028*/ 	.byte	0x00, 0xf0, 0x21, 0x01


	//----- nvinfo : EIATTR_KPARAM_INFO
	.align		4
.L_129:
        /*002c*/ 	.byte	0x04, 0x17
        /*002e*/ 	.short	(.L_131 - .L_130)
.L_130:
        /*0030*/ 	.word	0x00000000
        /*0034*/ 	.short	0x0004
        /*0036*/ 	.short	0x0010
        /*0038*/ 	.byte	0x00, 0xf0, 0x21, 0x01


	//----- nvinfo : EIATTR_KPARAM_INFO
	.align		4
.L_131:
        /*003c*/ 	.byte	0x04, 0x17
        /*003e*/ 	.short	(.L_133 - .L_132)
.L_132:
        /*0040*/ 	.word	0x00000000
        /*0044*/ 	.short	0x0003
        /*0046*/ 	.short	0x000c
        /*0048*/ 	.byte	0x00, 0xf0, 0x05, 0x00


	//----- nvinfo : EIATTR_KPARAM_INFO
	.align		4
.L_133:
        /*004c*/ 	.byte	0x04, 0x17
        /*004e*/ 	.short	(.L_135 - .L_134)
.L_134:
        /*0050*/ 	.word	0x00000000
        /*0054*/ 	.short	0x0002
        /*0056*/ 	.short	0x0008
        /*0058*/ 	.byte	0x00, 0xf0, 0x11, 0x00


	//----- nvinfo : EIATTR_KPARAM_INFO
	.align		4
.L_135:
        /*005c*/ 	.byte	0x04, 0x17
        /*005e*/ 	.short	(.L_137 - .L_136)
.L_136:
        /*0060*/ 	.word	0x00000000
        /*0064*/ 	.short	0x0001
        /*0066*/ 	.short	0x0004
        /*0068*/ 	.byte	0x00, 0xf0, 0x11, 0x00


	//----- nvinfo : EIATTR_KPARAM_INFO
	.align		4
.L_137:
        /*006c*/ 	.byte	0x04, 0x17
        /*006e*/ 	.short	(.L_139 - .L_138)
.L_138:
        /*0070*/ 	.word	0x00000000
        /*0074*/ 	.short	0x0000
        /*0076*/ 	.short	0x0000
        /*0078*/ 	.byte	0x00, 0xf0, 0x11, 0x00


	//----- nvinfo : EIATTR_MAXREG_COUNT
	.align		4
.L_139:
        /*007c*/ 	.byte	0x03, 0x1b
        /*007e*/ 	.short	0x0040


	//----- nvinfo : EIATTR_ANNOTATIONS
	.align		4
        /*0080*/ 	.byte	0x04, 0x55
        /*0082*/ 	.short	(.L_141 - .L_140)


	//   ....[0]....
.L_140:
        /*0084*/ 	.word	0x00000001
        /*0088*/ 	.byte	0x70, 0x06, 0x00, 0x00, 0x01, 0x00, 0x00, 0x00, 0xb0, 0x06, 0x00, 0x00, 0x01, 0x00, 0x00, 0x00
        /*0098*/ 	.byte	0x60, 0x0b, 0x00, 0x00, 0x01, 0x00, 0x00, 0x00, 0xa0, 0x0b, 0x00, 0x00, 0x01, 0x00, 0x00, 0x00
        /*00a8*/ 	.byte	0xd0, 0x0b, 0x00, 0x00, 0x01, 0x00, 0x00, 0x00, 0xf0, 0x0b, 0x00, 0x00, 0x01, 0x00, 0x00, 0x00
        /*00b8*/ 	.byte	0x20, 0x0c, 0x00, 0x00, 0x01, 0x00, 0x00, 0x00, 0x50, 0x0c, 0x00, 0x00, 0x01, 0x00, 0x00, 0x00
        /*00c8*/ 	.byte	0xd0, 0x0c, 0x00, 0x00, 0x01, 0x00, 0x00, 0x00, 0x90, 0x0d, 0x00, 0x00, 0x01, 0x00, 0x00, 0x00
        /*00d8*/ 	.byte	0xa0, 0x0d, 0x00, 0x00, 0x01, 0x00, 0x00, 0x00, 0xb0, 0x1d, 0x00, 0x00, 0x01, 0x00, 0x00, 0x00
        /*00e8*/ 	.byte	0x70, 0x1f, 0x00, 0x00, 0x01, 0x00, 0x00, 0x00, 0x30, 0x21, 0x00, 0x00, 0x01, 0x00, 0x00, 0x00
        /*00f8*/ 	.byte	0xf0, 0x22, 0x00, 0x00, 0x01, 0x00, 0x00, 0x00, 0xb0, 0x24, 0x00, 0x00, 0x01, 0x00, 0x00, 0x00
        /*0108*/ 	.byte	0x70, 0x26, 0x00, 0x00, 0x01, 0x00, 0x00, 0x00, 0x30, 0x28, 0x00, 0x00


	//----- nvinfo : EIATTR_MERCURY_ISA_VERSION
	.align		4
.L_141:
        /*0114*/ 	.byte	0x03, 0x5f
        /*0116*/ 	.short	0x0000


	//----- nvinfo : EIATTR_ATOM16_EMUL_INSTR_REG_MAP
	.align		4
        /*0118*/ 	.byte	0x04, 0x2e
        /*011a*/ 	.short	(.L_143 - .L_142)


	//   ....[0]....
.L_142:
        /*011c*/ 	.word	0x00000f60
        /*0120*/ 	.short	0x0039
        /*0122*/ 	.short	0x0000


	//   ....[1]....
        /*0124*/ 	.word	0x00000fe0
        /*0128*/ 	.short	0x0039
        /*012a*/ 	.short	0x0000


	//   ....[2]....
        /*012c*/ 	.word	0x00001160
        /*0130*/ 	.short	0x0039
        /*0132*/ 	.short	0x0000


	//   ....[3]....
        /*0134*/ 	.word	0x00001190
        /*0138*/ 	.short	0x0039
        /*013a*/ 	.short	0x0000


	//   ....[4]....
        /*013c*/ 	.word	0x00001310
        /*0140*/ 	.short	0x0039
        /*0142*/ 	.short	0x0000


	//   ....[5]....
        /*0144*/ 	.word	0x00001340
        /*0148*/ 	.short	0x0039
        /*014a*/ 	.short	0x0000


	//   ....[6]....
        /*014c*/ 	.word	0x000014c0
        /*0150*/ 	.short	0x0039
        /*0152*/ 	.short	0x0000


	//   ....[7]....
        /*0154*/ 	.word	0x000014f0
        /*0158*/ 	.short	0x0039
        /*015a*/ 	.short	0x0000


	//   ....[8]....
        /*015c*/ 	.word	0x00001670
        /*0160*/ 	.short	0x0039
        /*0162*/ 	.short	0x0000


	//   ....[9]....
        /*0164*/ 	.word	0x000016a0
        /*0168*/ 	.short	0x0039
        /*016a*/ 	.short	0x0000


	//   ....[10]....
        /*016c*/ 	.word	0x00001820
        /*0170*/ 	.short	0x0039
        /*0172*/ 	.short	0x0000


	//   ....[11]....
        /*0174*/ 	.word	0x00001850
        /*0178*/ 	.short	0x0039
        /*017a*/ 	.short	0x0000


	//   ....[12]....
        /*017c*/ 	.word	0x000019d0
        /*0180*/ 	.short	0x0039
        /*0182*/ 	.short	0x0000


	//   ....[13]....
        /*0184*/ 	.word	0x00001a00
        /*0188*/ 	.short	0x0039
        /*018a*/ 	.short	0x0000


	//   ....[14]....
        /*018c*/ 	.word	0x00001b80
        /*0190*/ 	.short	0x0039
        /*0192*/ 	.short	0x0000


	//   ....[15]....
        /*0194*/ 	.word	0x00001bb0
        /*0198*/ 	.short	0x0039
        /*019a*/ 	.short	0x0000


	//   ....[16]....
        /*019c*/ 	.word	0x00001d30
        /*01a0*/ 	.short	0x0039
        /*01a2*/ 	.short	0x0000


	//   ....[17]....
        /*01a4*/ 	.word	0x00001d60
        /*01a8*/ 	.short	0x0039
        /*01aa*/ 	.short	0x0000


	//   ....[18]....
        /*01ac*/ 	.word	0x00001ef0
        /*01b0*/ 	.short	0x0039
        /*01b2*/ 	.short	0x0000


	//   ....[19]....
        /*01b4*/ 	.word	0x00001f20
        /*01b8*/ 	.short	0x0039
        /*01ba*/ 	.short	0x0000


	//   ....[20]....
        /*01bc*/ 	.word	0x000020b0
        /*01c0*/ 	.short	0x0039
        /*01c2*/ 	.short	0x0000


	//   ....[21]....
        /*01c4*/ 	.word	0x000020e0
        /*01c8*/ 	.short	0x0039
        /*01ca*/ 	.short	0x0000


	//   ....[22]....
        /*01cc*/ 	.word	0x00002270
        /*01d0*/ 	.short	0x0039
        /*01d2*/ 	.short	0x0000


	//   ....[23]....
        /*01d4*/ 	.word	0x000022a0
        /*01d8*/ 	.short	0x0039
        /*01da*/ 	.short	0x0000


	//   ....[24]....
        /*01dc*/ 	.word	0x00002430
        /*01e0*/ 	.short	0x0039
        /*01e2*/ 	.short	0x0000


	//   ....[25]....
        /*01e4*/ 	.word	0x00002460
        /*01e8*/ 	.short	0x0039
        /*01ea*/ 	.short	0x0000


	//   ....[26]....
        /*01ec*/ 	.word	0x000025f0
        /*01f0*/ 	.short	0x0039
        /*01f2*/ 	.short	0x0000


	//   ....[27]....
        /*01f4*/ 	.word	0x00002620
        /*01f8*/ 	.short	0x0039
        /*01fa*/ 	.short	0x0000


	//   ....[28]....
        /*01fc*/ 	.word	0x000027b0
        /*0200*/ 	.short	0x0039
        /*0202*/ 	.short	0x0000


	//   ....[29]....
        /*0204*/ 	.word	0x000027e0
        /*0208*/ 	.short	0x0039
        /*020a*/ 	.short	0x0000


	//   ....[30]....
        /*020c*/ 	.word	0x00002970
        /*0210*/ 	.short	0x0039
        /*0212*/ 	.short	0x0000


	//   ....[31]....
        /*0214*/ 	.word	0x000029a0
        /*0218*/ 	.short	0x0039
        /*021a*/ 	.short	0x0000


	//----- nvinfo : EIATTR_EXIT_INSTR_OFFSETS
	.align		4
.L_143:
        /*021c*/ 	.byte	0x04, 0x1c
        /*021e*/ 	.short	(.L_145 - .L_144)


	//   ....[0]....
.L_144:
        /*0220*/ 	.word	0x00000060


	//   ....[1]....
        /*0224*/ 	.word	0x00000390


	//   ....[2]....
        /*0228*/ 	.word	0x00002ae0


	//   ....[3]....
        /*022c*/ 	.word	0x00002b10


	//   ....[4]....
        /*0230*/ 	.word	0x00002b30


	//   ....[5]....
        /*0234*/ 	.word	0x00003f60


	//----- nvinfo : EIATTR_MAX_THREADS
	.align		4
.L_145:
        /*0238*/ 	.byte	0x04, 0x05
        /*023a*/ 	.short	(.L_147 - .L_146)
.L_146:
        /*023c*/ 	.word	0x00000400
        /*0240*/ 	.word	0x00000001
        /*0244*/ 	.word	0x00000001


	//----- nvinfo : EIATTR_CRS_STACK_SIZE
	.align		4
.L_147:
        /*0248*/ 	.byte	0x04, 0x1e
        /*024a*/ 	.short	(.L_149 - .L_148)
.L_148:
        /*024c*/ 	.word	0x00000000
.L_149:


//--------------------- .nv.info._ZN2at6native53_GLOBAL__N__83c2e5dd_20_UpSampleBicubic2d_cu_80ee57ca37upsample_bicubic2d_backward_out_frameIffEEviT0_S3_bNS_27GenericPackedTensorAccessorIT_Lm4ENS_16DefaultPtrTraitsElEENS4_IKS5_Lm4ES6_lEE --------------------------
	.section	.nv.info._ZN2at6native53_GLOBAL__N__83c2e5dd_20_UpSampleBicubic2d_cu_80ee57ca37upsample_bicubic2d_backward_out_frameIffEEviT0_S3_bNS_27GenericPackedTensorAccessorIT_Lm4ENS_16DefaultPtrTraitsElEENS4_IKS5_Lm4ES6_lEE,"",@"SHT_CUDA_INFO"
	.sectionflags	@""
	.align	4


	//----- nvinfo : EIATTR_CUDA_API_VERSION
	.align		4
        /*0000*/ 	.byte	0x04, 0x37
        /*0002*/ 	.short	(.L_151 - .L_150)
.L_150:
        /*0004*/ 	.word	0x00000082


	//----- nvinfo : EIATTR_SW2861232_WAR
	.align		4
.L_151:
        /*0008*/ 	.byte	0x01, 0x35
	.zero		2


	//----- nvinfo : EIATTR_PARAM_CBANK
	.align		4
        /*000c*/ 	.byte	0x04, 0x0a
        /*000e*/ 	.short	(.L_153 - .L_152)
	.align		4
.L_152:
        /*0010*/ 	.word	index@(.nv.constant0._ZN2at6native53_GLOBAL__N__83c2e5dd_20_UpSampleBicubic2d_cu_80ee57ca37upsample_bicubic2d_backward_out_frameIffEEviT0_S3_bNS_27GenericPackedTensorAccessorIT_Lm4ENS_16DefaultPtrTraitsElEENS4_IKS5_Lm4ES6_lEE)
        /*0014*/ 	.short	0x0160
        /*0016*/ 	.short	0x00a0


	//----- nvinfo : EIATTR_CBANK_PARAM_SIZE
	.align		4
.L_153:
        /*0018*/ 	.byte	0x03, 0x19
        /*001a*/ 	.short	0x00a0


	//----- nvinfo : EIATTR_KPARAM_INFO
	.align		4
        /*001c*/ 	.byte	0x04, 0x17
        /*001e*/ 	.short	(.L_155 - .L_154)
.L_154:
        /*0020*/ 	.word	0x00000000
        /*0024*/ 	.short	0x0005
        /*0026*/ 	.short	0x0058
        /*0028*/ 	.byte	0x00, 0xf0, 0x21, 0x01


	//----- nvinfo : EIATTR_KPARAM_INFO
	.align		4
.L_155:
        /*002c*/ 	.byte	0x04, 0x17
        /*002e*/ 	.short	(.L_157 - .L_156)
.L_156:
        /*0030*/ 	.word	0x00000000
        /*0034*/ 	.short	0x0004
        /*0036*/ 	.short	0x0010
        /*0038*/ 	.byte	0x00, 0xf0, 0x21, 0x01


	//----- nvinfo : EIATTR_KPARAM_INFO
	.align		4
.L_157:
        /*003c*/ 	.byte	0x04, 0x17
        /*003e*/ 	.short	(.L_159 - .L_158)
.L_158:
        /*0040*/ 	.word	0x00000000
        /*0044*/ 	.short	0x0003
        /*0046*/ 	.short	0x000c
        /*0048*/ 	.byte	0x00, 0xf0, 0x05, 0x00


	//----- nvinfo : EIATTR_KPARAM_INFO
	.align		4
.L_159:
        /*004c*/ 	.byte	0x04, 0x17
        /*004e*/ 	.short	(.L_161 - .L_160)
.L_160:
        /*0050*/ 	.word	0x00000000
        /*0054*/ 	.short	0x0002
        /*0056*/ 	.short	0x0008
        /*0058*/ 	.byte	0x00, 0xf0, 0x11, 0x00


	//----- nvinfo : EIATTR_KPARAM_INFO
	.align		4
.L_161:
        /*005c*/ 	.byte	0x04, 0x17
        /*005e*/ 	.short	(.L_163 - .L_162)
.L_162:
        /*0060*/ 	.word	0x00000000
        /*0064*/ 	.short	0x0001
        /*0066*/ 	.short	0x0004
        /*0068*/ 	.byte	0x00, 0xf0, 0x11, 0x00


	//----- nvinfo : EIATTR_KPARAM_INFO
	.align		4
.L_163:
        /*006c*/ 	.byte	0x04, 0x17
        /*006e*/ 	.short	(.L_165 - .L_164)
.L_164:
        /*0070*/ 	.word	0x00000000
        /*0074*/ 	.short	0x0000
        /*0076*/ 	.short	0x0000
        /*0078*/ 	.byte	0x00, 0xf0, 0x11, 0x00


	//----- nvinfo : EIATTR_MAXREG_COUNT
	.align		4
.L_165:
        /*007c*/ 	.byte	0x03, 0x1b
        /*007e*/ 	.short	0x0040


	//----- nvinfo : EIATTR_ANNOTATIONS
	.align		4
        /*0080*/ 	.byte	0x04, 0x55
        /*0082*/ 	.short	(.L_167 - .L_166)


	//   ....[0]....
.L_166:
        /* <DEDUP_REMOVED lines=13> */
        /*0148*/ 	.byte	0xa0, 0x15, 0x00, 0x00


	//----- nvinfo : EIATTR_MERCURY_ISA_VERSION
	.align		4
.L_167:
        /*014c*/ 	.byte	0x03, 0x5f
        /*014e*/ 	.short	0x0000


	//----- nvinfo : EIATTR_EXIT_INSTR_OFFSETS
	.align		4
        /*0150*/ 	.byte	0x04, 0x1c
        /*0152*/ 	.short	(.L_169 - .L_168)


	//   ....[0]....
.L_168:
        /*0154*/ 	.word	0x00000060


	//   ....[1]....
        /*0158*/ 	.word	0x000003c0


	//   ....[2]....
        /*015c*/ 	.word	0x000005b0


	//   ....[3]....
        /*0160*/ 	.word	0x00001850


	//   ....[4]....
        /*0164*/ 	.word	0x00001880


	//   ....[5]....
        /*0168*/ 	.word	0x000018a0


	//   ....[6]....
        /*016c*/ 	.word	0x00002c90


	//----- nvinfo : EIATTR_MAX_THREADS
	.align		4
.L_169:
        /*0170*/ 	.byte	0x04, 0x05
        /*0172*/ 	.short	(.L_171 - .L_170)
.L_170:
        /*0174*/ 	.word	0x00000400
        /*0178*/ 	.word	0x00000001
        /*017c*/ 	.word	0x00000001
.L_171:


//--------------------- .nv.info._ZN2at6native53_GLOBAL__N__83c2e5dd_20_UpSampleBicubic2d_cu_80ee57ca37upsample_bicubic2d_backward_out_frameIddEEviT0_S3_bNS_27GenericPackedTensorAccessorIT_Lm4ENS_16DefaultPtrTraitsElEENS4_IKS5_Lm4ES6_lEE --------------------------
	.section	.nv.info._ZN2at6native53_GLOBAL__N__83c2e5dd_20_UpSampleBicubic2d_cu_80ee57ca37upsample_bicubic2d_backward_out_frameIddEEviT0_S3_bNS_27GenericPackedTensorAccessorIT_Lm4ENS_16DefaultPtrTraitsElEENS4_IKS5_Lm4ES6_lEE,"",@"SHT_CUDA_INFO"
	.sectionflags	@""
	.align	4


	//----- nvinfo : EIATTR_CUDA_API_VERSION
	.align		4
        /*0000*/ 	.byte	0x04, 0x37
        /*0002*/ 	.short	(.L_173 - .L_172)
.L_172:
        /*0004*/ 	.word	0x00000082


	//----- nvinfo : EIATTR_SW2861232_WAR
	.align		4
.L_173:
        /*0008*/ 	.byte	0x01, 0x35
	.zero		2


	//----- nvinfo : EIATTR_PARAM_CBANK
	.align		4
        /*000c*/ 	.byte	0x04, 0x0a
        /*000e*/ 	.short	(.L_175 - .L_174)
	.align		4
.L_174:
        /*0010*/ 	.word	index@(.nv.constant0._ZN2at6native53_GLOBAL__N__83c2e5dd_20_UpSampleBicubic2d_cu_80ee57ca37upsample_bicubic2d_backward_out_frameIddEEviT0_S3_bNS_27GenericPackedTensorAccessorIT_Lm4ENS_16DefaultPtrTraitsElEENS4_IKS5_Lm4ES6_lEE)
        /*0014*/ 	.short	0x0160
        /*0016*/ 	.short	0x00b0


	//----- nvinfo : EIATTR_CBANK_PARAM_SIZE
	.align		4
.L_175:
        /*0018*/ 	.byte	0x03, 0x19
        /*001a*/ 	.short	0x00b0


	//----- nvinfo : EIATTR_KPARAM_INFO
	.align		4
        /*001c*/ 	.byte	0x04, 0x17
        /*001e*/ 	.short	(.L_177 - .L_176)
.L_176:
        /*0020*/ 	.word	0x00000000
        /*0024*/ 	.short	0x0005
        /*0026*/ 	.short	0x0068
        /*0028*/ 	.byte	0x00, 0xf0, 0x21, 0x01


	//----- nvinfo : EIATTR_KPARAM_INFO
	.align		4
.L_177:
        /*002c*/ 	.byte	0x04, 0x17
        /*002e*/ 	.short	(.L_179 - .L_178)
.L_178:
        /*0030*/ 	.word	0x00000000
        /*0034*/ 	.short	0x0004
        /*0036*/ 	.short	0x0020
        /*0038*/ 	.byte	0x00, 0xf0, 0x21, 0x01


	//----- nvinfo : EIATTR_KPARAM_INFO
	.align		4
.L_179:
        /*003c*/ 	.byte	0x04, 0x17
        /*003e*/ 	.short	(.L_181 - .L_180)
.L_180:
        /*0040*/ 	.word	0x00000000
        /*0044*/ 	.short	0x0003
        /*0046*/ 	.short	0x0018
        /*0048*/ 	.byte	0x00, 0xf0, 0x05, 0x00


	//----- nvinfo : EIATTR_KPARAM_INFO
	.align		4
.L_181:
        /*004c*/ 	.byte	0x04, 0x17
        /*004e*/ 	.short	(.L_183 - .L_182)
.L_182:
        /*0050*/ 	.word	0x00000000
        /*0054*/ 	.short	0x0002
        /*0056*/ 	.short	0x0010
        /*0058*/ 	.byte	0x00, 0xf0, 0x21, 0x00


	//----- nvinfo : EIATTR_KPARAM_INFO
	.align		4
.L_183:
        /*005c*/ 	.byte	0x04, 0x17
        /*005e*/ 	.short	(.L_185 - .L_184)
.L_184:
        /*0060*/ 	.word	0x00000000
        /*0064*/ 	.short	0x0001
        /*0066*/ 	.short	0x0008
        /*0068*/ 	.byte	0x00, 0xf0, 0x21, 0x00


	//----- nvinfo : EIATTR_KPARAM_INFO
	.align		4
.L_185:
        /*006c*/ 	.byte	0x04, 0x17
        /*006e*/ 	.short	(.L_187 - .L_186)
.L_186:
        /*0070*/ 	.word	0x00000000
        /*0074*/ 	.short	0x0000
        /*0076*/ 	.short	0x0000
        /*0078*/ 	.byte	0x00, 0xf0, 0x11, 0x00


	//----- nvinfo : EIATTR_MAXREG_COUNT
	.align		4
.L_187:
        /*007c*/ 	.byte	0x03, 0x1b
        /*007e*/ 	.short	0x0040


	//----- nvinfo : EIATTR_ANNOTATIONS
	.align		4
        /*0080*/ 	.byte	0x04, 0x55
        /*0082*/ 	.short	(.L_189 - .L_188)


	//   ....[0]....
.L_188:
        /* <DEDUP_REMOVED lines=57> */


	//----- nvinfo : EIATTR_MERCURY_ISA_VERSION
	.align		4
.L_189:
        /*0404*/ 	.byte	0x03, 0x5f
        /*0406*/ 	.short	0x0000


	//----- nvinfo : EIATTR_EXIT_INSTR_OFFSETS
	.align		4
        /*0408*/ 	.byte	0x04, 0x1c
        /*040a*/ 	.short	(.L_191 - .L_190)


	//   ....[0]....
.L_190:
        /*040c*/ 	.word	0x00000060


	//   ....[1]....
        /*0410*/ 	.word	0x00000570


	//   ....[2]....
        /*0414*/ 	.word	0x000005f0


	//   ....[3]....
        /*0418*/ 	.word	0x00001e60


	//   ....[4]....
        /*041c*/ 	.word	0x00001e90


	//   ....[5]....
        /*0420*/ 	.word	0x00001eb0


	//   ....[6]....
        /*0424*/ 	.word	0x000032f0


	//----- nvinfo : EIATTR_MAX_THREADS
	.align		4
.L_191:
        /*0428*/ 	.byte	0x04, 0x05
        /*042a*/ 	.short	(.L_193 - .L_192)
.L_192:
        /*042c*/ 	.word	0x00000400
        /*0430*/ 	.word	0x00000001
        /*0434*/ 	.word	0x00000001
.L_193:


//--------------------- .nv.info._ZN2at6native53_GLOBAL__N__83c2e5dd_20_UpSampleBicubic2d_cu_80ee57ca28upsample_bicubic2d_out_frameIN3c108BFloat16EfEEviT0_S5_bNS_27GenericPackedTensorAccessorIKT_Lm4ENS_16DefaultPtrTraitsElEENS6_IS7_Lm4ES9_lEE --------------------------
	.section	.nv.info._ZN2at6native53_GLOBAL__N__83c2e5dd_20_UpSampleBicubic2d_cu_80ee57ca28upsample_bicubic2d_out_frameIN3c108BFloat16EfEEviT0_S5_bNS_27GenericPackedTensorAccessorIKT_Lm4ENS_16DefaultPtrTraitsElEENS6_IS7_Lm4ES9_lEE,"",@"SHT_CUDA_INFO"
	.sectionflags	@""
	.align	4


	//----- nvinfo : EIATTR_CUDA_API_VERSION
	.align		4
        /*0000*/ 	.byte	0x04, 0x37
        /*0002*/ 	.short	(.L_195 - .L_194)
.L_194:
        /*0004*/ 	.word	0x00000082


	//----- nvinfo : EIATTR_SW2861232_WAR
	.align		4
.L_195:
        /*0008*/ 	.byte	0x01, 0x35
	.zero		2


	//----- nvinfo : EIATTR_PARAM_CBANK
	.align		4
        /*000c*/ 	.byte	0x04, 0x0a
        /*000e*/ 	.short	(.L_197 - .L_196)
	.align		4
.L_196:
        /*0010*/ 	.word	index@(.nv.constant0._ZN2at6native53_GLOBAL__N__83c2e5dd_20_UpSampleBicubic2d_cu_80ee57ca28upsample_bicubic2d_out_frameIN3c108BFloat16EfEEviT0_S5_bNS_27GenericPackedTensorAccessorIKT_Lm4ENS_16DefaultPtrTraitsElEENS6_IS7_Lm4ES9_lEE)
        /*0014*/ 	.short	0x0160
        /*0016*/ 	.short	0x00a0


	//----- nvinfo : EIATTR_CBANK_PARAM_SIZE
	.align		4
.L_197:
        /*0018*/ 	.byte	0x03, 0x19
        /*001a*/ 	.short	0x00a0


	//----- nvinfo : EIATTR_KPARAM_INFO
	.align		4
        /*001c*/ 	.byte	0x04, 0x17
        /*001e*/ 	.short	(.L_199 - .L_198)
.L_198:
        /*0020*/ 	.word	0x00000000
        /*0024*/ 	.short	0x0005
        /*0026*/ 	.short	0x0058
        /*0028*/ 	.byte	0x00, 0xf0, 0x21, 0x01


	//----- nvinfo : EIATTR_KPARAM_INFO
	.align		4
.L_199:
        /*002c*/ 	.byte	0x04, 0x17
        /*002e*/ 	.short	(.L_201 - .L_200)
.L_200:
        /*0030*/ 	.word	0x00000000
        /*0034*/ 	.short	0x0004
        /*0036*/ 	.short	0x0010
        /*0038*/ 	.byte	0x00, 0xf0, 0x21, 0x01


	//----- nvinfo : EIATTR_KPARAM_INFO
	.align		4
.L_201:
        /*003c*/ 	.byte	0x04, 0x17
        /*003e*/ 	.short	(.L_203 - .L_202)
.L_202:
        /*0040*/ 	.word	0x00000000
        /*0044*/ 	.short	0x0003
        /*0046*/ 	.short	0x000c
        /*0048*/ 	.byte	0x00, 0xf0, 0x05, 0x00


	//----- nvinfo : EIATTR_KPARAM_INFO
	.align		4
.L_203:
        /*004c*/ 	.byte	0x04, 0x17
        /*004e*/ 	.short	(.L_205 - .L_204)
.L_204:
        /*0050*/ 	.word	0x00000000
        /*0054*/ 	.short	0x0002
        /*0056*/ 	.short	0x0008
        /*0058*/ 	.byte	0x00, 0xf0, 0x11, 0x00


	//----- nvinfo : EIATTR_KPARAM_INFO
	.align		4
.L_205:
        /*005c*/ 	.byte	0x04, 0x17
        /*005e*/ 	.short	(.L_207 - .L_206)
.L_206:
        /*0060*/ 	.word	0x00000000
        /*0064*/ 	.short	0x0001
        /*0066*/ 	.short	0x0004
        /*0068*/ 	.byte	0x00, 0xf0, 0x11, 0x00


	//----- nvinfo : EIATTR_KPARAM_INFO
	.align		4
.L_207:
        /*006c*/ 	.byte	0x04, 0x17
        /*006e*/ 	.short	(.L_209 - .L_208)
.L_208:
        /*0070*/ 	.word	0x00000000
        /*0074*/ 	.short	0x0000
        /*0076*/ 	.short	0x0000
        /*0078*/ 	.byte	0x00, 0xf0, 0x11, 0x00


	//----- nvinfo : EIATTR_MAXREG_COUNT
	.align		4
.L_209:
        /*007c*/ 	.byte	0x03, 0x1b
        /*007e*/ 	.short	0x0040


	//----- nvinfo : EIATTR_ANNOTATIONS
	.align		4
        /*0080*/ 	.byte	0x04, 0x55
        /*0082*/ 	.short	(.L_211 - .L_210)


	//   ....[0]....
.L_210:
        /* <DEDUP_REMOVED lines=34> */


	//----- nvinfo : EIATTR_MERCURY_ISA_VERSION
	.align		4
.L_211:
        /*028c*/ 	.byte	0x03, 0x5f
        /*028e*/ 	.short	0x0000


	//----- nvinfo : EIATTR_EXIT_INSTR_OFFSETS
	.align		4
        /*0290*/ 	.byte	0x04, 0x1c
        /*0292*/ 	.short	(.L_213 - .L_212)


	//   ....[0]....
.L_212:
        /*0294*/ 	.word	0x00000060


	//   ....[1]....
        /*0298*/ 	.word	0x00000330


	//   ....[2]....
        /*029c*/ 	.word	0x00000590


	//   ....[3]....
        /*02a0*/ 	.word	0x00001f00


	//   ....[4]....
        /*02a4*/ 	.word	0x00001f30


	//   ....[5]....
        /*02a8*/ 	.word	0x00001f50


	//   ....[6]....
        /*02ac*/ 	.word	0x00003360


	//----- nvinfo : EIATTR_MAX_THREADS
	.align		4
.L_213:
        /*02b0*/ 	.byte	0x04, 0x05
        /*02b2*/ 	.short	(.L_215 - .L_214)
.L_214:
        /*02b4*/ 	.word	0x00000400
        /*02b8*/ 	.word	0x00000001
        /*02bc*/ 	.word	0x00000001
.L_215:


//--------------------- .nv.info._ZN2at6native53_GLOBAL__N__83c2e5dd_20_UpSampleBicubic2d_cu_80ee57ca37upsample_bicubic2d_out_frame_parallelIN3c108BFloat16EfEEviT0_S5_bNS_27GenericPackedTensorAccessorIKT_Lm4ENS_16DefaultPtrTraitsElEENS6_IS7_Lm4ES9_lEE --------------------------
	.section	.nv.info._ZN2at6native53_GLOBAL__N__83c2e5dd_20_UpSampleBicubic2d_cu_80ee57ca37upsample_bicubic2d_out_frame_parallelIN3c108BFloat16EfEEviT0_S5_bNS_27GenericPackedTensorAccessorIKT_Lm4ENS_16DefaultPtrTraitsElEENS6_IS7_Lm4ES9_lEE,"",@"SHT_CUDA_INFO"
	.sectionflags	@""
	.align	4


	//----- nvinfo : EIATTR_CUDA_API_VERSION
	.align		4
        /*0000*/ 	.byte	0x04, 0x37
        /*0002*/ 	.short	(.L_217 - .L_216)
.L_216:
        /*0004*/ 	.word	0x00000082


	//----- nvinfo : EIATTR_SW2861232_WAR
	.align		4
.L_217:
        /*0008*/ 	.byte	0x01, 0x35
	.zero		2


	//----- nvinfo : EIATTR_PARAM_CBANK
	.align		4
        /*000c*/ 	.byte	0x04, 0x0a
        /*000e*/ 	.short	(.L_219 - .L_218)
	.align		4
.L_218:
        /*0010*/ 	.word	index@(.nv.constant0._ZN2at6native53_GLOBAL__N__83c2e5dd_20_UpSampleBicubic2d_cu_80ee57ca37upsample_bicubic2d_out_frame_parallelIN3c108BFloat16EfEEviT0_S5_bNS_27GenericPackedTensorAccessorIKT_Lm4ENS_16DefaultPtrTraitsElEENS6_IS7_Lm4ES9_lEE)
        /*0014*/ 	.short	0x0160
        /*0016*/ 	.short	0x00a0


	//----- nvinfo : EIATTR_CBANK_PARAM_SIZE
	.align		4
.L_219:
        /*0018*/ 	.byte	0x03, 0x19
        /*001a*/ 	.short	0x00a0


	//----- nvinfo : EIATTR_KPARAM_INFO
	.align		4
        /*001c*/ 	.byte	0x04, 0x17
        /*001e*/ 	.short	(.L_221 - .L_220)
.L_220:
        /*0020*/ 	.word	0x00000000
        /*0024*/ 	.short	0x0005
        /*0026*/ 	.short	0x0058
        /*0028*/ 	.byte	0x00, 0xf0, 0x21, 0x01


	//----- nvinfo : EIATTR_KPARAM_INFO
	.align		4
.L_221:
        /*002c*/ 	.byte	0x04, 0x17
        /*002e*/ 	.short	(.L_223 - .L_222)
.L_222:
        /*0030*/ 	.word	0x00000000
        /*0034*/ 	.short	0x0004
        /*0036*/ 	.short	0x0010
        /*0038*/ 	.byte	0x00, 0xf0, 0x21, 0x01


	//----- nvinfo : EIATTR_KPARAM_INFO
	.align		4
.L_223:
        /*003c*/ 	.byte	0x04, 0x17
        /*003e*/ 	.short	(.L_225 - .L_224)
.L_224:
        /*0040*/ 	.word	0x00000000
        /*0044*/ 	.short	0x0003
        /*0046*/ 	.short	0x000c
        /*0048*/ 	.byte	0x00, 0xf0, 0x05, 0x00


	//----- nvinfo : EIATTR_KPARAM_INFO
	.align		4
.L_225:
        /*004c*/ 	.byte	0x04, 0x17
        /*004e*/ 	.short	(.L_227 - .L_226)
.L_226:
        /*0050*/ 	.word	0x00000000
        /*0054*/ 	.short	0x0002
        /*0056*/ 	.short	0x0008
        /*0058*/ 	.byte	0x00, 0xf0, 0x11, 0x00


	//----- nvinfo : EIATTR_KPARAM_INFO
	.align		4
.L_227:
        /*005c*/ 	.byte	0x04, 0x17
        /*005e*/ 	.short	(.L_229 - .L_228)
.L_228:
        /*0060*/ 	.word	0x00000000
        /*0064*/ 	.short	0x0001
        /*0066*/ 	.short	0x0004
        /*0068*/ 	.byte	0x00, 0xf0, 0x11, 0x00


	//----- nvinfo : EIATTR_KPARAM_INFO
	.align		4
.L_229:
        /*006c*/ 	.byte	0x04, 0x17
        /*006e*/ 	.short	(.L_231 - .L_230)
.L_230:
        /*0070*/ 	.word	0x00000000
        /*0074*/ 	.short	0x0000
        /*0076*/ 	.short	0x0000
        /*0078*/ 	.byte	0x00, 0xf0, 0x11, 0x00


	//----- nvinfo : EIATTR_MAXREG_COUNT
	.align		4
.L_231:
        /*007c*/ 	.byte	0x03, 0x1b
        /*007e*/ 	.short	0x0040


	//----- nvinfo : EIATTR_MERCURY_ISA_VERSION
	.align		4
        /*0080*/ 	.byte	0x03, 0x5f
        /*0082*/ 	.short	0x0000


	//----- nvinfo : EIATTR_EXIT_INSTR_OFFSETS
	.align		4
        /*0084*/ 	.byte	0x04, 0x1c
        /*0086*/ 	.short	(.L_233 - .L_232)


	//   ....[0]....
.L_232:
        /*0088*/ 	.word	0x00000050


	//   ....[1]....
        /*008c*/ 	.word	0x00000380


	//   ....[2]....
        /*0090*/ 	.word	0x00001550


	//   ....[3]....
        /*0094*/ 	.word	0x000015a0


	//   ....[4]....
        /*0098*/ 	.word	0x00001a80


	//----- nvinfo : EIATTR_CTAIDZ_USED
	.align		4
.L_233:
        /*009c*/ 	.byte	0x01, 0x04
	.zero		2


	//----- nvinfo : EIATTR_MAX_THREADS
	.align		4
        /*00a0*/ 	.byte	0x04, 0x05
        /*00a2*/ 	.short	(.L_235 - .L_234)
.L_234:
        /*00a4*/ 	.word	0x00000400
        /*00a8*/ 	.word	0x00000001
        /*00ac*/ 	.word	0x00000001
.L_235:


//--------------------- .nv.info._ZN2at6native53_GLOBAL__N__83c2e5dd_20_UpSampleBicubic2d_cu_80ee57ca28upsample_bicubic2d_out_frameIN3c104HalfEfEEviT0_S5_bNS_27GenericPackedTensorAccessorIKT_Lm4ENS_16DefaultPtrTraitsElEENS6_IS7_Lm4ES9_lEE --------------------------
	.section	.nv.info._ZN2at6native53_GLOBAL__N__83c2e5dd_20_UpSampleBicubic2d_cu_80ee57ca28upsample_bicubic2d_out_frameIN3c104HalfEfEEviT0_S5_bNS_27GenericPackedTensorAccessorIKT_Lm4ENS_16DefaultPtrTraitsElEENS6_IS7_Lm4ES9_lEE,"",@"SHT_CUDA_INFO"
	.sectionflags	@""
	.align	4


	//----- nvinfo : EIATTR_CUDA_API_VERSION
	.align		4
        /*0000*/ 	.byte	0x04, 0x37
        /*0002*/ 	.short	(.L_237 - .L_236)
.L_236:
        /*0004*/ 	.word	0x00000082


	//----- nvinfo : EIATTR_SW2861232_WAR
	.align		4
.L_237:
        /*0008*/ 	.byte	0x01, 0x35
	.zero		2


	//----- nvinfo : EIATTR_PARAM_CBANK
	.align		4
        /*000c*/ 	.byte	0x04, 0x0a
        /*000e*/ 	.short	(.L_239 - .L_238)
	.align		4
.L_238:
        /*0010*/ 	.word	index@(.nv.constant0._ZN2at6native53_GLOBAL__N__83c2e5dd_20_UpSampleBicubic2d_cu_80ee57ca28upsample_bicubic2d_out_frameIN3c104HalfEfEEviT0_S5_bNS_27GenericPackedTensorAccessorIKT_Lm4ENS_16DefaultPtrTraitsElEENS6_IS7_Lm4ES9_lEE)
        /*0014*/ 	.short	0x0160
        /*0016*/ 	.short	0x00a0


	//----- nvinfo : EIATTR_CBANK_PARAM_SIZE
	.align		4
.L_239:
        /*0018*/ 	.byte	0x03, 0x19
        /*001a*/ 	.short	0x00a0


	//----- nvinfo : EIATTR_KPARAM_INFO
	.align		4
        /*001c*/ 	.byte	0x04, 0x17
        /*001e*/ 	.short	(.L_241 - .L_240)
.L_240:
        /*0020*/ 	.word	0x00000000
        /*0024*/ 	.short	0x0005
        /*0026*/ 	.short	0x0058
        /*0028*/ 	.byte	0x00, 0xf0, 0x21, 0x01


	//----- nvinfo : EIATTR_KPARAM_INFO
	.align		4
.L_241:
        /*002c*/ 	.byte	0x04, 0x17
        /*002e*/ 	.short	(.L_243 - .L_242)
.L_242:
        /*0030*/ 	.word	0x00000000
        /*0034*/ 	.short	0x0004
        /*0036*/ 	.short	0x0010
        /*0038*/ 	.byte	0x00, 0xf0, 0x21, 0x01


	//----- nvinfo : EIATTR_KPARAM_INFO
	.align		4
.L_243:
        /*003c*/ 	.byte	0x04, 0x17
        /*003e*/ 	.short	(.L_245 - .L_244)
.L_244:
        /*0040*/ 	.word	0x00000000
        /*0044*/ 	.short	0x0003
        /*0046*/ 	.short	0x000c
        /*0048*/ 	.byte	0x00, 0xf0, 0x05, 0x00


	//----- nvinfo : EIATTR_KPARAM_INFO
	.align		4
.L_245:
        /*004c*/ 	.byte	0x04, 0x17
        /*004e*/ 	.short	(.L_247 - .L_246)
.L_246:
        /*0050*/ 	.word	0x00000000
        /*0054*/ 	.short	0x0002
        /*0056*/ 	.short	0x0008
        /*0058*/ 	.byte	0x00, 0xf0, 0x11, 0x00


	//----- nvinfo : EIATTR_KPARAM_INFO
	.align		4
.L_247:
        /*005c*/ 	.byte	0x04, 0x17
        /*005e*/ 	.short	(.L_249 - .L_248)
.L_248:
        /*0060*/ 	.word	0x00000000
        /*0064*/ 	.short	0x0001
        /*0066*/ 	.short	0x0004
        /*0068*/ 	.byte	0x00, 0xf0, 0x11, 0x00


	//----- nvinfo : EIATTR_KPARAM_INFO
	.align		4
.L_249:
        /*006c*/ 	.byte	0x04, 0x17
        /*006e*/ 	.short	(.L_251 - .L_250)
.L_250:
        /*0070*/ 	.word	0x00000000
        /*0074*/ 	.short	0x0000
        /*0076*/ 	.short	0x0000
        /*0078*/ 	.byte	0x00, 0xf0, 0x11, 0x00


	//----- nvinfo : EIATTR_MAXREG_COUNT
	.align		4
.L_251:
        /*007c*/ 	.byte	0x03, 0x1b
        /*007e*/ 	.short	0x0040


	//----- nvinfo : EIATTR_ANNOTATIONS
	.align		4
        /*0080*/ 	.byte	0x04, 0x55
        /*0082*/ 	.short	(.L_253 - .L_252)


	//   ....[0]....
.L_252:
        /* <DEDUP_REMOVED lines=34> */


	//----- nvinfo : EIATTR_MERCURY_ISA_VERSION
	.align		4
.L_253:
        /*028c*/ 	.byte	0x03, 0x5f
        /*028e*/ 	.short	0x0000


	//----- nvinfo : EIATTR_EXIT_INSTR_OFFSETS
	.align		4
        /*0290*/ 	.byte	0x04, 0x1c
        /*0292*/ 	.short	(.L_255 - .L_254)


	//   ....[0]....
.L_254:
        /*0294*/ 	.word	0x00000060


	//   ....[1]....
        /*0298*/ 	.word	0x00000330


	//   ....[2]....
        /*029c*/ 	.word	0x00000590


	//   ....[3]....
        /*02a0*/ 	.word	0x00001f00


	//   ....[4]....
        /*02a4*/ 	.word	0x00001f30


	//   ....[5]....
        /*02a8*/ 	.word	0x00001f50


	//   ....[6]....
        /*02ac*/ 	.word	0x00003360


	//----- nvinfo : EIATTR_MAX_THREADS
	.align		4
.L_255:
        /*02b0*/ 	.byte	0x04, 0x05
        /*02b2*/ 	.short	(.L_257 - .L_256)
.L_256:
        /*02b4*/ 	.word	0x00000400
        /*02b8*/ 	.word	0x00000001
        /*02bc*/ 	.word	0x00000001
.L_257:


//--------------------- .nv.info._ZN2at6native53_GLOBAL__N__83c2e5dd_20_UpSampleBicubic2d_cu_80ee57ca37upsample_bicubic2d_out_frame_parallelIN3c104HalfEfEEviT0_S5_bNS_27GenericPackedTensorAccessorIKT_Lm4ENS_16DefaultPtrTraitsElEENS6_IS7_Lm4ES9_lEE --------------------------
	.section	.nv.info._ZN2at6native53_GLOBAL__N__83c2e5dd_20_UpSampleBicubic2d_cu_80ee57ca37upsample_bicubic2d_out_frame_parallelIN3c104HalfEfEEviT0_S5_bNS_27GenericPackedTensorAccessorIKT_Lm4ENS_16DefaultPtrTraitsElEENS6_IS7_Lm4ES9_lEE,"",@"SHT_CUDA_INFO"
	.sectionflags	@""
	.align	4


	//----- nvinfo : EIATTR_CUDA_API_VERSION
	.align		4
        /*0000*/ 	.byte	0x04, 0x37
        /*0002*/ 	.short	(.L_259 - .L_258)
.L_258:
        /*0004*/ 	.word	0x00000082


	//----- nvinfo : EIATTR_SW2861232_WAR
	.align		4
.L_259:
        /*0008*/ 	.byte	0x01, 0x35
	.zero		2


	//----- nvinfo : EIATTR_PARAM_CBANK
	.align		4
        /*000c*/ 	.byte	0x04, 0x0a
        /*000e*/ 	.short	(.L_261 - .L_260)
	.align		4
.L_260:
        /*0010*/ 	.word	index@(.nv.constant0._ZN2at6native53_GLOBAL__N__83c2e5dd_20_UpSampleBicubic2d_cu_80ee57ca37upsample_bicubic2d_out_frame_parallelIN3c104HalfEfEEviT0_S5_bNS_27GenericPackedTensorAccessorIKT_Lm4ENS_16DefaultPtrTraitsElEENS6_IS7_Lm4ES9_lEE)
        /*0014*/ 	.short	0x0160
        /*0016*/ 	.short	0x00a0


	//----- nvinfo : EIATTR_CBANK_PARAM_SIZE
	.align		4
.L_261:
        /*0018*/ 	.byte	0x03, 0x19
        /*001a*/ 	.short	0x00a0


	//----- nvinfo : EIATTR_KPARAM_INFO
	.align		4
        /*001c*/ 	.byte	0x04, 0x17
        /*001e*/ 	.short	(.L_263 - .L_262)
.L_262:
        /*0020*/ 	.word	0x00000000
        /*0024*/ 	.short	0x0005
        /*0026*/ 	.short	0x0058
        /*0028*/ 	.byte	0x00, 0xf0, 0x21, 0x01


	//----- nvinfo : EIATTR_KPARAM_INFO
	.align		4
.L_263:
        /*002c*/ 	.byte	0x04, 0x17
        /*002e*/ 	.short	(.L_265 - .L_264)
.L_264:
        /*0030*/ 	.word	0x00000000
        /*0034*/ 	.short	0x0004
        /*0036*/ 	.short	0x0010
        /*0038*/ 	.byte	0x00, 0xf0, 0x21, 0x01


	//----- nvinfo : EIATTR_KPARAM_INFO
	.align		4
.L_265:
        /*003c*/ 	.byte	0x04, 0x17
        /*003e*/ 	.short	(.L_267 - .L_266)
.L_266:
        /*0040*/ 	.word	0x00000000
        /*0044*/ 	.short	0x0003
        /*0046*/ 	.short	0x000c
        /*0048*/ 	.byte	0x00, 0xf0, 0x05, 0x00


	//----- nvinfo : EIATTR_KPARAM_INFO
	.align		4
.L_267:
        /*004c*/ 	.byte	0x04, 0x17
        /*004e*/ 	.short	(.L_269 - .L_268)
.L_268:
        /*0050*/ 	.word	0x00000000
        /*0054*/ 	.short	0x0002
        /*0056*/ 	.short	0x0008
        /*0058*/ 	.byte	0x00, 0xf0, 0x11, 0x00


	//----- nvinfo : EIATTR_KPARAM_INFO
	.align		4
.L_269:
        /*005c*/ 	.byte	0x04, 0x17
        /*005e*/ 	.short	(.L_271 - .L_270)
.L_270:
        /*0060*/ 	.word	0x00000000
        /*0064*/ 	.short	0x0001
        /*0066*/ 	.short	0x0004
        /*0068*/ 	.byte	0x00, 0xf0, 0x11, 0x00


	//----- nvinfo : EIATTR_KPARAM_INFO
	.align		4
.L_271:
        /*006c*/ 	.byte	0x04, 0x17
        /*006e*/ 	.short	(.L_273 - .L_272)
.L_272:
        /*0070*/ 	.word	0x00000000
        /*0074*/ 	.short	0x0000
        /*0076*/ 	.short	0x0000
        /*0078*/ 	.byte	0x00, 0xf0, 0x11, 0x00


	//----- nvinfo : EIATTR_MAXREG_COUNT
	.align		4
.L_273:
        /*007c*/ 	.byte	0x03, 0x1b
        /*007e*/ 	.short	0x0040


	//----- nvinfo : EIATTR_MERCURY_ISA_VERSION
	.align		4
        /*0080*/ 	.byte	0x03, 0x5f
        /*0082*/ 	.short	0x0000


	//----- nvinfo : EIATTR_EXIT_INSTR_OFFSETS
	.align		4
        /*0084*/ 	.byte	0x04, 0x1c
        /*0086*/ 	.short	(.L_275 - .L_274)


	//   ....[0]....
.L_274:
        /*0088*/ 	.word	0x00000050


	//   ....[1]....
        /*008c*/ 	.word	0x00000380


	//   ....[2]....
        /*0090*/ 	.word	0x00001550


	//   ....[3]....
        /*0094*/ 	.word	0x000015a0


	//   ....[4]....
        /*0098*/ 	.word	0x00001a80


	//----- nvinfo : EIATTR_CTAIDZ_USED
	.align		4
.L_275:
        /*009c*/ 	.byte	0x01, 0x04
	.zero		2


	//----- nvinfo : EIATTR_MAX_THREADS
	.align		4
        /*00a0*/ 	.byte	0x04, 0x05
        /*00a2*/ 	.short	(.L_277 - .L_276)
.L_276:
        /*00a4*/ 	.word	0x00000400
        /*00a8*/ 	.word	0x00000001
        /*00ac*/ 	.word	0x00000001
.L_277:


//--------------------- .nv.info._ZN2at6native53_GLOBAL__N__83c2e5dd_20_UpSampleBicubic2d_cu_80ee57ca28upsample_bicubic2d_out_frameIffEEviT0_S3_bNS_27GenericPackedTensorAccessorIKT_Lm4ENS_16DefaultPtrTraitsElEENS4_IS5_Lm4ES7_lEE --------------------------
	.section	.nv.info._ZN2at6native53_GLOBAL__N__83c2e5dd_20_UpSampleBicubic2d_cu_80ee57ca28upsample_bicubic2d_out_frameIffEEviT0_S3_bNS_27GenericPackedTensorAccessorIKT_Lm4ENS_16DefaultPtrTraitsElEENS4_IS5_Lm4ES7_lEE,"",@"SHT_CUDA_INFO"
	.sectionflags	@""
	.align	4


	//----- nvinfo : EIATTR_CUDA_API_VERSION
	.align		4
        /*0000*/ 	.byte	0x04, 0x37
        /*0002*/ 	.short	(.L_279 - .L_278)
.L_278:
        /*0004*/ 	.word	0x00000082


	//----- nvinfo : EIATTR_SW2861232_WAR
	.align		4
.L_279:
        /*0008*/ 	.byte	0x01, 0x35
	.zero		2


	//----- nvinfo : EIATTR_PARAM_CBANK
	.align		4
        /*000c*/ 	.byte	0x04, 0x0a
        /*000e*/ 	.short	(.L_281 - .L_280)
	.align		4
.L_280:
        /*0010*/ 	.word	index@(.nv.constant0._ZN2at6native53_GLOBAL__N__83c2e5dd_20_UpSampleBicubic2d_cu_80ee57ca28upsample_bicubic2d_out_frameIffEEviT0_S3_bNS_27GenericPackedTensorAccessorIKT_Lm4ENS_16DefaultPtrTraitsElEENS4_IS5_Lm4ES7_lEE)
        /*0014*/ 	.short	0x0160
        /*0016*/ 	.short	0x00a0


	//----- nvinfo : EIATTR_CBANK_PARAM_SIZE
	.align		4
.L_281:
        /*0018*/ 	.byte	0x03, 0x19
        /*001a*/ 	.short	0x00a0


	//----- nvinfo : EIATTR_KPARAM_INFO
	.align		4
        /*001c*/ 	.byte	0x04, 0x17
        /*001e*/ 	.short	(.L_283 - .L_282)
.L_282:
        /*0020*/ 	.word	0x00000000
        /*0024*/ 	.short	0x0005
        /*0026*/ 	.short	0x0058
        /*0028*/ 	.byte	0x00, 0xf0, 0x21, 0x01


	//----- nvinfo : EIATTR_KPARAM_INFO
	.align		4
.L_283:
        /*002c*/ 	.byte	0x04, 0x17
        /*002e*/ 	.short	(.L_285 - .L_284)
.L_284:
        /*0030*/ 	.word	0x00000000
        /*0034*/ 	.short	0x0004
        /*0036*/ 	.short	0x0010
        /*0038*/ 	.byte	0x00, 0xf0, 0x21, 0x01


	//----- nvinfo : EIATTR_KPARAM_INFO
	.align		4
.L_285:
        /*003c*/ 	.byte	0x04, 0x17
        /*003e*/ 	.short	(.L_287 - .L_286)
.L_286:
        /*0040*/ 	.word	0x00000000
        /*0044*/ 	.short	0x0003
        /*0046*/ 	.short	0x000c
        /*0048*/ 	.byte	0x00, 0xf0, 0x05, 0x00


	//----- nvinfo : EIATTR_KPARAM_INFO
	.align		4
.L_287:
        /*004c*/ 	.byte	0x04, 0x17
        /*004e*/ 	.short	(.L_289 - .L_288)
.L_288:
        /*0050*/ 	.word	0x00000000
        /*0054*/ 	.short	0x0002
        /*0056*/ 	.short	0x0008
        /*0058*/ 	.byte	0x00, 0xf0, 0x11, 0x00


	//----- nvinfo : EIATTR_KPARAM_INFO
	.align		4
.L_289:
        /*005c*/ 	.byte	0x04, 0x17
        /*005e*/ 	.short	(.L_291 - .L_290)
.L_290:
        /*0060*/ 	.word	0x00000000
        /*0064*/ 	.short	0x0001
        /*0066*/ 	.short	0x0004
        /*0068*/ 	.byte	0x00, 0xf0, 0x11, 0x00


	//----- nvinfo : EIATTR_KPARAM_INFO
	.align		4
.L_291:
        /*006c*/ 	.byte	0x04, 0x17
        /*006e*/ 	.short	(.L_293 - .L_292)
.L_292:
        /*0070*/ 	.word	0x00000000
        /*0074*/ 	.short	0x0000
        /*0076*/ 	.short	0x0000
        /*0078*/ 	.byte	0x00, 0xf0, 0x11, 0x00


	//----- nvinfo : EIATTR_MAXREG_COUNT
	.align		4
.L_293:
        /*007c*/ 	.byte	0x03, 0x1b
        /*007e*/ 	.short	0x0040


	//----- nvinfo : EIATTR_ANNOTATIONS
	.align		4
        /*0080*/ 	.byte	0x04, 0x55
        /*0082*/ 	.short	(.L_295 - .L_294)


	//   ....[0]....
.L_294:
        /* <DEDUP_REMOVED lines=34> */


	//----- nvinfo : EIATTR_MERCURY_ISA_VERSION
	.align		4
.L_295:
        /*028c*/ 	.byte	0x03, 0x5f
        /*028e*/ 	.short	0x0000


	//----- nvinfo : EIATTR_EXIT_INSTR_OFFSETS
	.align		4
        /*0290*/ 	.byte	0x04, 0x1c
        /*0292*/ 	.short	(.L_297 - .L_296)


	//   ....[0]....
.L_296:
        /*0294*/ 	.word	0x00000060


	//   ....[1]....
        /*0298*/ 	.word	0x00000330


	//   ....[2]....
        /*029c*/ 	.word	0x00000590


	//   ....[3]....
        /*02a0*/ 	.word	0x00001dd0


	//   ....[4]....
        /*02a4*/ 	.word	0x00001e00


	//   ....[5]....
        /*02a8*/ 	.word	0x00001e20


	//   ....[6]....
        /*02ac*/ 	.word	0x00003210


	//----- nvinfo : EIATTR_MAX_THREADS
	.align		4
.L_297:
        /*02b0*/ 	.byte	0x04, 0x05
        /*02b2*/ 	.short	(.L_299 - .L_298)
.L_298:
        /*02b4*/ 	.word	0x00000400
        /*02b8*/ 	.word	0x00000001
        /*02bc*/ 	.word	0x00000001
.L_299:


//--------------------- .nv.info._ZN2at6native53_GLOBAL__N__83c2e5dd_20_UpSampleBicubic2d_cu_80ee57ca37upsample_bicubic2d_out_frame_parallelIffEEviT0_S3_bNS_27GenericPackedTensorAccessorIKT_Lm4ENS_16DefaultPtrTraitsElEENS4_IS5_Lm4ES7_lEE --------------------------
	.section	.nv.info._ZN2at6native53_GLOBAL__N__83c2e5dd_20_UpSampleBicubic2d_cu_80ee57ca37upsample_bicubic2d_out_frame_parallelIffEEviT0_S3_bNS_27GenericPackedTensorAccessorIKT_Lm4ENS_16DefaultPtrTraitsElEENS4_IS5_Lm4ES7_lEE,"",@"SHT_CUDA_INFO"
	.sectionflags	@""
	.align	4


	//----- nvinfo : EIATTR_CUDA_API_VERSION
	.align		4
        /*0000*/ 	.byte	0x04, 0x37
        /*0002*/ 	.short	(.L_301 - .L_300)
.L_300:
        /*0004*/ 	.word	0x00000082


	//----- nvinfo : EIATTR_SW2861232_WAR
	.align		4
.L_301:
        /*0008*/ 	.byte	0x01, 0x35
	.zero		2


	//----- nvinfo : EIATTR_PARAM_CBANK
	.align		4
        /*000c*/ 	.byte	0x04, 0x0a
        /*000e*/ 	.short	(.L_303 - .L_302)
	.align		4
.L_302:
        /*0010*/ 	.word	index@(.nv.constant0._ZN2at6native53_GLOBAL__N__83c2e5dd_20_UpSampleBicubic2d_cu_80ee57ca37upsample_bicubic2d_out_frame_parallelIffEEviT0_S3_bNS_27GenericPackedTensorAccessorIKT_Lm4ENS_16DefaultPtrTraitsElEENS4_IS5_Lm4ES7_lEE)
        /*0014*/ 	.short	0x0160
        /*0016*/ 	.short	0x00a0


	//----- nvinfo : EIATTR_CBANK_PARAM_SIZE
	.align		4
.L_303:
        /*0018*/ 	.byte	0x03, 0x19
        /*001a*/ 	.short	0x00a0


	//----- nvinfo : EIATTR_KPARAM_INFO
	.align		4
        /*001c*/ 	.byte	0x04, 0x17
        /*001e*/ 	.short	(.L_305 - .L_304)
.L_304:
        /*0020*/ 	.word	0x00000000
        /*0024*/ 	.short	0x0005
        /*0026*/ 	.short	0x0058
        /*0028*/ 	.byte	0x00, 0xf0, 0x21, 0x01


	//----- nvinfo : EIATTR_KPARAM_INFO
	.align		4
.L_305:
        /*002c*/ 	.byte	0x04, 0x17
        /*002e*/ 	.short	(.L_307 - .L_306)
.L_306:
        /*0030*/ 	.word	0x00000000
        /*0034*/ 	.short	0x0004
        /*0036*/ 	.short	0x0010
        /*0038*/ 	.byte	0x00, 0xf0, 0x21, 0x01


	//----- nvinfo : EIATTR_KPARAM_INFO
	.align		4
.L_307:
        /*003c*/ 	.byte	0x04, 0x17
        /*003e*/ 	.short	(.L_309 - .L_308)
.L_308:
        /*0040*/ 	.word	0x00000000
        /*0044*/ 	.short	0x0003
        /*0046*/ 	.short	0x000c
        /*0048*/ 	.byte	0x00, 0xf0, 0x05, 0x00


	//----- nvinfo : EIATTR_KPARAM_INFO
	.align		4
.L_309:
        /*004c*/ 	.byte	0x04, 0x17
        /*004e*/ 	.short	(.L_311 - .L_310)
.L_310:
        /*0050*/ 	.word	0x00000000
        /*0054*/ 	.short	0x0002
        /*0056*/ 	.short	0x0008
        /*0058*/ 	.byte	0x00, 0xf0, 0x11, 0x00


	//----- nvinfo : EIATTR_KPARAM_INFO
	.align		4
.L_311:
        /*005c*/ 	.byte	0x04, 0x17
        /*005e*/ 	.short	(.L_313 - .L_312)
.L_312:
        /*0060*/ 	.word	0x00000000
        /*0064*/ 	.short	0x0001
        /*0066*/ 	.short	0x0004
        /*0068*/ 	.byte	0x00, 0xf0, 0x11, 0x00


	//----- nvinfo : EIATTR_KPARAM_INFO
	.align		4
.L_313:
        /*006c*/ 	.byte	0x04, 0x17
        /*006e*/ 	.short	(.L_315 - .L_314)
.L_314:
        /*0070*/ 	.word	0x00000000
        /*0074*/ 	.short	0x0000
        /*0076*/ 	.short	0x0000
        /*0078*/ 	.byte	0x00, 0xf0, 0x11, 0x00


	//----- nvinfo : EIATTR_MAXREG_COUNT
	.align		4
.L_315:
        /*007c*/ 	.byte	0x03, 0x1b
        /*007e*/ 	.short	0x0040


	//----- nvinfo : EIATTR_MERCURY_ISA_VERSION
	.align		4
        /*0080*/ 	.byte	0x03, 0x5f
        /*0082*/ 	.short	0x0000


	//----- nvinfo : EIATTR_EXIT_INSTR_OFFSETS
	.align		4
        /*0084*/ 	.byte	0x04, 0x1c
        /*0086*/ 	.short	(.L_317 - .L_316)


	//   ....[0]....
.L_316:
        /*0088*/ 	.word	0x00000050


	//   ....[1]....
        /*008c*/ 	.word	0x00000380


	//   ....[2]....
        /*0090*/ 	.word	0x00001430


	//   ....[3]....
        /*0094*/ 	.word	0x00001480


	//   ....[4]....
        /*0098*/ 	.word	0x00001960


	//----- nvinfo : EIATTR_CTAIDZ_USED
	.align		4
.L_317:
        /*009c*/ 	.byte	0x01, 0x04
	.zero		2


	//----- nvinfo : EIATTR_MAX_THREADS
	.align		4
        /*00a0*/ 	.byte	0x04, 0x05
        /*00a2*/ 	.short	(.L_319 - .L_318)
.L_318:
        /*00a4*/ 	.word	0x00000400
        /*00a8*/ 	.word	0x00000001
        /*00ac*/ 	.word	0x00000001
.L_319:


//--------------------- .nv.info._ZN2at6native53_GLOBAL__N__83c2e5dd_20_UpSampleBicubic2d_cu_80ee57ca28upsample_bicubic2d_out_frameIddEEviT0_S3_bNS_27GenericPackedTensorAccessorIKT_Lm4ENS_16DefaultPtrTraitsElEENS4_IS5_Lm4ES7_lEE --------------------------
	.section	.nv.info._ZN2at6native53_GLOBAL__N__83c2e5dd_20_UpSampleBicubic2d_cu_80ee57ca28upsample_bicubic2d_out_frameIddEEviT0_S3_bNS_27GenericPackedTensorAccessorIKT_Lm4ENS_16DefaultPtrTraitsElEENS4_IS5_Lm4ES7_lEE,"",@"SHT_CUDA_INFO"
	.sectionflags	@""
	.align	4


	//----- nvinfo : EIATTR_CUDA_API_VERSION
	.align		4
        /*0000*/ 	.byte	0x04, 0x37
        /*0002*/ 	.short	(.L_321 - .L_320)
.L_320:
        /*0004*/ 	.word	0x00000082


	//----- nvinfo : EIATTR_SW2861232_WAR
	.align		4
.L_321:
        /*0008*/ 	.byte	0x01, 0x35
	.zero		2


	//----- nvinfo : EIATTR_PARAM_CBANK
	.align		4
        /*000c*/ 	.byte	0x04, 0x0a
        /*000e*/ 	.short	(.L_323 - .L_322)
	.align		4
.L_322:
        /*0010*/ 	.word	index@(.nv.constant0._ZN2at6native53_GLOBAL__N__83c2e5dd_20_UpSampleBicubic2d_cu_80ee57ca28upsample_bicubic2d_out_frameIddEEviT0_S3_bNS_27GenericPackedTensorAccessorIKT_Lm4ENS_16DefaultPtrTraitsElEENS4_IS5_Lm4ES7_lEE)
        /*0014*/ 	.short	0x0160
        /*0016*/ 	.short	0x00b0


	//----- nvinfo : EIATTR_CBANK_PARAM_SIZE
	.align		4
.L_323:
        /*0018*/ 	.byte	0x03, 0x19
        /*001a*/ 	.short	0x00b0


	//----- nvinfo : EIATTR_KPARAM_INFO
	.align		4
        /*001c*/ 	.byte	0x04, 0x17
        /*001e*/ 	.short	(.L_325 - .L_324)
.L_324:
        /*0020*/ 	.word	0x00000000
        /*0024*/ 	.short	0x0005
        /*0026*/ 	.short	0x0068
        /*0028*/ 	.byte	0x00, 0xf0, 0x21, 0x01


	//----- nvinfo : EIATTR_KPARAM_INFO
	.align		4
.L_325:
        /*002c*/ 	.byte	0x04, 0x17
        /*002e*/ 	.short	(.L_327 - .L_326)
.L_326:
        /*0030*/ 	.word	0x00000000
        /*0034*/ 	.short	0x0004
        /*0036*/ 	.short	0x0020
        /*0038*/ 	.byte	0x00, 0xf0, 0x21, 0x01


	//----- nvinfo : EIATTR_KPARAM_INFO
	.align		4
.L_327:
        /*003c*/ 	.byte	0x04, 0x17
        /*003e*/ 	.short	(.L_329 - .L_328)
.L_328:
        /*0040*/ 	.word	0x00000000
        /*0044*/ 	.short	0x0003
        /*0046*/ 	.short	0x0018
        /*0048*/ 	.byte	0x00, 0xf0, 0x05, 0x00


	//----- nvinfo : EIATTR_KPARAM_INFO
	.align		4
.L_329:
        /*004c*/ 	.byte	0x04, 0x17
        /*004e*/ 	.short	(.L_331 - .L_330)
.L_330:
        /*0050*/ 	.word	0x00000000
        /*0054*/ 	.short	0x0002
        /*0056*/ 	.short	0x0010
        /*0058*/ 	.byte	0x00, 0xf0, 0x21, 0x00


	//----- nvinfo : EIATTR_KPARAM_INFO
	.align		4
.L_331:
        /*005c*/ 	.byte	0x04, 0x17
        /*005e*/ 	.short	(.L_333 - .L_332)
.L_332:
        /*0060*/ 	.word	0x00000000
        /*0064*/ 	.short	0x0001
        /*0066*/ 	.short	0x0008
        /*0068*/ 	.byte	0x00, 0xf0, 0x21, 0x00


	//----- nvinfo : EIATTR_KPARAM_INFO
	.align		4
.L_333:
        /*006c*/ 	.byte	0x04, 0x17
        /*006e*/ 	.short	(.L_335 - .L_334)
.L_334:
        /*0070*/ 	.word	0x00000000
        /*0074*/ 	.short	0x0000
        /*0076*/ 	.short	0x0000
        /*0078*/ 	.byte	0x00, 0xf0, 0x11, 0x00


	//----- nvinfo : EIATTR_MAXREG_COUNT
	.align		4
.L_335:
        /*007c*/ 	.byte	0x03, 0x1b
        /*007e*/ 	.short	0x0040


	//----- nvinfo : EIATTR_ANNOTATIONS
	.align		4
        /*0080*/ 	.byte	0x04, 0x55
        /*0082*/ 	.short	(.L_337 - .L_336)


	//   ....[0]....
.L_336:
        /* <DEDUP_REMOVED lines=40> */


	//----- nvinfo : EIATTR_MERCURY_ISA_VERSION
	.align		4
.L_337:
        /*02ec*/ 	.byte	0x03, 0x5f
        /*02ee*/ 	.short	0x0000


	//----- nvinfo : EIATTR_EXIT_INSTR_OFFSETS
	.align		4
        /*02f0*/ 	.byte	0x04, 0x1c
        /*02f2*/ 	.short	(.L_339 - .L_338)


	//   ....[0]....
.L_338:
        /*02f4*/ 	.word	0x00000060


	//   ....[1]....
        /*02f8*/ 	.word	0x00000390


	//   ....[2]....
        /*02fc*/ 	.word	0x000006a0


	//   ....[3]....
        /*0300*/ 	.word	0x00001f80


	//   ....[4]....
        /*0304*/ 	.word	0x00001fb0


	//   ....[5]....
        /*0308*/ 	.word	0x00001fd0


	//   ....[6]....
        /*030c*/ 	.word	0x00003430


	//----- nvinfo : EIATTR_MAX_THREADS
	.align		4
.L_339:
        /*0310*/ 	.byte	0x04, 0x05
        /*0312*/ 	.short	(.L_341 - .L_340)
.L_340:
        /*0314*/ 	.word	0x00000400
        /*0318*/ 	.word	0x00000001
        /*031c*/ 	.word	0x00000001
.L_341:


//--------------------- .nv.info._ZN2at6native53_GLOBAL__N__83c2e5dd_20_UpSampleBicubic2d_cu_80ee57ca37upsample_bicubic2d_out_frame_parallelIddEEviT0_S3_bNS_27GenericPackedTensorAccessorIKT_Lm4ENS_16DefaultPtrTraitsElEENS4_IS5_Lm4ES7_lEE --------------------------
	.section	.nv.info._ZN2at6native53_GLOBAL__N__83c2e5dd_20_UpSampleBicubic2d_cu_80ee57ca37upsample_bicubic2d_out_frame_parallelIddEEviT0_S3_bNS_27GenericPackedTensorAccessorIKT_Lm4ENS_16DefaultPtrTraitsElEENS4_IS5_Lm4ES7_lEE,"",@"SHT_CUDA_INFO"
	.sectionflags	@""
	.align	4


	//----- nvinfo : EIATTR_CUDA_API_VERSION
	.align		4
        /*0000*/ 	.byte	0x04, 0x37
        /*0002*/ 	.short	(.L_343 - .L_342)
.L_342:
        /*0004*/ 	.word	0x00000082


	//----- nvinfo : EIATTR_SW2861232_WAR
	.align		4
.L_343:
        /*0008*/ 	.byte	0x01, 0x35
	.zero		2


	//----- nvinfo : EIATTR_PARAM_CBANK
	.align		4
        /*000c*/ 	.byte	0x04, 0x0a
        /*000e*/ 	.short	(.L_345 - .L_344)
	.align		4
.L_344:
        /*0010*/ 	.word	index@(.nv.constant0._ZN2at6native53_GLOBAL__N__83c2e5dd_20_UpSampleBicubic2d_cu_80ee57ca37upsample_bicubic2d_out_frame_parallelIddEEviT0_S3_bNS_27GenericPackedTensorAccessorIKT_Lm4ENS_16DefaultPtrTraitsElEENS4_IS5_Lm4ES7_lEE)
        /*0014*/ 	.short	0x0160
        /*0016*/ 	.short	0x00b0


	//----- nvinfo : EIATTR_CBANK_PARAM_SIZE
	.align		4
.L_345:
        /*0018*/ 	.byte	0x03, 0x19
        /*001a*/ 	.short	0x00b0


	//----- nvinfo : EIATTR_KPARAM_INFO
	.align		4
        /*001c*/ 	.byte	0x04, 0x17
        /*001e*/ 	.short	(.L_347 - .L_346)
.L_346:
        /*0020*/ 	.word	0x00000000
        /*0024*/ 	.short	0x0005
        /*0026*/ 	.short	0x0068
        /*0028*/ 	.byte	0x00, 0xf0, 0x21, 0x01


	//----- nvinfo : EIATTR_KPARAM_INFO
	.align		4
.L_347:
        /*002c*/ 	.byte	0x04, 0x17
        /*002e*/ 	.short	(.L_349 - .L_348)
.L_348:
        /*0030*/ 	.word	0x00000000
        /*0034*/ 	.short	0x0004
        /*0036*/ 	.short	0x0020
        /*0038*/ 	.byte	0x00, 0xf0, 0x21, 0x01


	//----- nvinfo : EIATTR_KPARAM_INFO
	.align		4
.L_349:
        /*003c*/ 	.byte	0x04, 0x17
        /*003e*/ 	.short	(.L_351 - .L_350)
.L_350:
        /*0040*/ 	.word	0x00000000
        /*0044*/ 	.short	0x0003
        /*0046*/ 	.short	0x0018
        /*0048*/ 	.byte	0x00, 0xf0, 0x05, 0x00


	//----- nvinfo : EIATTR_KPARAM_INFO
	.align		4
.L_351:
        /*004c*/ 	.byte	0x04, 0x17
        /*004e*/ 	.short	(.L_353 - .L_352)
.L_352:
        /*0050*/ 	.word	0x00000000
        /*0054*/ 	.short	0x0002
        /*0056*/ 	.short	0x0010
        /*0058*/ 	.byte	0x00, 0xf0, 0x21, 0x00


	//----- nvinfo : EIATTR_KPARAM_INFO
	.align		4
.L_353:
        /*005c*/ 	.byte	0x04, 0x17
        /*005e*/ 	.short	(.L_355 - .L_354)
.L_354:
        /*0060*/ 	.word	0x00000000
        /*0064*/ 	.short	0x0001
        /*0066*/ 	.short	0x0008
        /*0068*/ 	.byte	0x00, 0xf0, 0x21, 0x00


	//----- nvinfo : EIATTR_KPARAM_INFO
	.align		4
.L_355:
        /*006c*/ 	.byte	0x04, 0x17
        /*006e*/ 	.short	(.L_357 - .L_356)
.L_356:
        /*0070*/ 	.word	0x00000000
        /*0074*/ 	.short	0x0000
        /*0076*/ 	.short	0x0000
        /*0078*/ 	.byte	0x00, 0xf0, 0x11, 0x00


	//----- nvinfo : EIATTR_MAXREG_COUNT
	.align		4
.L_357:
        /*007c*/ 	.byte	0x03, 0x1b
        /*007e*/ 	.short	0x0040


	//----- nvinfo : EIATTR_MERCURY_ISA_VERSION
	.align		4
        /*0080*/ 	.byte	0x03, 0x5f
        /*0082*/ 	.short	0x0000


	//----- nvinfo : EIATTR_EXIT_INSTR_OFFSETS
	.align		4
        /*0084*/ 	.byte	0x04, 0x1c
        /*0086*/ 	.short	(.L_359 - .L_358)


	//   ....[0]....
.L_358:
        /*0088*/ 	.word	0x00000050


	//   ....[1]....
        /*008c*/ 	.word	0x000003f0


	//   ....[2]....
        /*0090*/ 	.word	0x00001500


	//   ....[3]....
        /*0094*/ 	.word	0x00001550


	//   ....[4]....
        /*0098*/ 	.word	0x00001a40


	//----- nvinfo : EIATTR_CTAIDZ_USED
	.align		4
.L_359:
        /*009c*/ 	.byte	0x01, 0x04
	.zero		2


	//----- nvinfo : EIATTR_MAX_THREADS
	.align		4
        /*00a0*/ 	.byte	0x04, 0x05
        /*00a2*/ 	.short	(.L_361 - .L_360)
.L_360:
        /*00a4*/ 	.word	0x00000400
        /*00a8*/ 	.word	0x00000001
        /*00ac*/ 	.word	0x00000001
.L_361:


//--------------------- .nv.callgraph             --------------------------
	.section	.nv.callgraph,"",@"SHT_CUDA_CALLGRAPH"
	.align	4
	.sectionentsize	8
	.align		4
        /*0000*/ 	.word	0x00000000
	.align		4
        /*0004*/ 	.word	0xffffffff
	.align		4
        /*0008*/ 	.word	0x00000000
	.align		4
        /*000c*/ 	.word	0xfffffffe
	.align		4
        /*0010*/ 	.word	0x00000000
	.align		4
        /*0014*/ 	.word	0xfffffffd
	.align		4
        /*0018*/ 	.word	0x00000000
	.align		4
        /*001c*/ 	.word	0xfffffffc


//--------------------- .nv.rel.action            --------------------------
	.section	.nv.rel.action,"",@"SHT_CUDA_RELOCINFO"
	.align	8
	.sectionentsize	8
        /*0000*/ 	.byte	0x73, 0x00, 0x00, 0x00, 0x00, 0x00, 0x00, 0x00, 0x00, 0x00, 0x00, 0x11, 0x25, 0x00, 0x05, 0x36


//--------------------- .nv.constant4             --------------------------
	.section	.nv.constant4,"a",@progbits
	.align	8
	.align		8
.nv.constant4:
        /*0000*/ 	.dword	_ZN51_INTERNAL_83c2e5dd_20_UpSampleBicubic2d_cu_80ee57ca4cuda3std3__45__cpo5beginE
	.align		8
        /*0008*/ 	.dword	_ZN51_INTERNAL_83c2e5dd_20_UpSampleBicubic2d_cu_80ee57ca4cuda3std3__45__cpo3endE
	.align		8
        /*0010*/ 	.dword	_ZN51_INTERNAL_83c2e5dd_20_UpSampleBicubic2d_cu_80ee57ca4cuda3std3__45__cpo6cbeginE
	.align		8
        /*0018*/ 	.dword	_ZN51_INTERNAL_83c2e5dd_20_UpSampleBicubic2d_cu_80ee57ca4cuda3std3__45__cpo4cendE
	.align		8
        /*0020*/ 	.dword	_ZN51_INTERNAL_83c2e5dd_20_UpSampleBicubic2d_cu_80ee57ca4cuda3std3__45__cpo6rbeginE
	.align		8
        /*0028*/ 	.dword	_ZN51_INTERNAL_83c2e5dd_20_UpSampleBicubic2d_cu_80ee57ca4cuda3std3__45__cpo4rendE
	.align		8
        /*0030*/ 	.dword	_ZN51_INTERNAL_83c2e5dd_20_UpSampleBicubic2d_cu_80ee57ca4cuda3std3__45__cpo7crbeginE
	.align		8
        /*0038*/ 	.dword	_ZN51_INTERNAL_83c2e5dd_20_UpSampleBicubic2d_cu_80ee57ca4cuda3std3__45__cpo5crendE
	.align		8
        /*0040*/ 	.dword	_ZN51_INTERNAL_83c2e5dd_20_UpSampleBicubic2d_cu_80ee57ca4cuda3std3__453_GLOBAL__N__83c2e5dd_20_UpSampleBicubic2d_cu_80ee57ca6ignoreE
	.align		8
        /*0048*/ 	.dword	_ZN51_INTERNAL_83c2e5dd_20_UpSampleBicubic2d_cu_80ee57ca4cuda3std3__419piecewise_constructE
	.align		8
        /*0050*/ 	.dword	_ZN51_INTERNAL_83c2e5dd_20_UpSampleBicubic2d_cu_80ee57ca4cuda3std3__48in_placeE
	.align		8
        /*0058*/ 	.dword	_ZN51_INTERNAL_83c2e5dd_20_UpSampleBicubic2d_cu_80ee57ca4cuda3std3__420unreachable_sentinelE
	.align		8
        /*0060*/ 	.dword	_ZN51_INTERNAL_83c2e5dd_20_UpSampleBicubic2d_cu_80ee57ca4cuda3std6ranges3__45__cpo4swapE
	.align		8
        /*0068*/ 	.dword	_ZN51_INTERNAL_83c2e5dd_20_UpSampleBicubic2d_cu_80ee57ca4cuda3std6ranges3__45__cpo9iter_moveE
	.align		8
        /*0070*/ 	.dword	_ZN51_INTERNAL_83c2e5dd_20_UpSampleBicubic2d_cu_80ee57ca4cuda3std6ranges3__45__cpo5beginE
	.align		8
        /*0078*/ 	.dword	_ZN51_INTERNAL_83c2e5dd_20_UpSampleBicubic2d_cu_80ee57ca4cuda3std6ranges3__45__cpo3endE
	.align		8
        /*0080*/ 	.dword	_ZN51_INTERNAL_83c2e5dd_20_UpSampleBicubic2d_cu_80ee57ca4cuda3std6ranges3__45__cpo6cbeginE
	.align		8
        /*0088*/ 	.dword	_ZN51_INTERNAL_83c2e5dd_20_UpSampleBicubic2d_cu_80ee57ca4cuda3std6ranges3__45__cpo4cendE
	.align		8
        /*0090*/ 	.dword	_ZN51_INTERNAL_83c2e5dd_20_UpSampleBicubic2d_cu_80ee57ca4cuda3std6ranges3__45__cpo7advanceE
	.align		8
        /*0098*/ 	.dword	_ZN51_INTERNAL_83c2e5dd_20_UpSampleBicubic2d_cu_80ee57ca4cuda3std6ranges3__45__cpo9iter_swapE
	.align		8
        /*00a0*/ 	.dword	_ZN51_INTERNAL_83c2e5dd_20_UpSampleBicubic2d_cu_80ee57ca4cuda3std6ranges3__45__cpo4nextE
	.align		8
        /*00a8*/ 	.dword	_ZN51_INTERNAL_83c2e5dd_20_UpSampleBicubic2d_cu_80ee57ca4cuda3std6ranges3__45__cpo4prevE
	.align		8
        /*00b0*/ 	.dword	_ZN51_INTERNAL_83c2e5dd_20_UpSampleBicubic2d_cu_80ee57ca4cuda3std6ranges3__45__cpo4dataE
	.align		8
        /*00b8*/ 	.dword	_ZN51_INTERNAL_83c2e5dd_20_UpSampleBicubic2d_cu_80ee57ca4cuda3std6ranges3__45__cpo5cdataE
	.align		8
        /*00c0*/ 	.dword	_ZN51_INTERNAL_83c2e5dd_20_UpSampleBicubic2d_cu_80ee57ca4cuda3std6ranges3__45__cpo4sizeE
	.align		8
        /*00c8*/ 	.dword	_ZN51_INTERNAL_83c2e5dd_20_UpSampleBicubic2d_cu_80ee57ca4cuda3std6ranges3__45__cpo5ssizeE
	.align		8
        /*00d0*/ 	.dword	_ZN51_INTERNAL_83c2e5dd_20_UpSampleBicubic2d_cu_80ee57ca4cuda3std6ranges3__45__cpo8distanceE
	.align		8
        /*00d8*/ 	.dword	_ZN51_INTERNAL_83c2e5dd_20_UpSampleBicubic2d_cu_80ee57ca6thrust23THRUST_300001_SM_800_NS6system6detail10sequential3seqE


//--------------------- .nv.constant0._ZN2at6native53_GLOBAL__N__83c2e5dd_20_UpSampleBicubic2d_cu_80ee57ca37upsample_bicubic2d_backward_out_frameIN3c108BFloat16EfEEviT0_S5_bNS_27GenericPackedTensorAccessorIT_Lm4ENS_16DefaultPtrTraitsElEENS6_IKS7_Lm4ES8_lEE --------------------------
	.section	.nv.constant0._ZN2at6native53_GLOBAL__N__83c2e5dd_20_UpSampleBicubic2d_cu_80ee57ca37upsample_bicubic2d_backward_out_frameIN3c108BFloat16EfEEviT0_S5_bNS_27GenericPackedTensorAccessorIT_Lm4ENS_16DefaultPtrTraitsElEENS6_IKS7_Lm4ES8_lEE,"a",@progbits
	.sectionflags	@""
	.align	4
.nv.constant0._ZN2at6native53_GLOBAL__N__83c2e5dd_20_UpSampleBicubic2d_cu_80ee57ca37upsample_bicubic2d_backward_out_frameIN3c108BFloat16EfEEviT0_S5_bNS_27GenericPackedTensorAccessorIT_Lm4ENS_16DefaultPtrTraitsElEENS6_IKS7_Lm4ES8_lEE:
	.zero		512


//--------------------- .nv.constant0._ZN2at6native53_GLOBAL__N__83c2e5dd_20_UpSampleBicubic2d_cu_80ee57ca37upsample_bicubic2d_backward_out_frameIN3c104HalfEfEEviT0_S5_bNS_27GenericPackedTensorAccessorIT_Lm4ENS_16DefaultPtrTraitsElEENS6_IKS7_Lm4ES8_lEE --------------------------
	.section	.nv.constant0._ZN2at6native53_GLOBAL__N__83c2e5dd_20_UpSampleBicubic2d_cu_80ee57ca37upsample_bicubic2d_backward_out_frameIN3c104HalfEfEEviT0_S5_bNS_27GenericPackedTensorAccessorIT_Lm4ENS_16DefaultPtrTraitsElEENS6_IKS7_Lm4ES8_lEE,"a",@progbits
	.sectionflags	@""
	.align	4
.nv.constant0._ZN2at6native53_GLOBAL__N__83c2e5dd_20_UpSampleBicubic2d_cu_80ee57ca37upsample_bicubic2d_backward_out_frameIN3c104HalfEfEEviT0_S5_bNS_27GenericPackedTensorAccessorIT_Lm4ENS_16DefaultPtrTraitsElEENS6_IKS7_Lm4ES8_lEE:
	.zero		512


//--------------------- .nv.constant0._ZN2at6native53_GLOBAL__N__83c2e5dd_20_UpSampleBicubic2d_cu_80ee57ca37upsample_bicubic2d_backward_out_frameIffEEviT0_S3_bNS_27GenericPackedTensorAccessorIT_Lm4ENS_16DefaultPtrTraitsElEENS4_IKS5_Lm4ES6_lEE --------------------------
	.section	.nv.constant0._ZN2at6native53_GLOBAL__N__83c2e5dd_20_UpSampleBicubic2d_cu_80ee57ca37upsample_bicubic2d_backward_out_frameIffEEviT0_S3_bNS_27GenericPackedTensorAccessorIT_Lm4ENS_16DefaultPtrTraitsElEENS4_IKS5_Lm4ES6_lEE,"a",@progbits
	.sectionflags	@""
	.align	4
.nv.constant0._ZN2at6native53_GLOBAL__N__83c2e5dd_20_UpSampleBicubic2d_cu_80ee57ca37upsample_bicubic2d_backward_out_frameIffEEviT0_S3_bNS_27GenericPackedTensorAccessorIT_Lm4ENS_16DefaultPtrTraitsElEENS4_IKS5_Lm4ES6_lEE:
	.zero		512


//--------------------- .nv.constant2._ZN2at6native53_GLOBAL__N__83c2e5dd_20_UpSampleBicubic2d_cu_80ee57ca37upsample_bicubic2d_backward_out_frameIddEEviT0_S3_bNS_27GenericPackedTensorAccessorIT_Lm4ENS_16DefaultPtrTraitsElEENS4_IKS5_Lm4ES6_lEE --------------------------
	.section	.nv.constant2._ZN2at6native53_GLOBAL__N__83c2e5dd_20_UpSampleBicubic2d_cu_80ee57ca37upsample_bicubic2d_backward_out_frameIddEEviT0_S3_bNS_27GenericPackedTensorAccessorIT_Lm4ENS_16DefaultPtrTraitsElEENS4_IKS5_Lm4ES6_lEE,"a",@progbits
	.sectionflags	@""
	.align	4
.nv.constant2._ZN2at6native53_GLOBAL__N__83c2e5dd_20_UpSampleBicubic2d_cu_80ee57ca37upsample_bicubic2d_backward_out_frameIddEEviT0_S3_bNS_27GenericPackedTensorAccessorIT_Lm4ENS_16DefaultPtrTraitsElEENS4_IKS5_Lm4ES6_lEE:
        /*0000*/ 	.byte	0x00, 0x00, 0x00, 0xf0, 0xff, 0xff, 0x0f, 0x38


//--------------------- .nv.constant0._ZN2at6native53_GLOBAL__N__83c2e5dd_20_UpSampleBicubic2d_cu_80ee57ca37upsample_bicubic2d_backward_out_frameIddEEviT0_S3_bNS_27GenericPackedTensorAccessorIT_Lm4ENS_16DefaultPtrTraitsElEENS4_IKS5_Lm4ES6_lEE --------------------------
	.section	.nv.constant0._ZN2at6native53_GLOBAL__N__83c2e5dd_20_UpSampleBicubic2d_cu_80ee57ca37upsample_bicubic2d_backward_out_frameIddEEviT0_S3_bNS_27GenericPackedTensorAccessorIT_Lm4ENS_16DefaultPtrTraitsElEENS4_IKS5_Lm4ES6_lEE,"a",@progbits
	.sectionflags	@""
	.align	4
.nv.constant0._ZN2at6native53_GLOBAL__N__83c2e5dd_20_UpSampleBicubic2d_cu_80ee57ca37upsample_bicubic2d_backward_out_frameIddEEviT0_S3_bNS_27GenericPackedTensorAccessorIT_Lm4ENS_16DefaultPtrTraitsElEENS4_IKS5_Lm4ES6_lEE:
	.zero		528


//--------------------- .nv.constant0._ZN2at6native53_GLOBAL__N__83c2e5dd_20_UpSampleBicubic2d_cu_80ee57ca28upsample_bicubic2d_out_frameIN3c108BFloat16EfEEviT0_S5_bNS_27GenericPackedTensorAccessorIKT_Lm4ENS_16DefaultPtrTraitsElEENS6_IS7_Lm4ES9_lEE --------------------------
	.section	.nv.constant0._ZN2at6native53_GLOBAL__N__83c2e5dd_20_UpSampleBicubic2d_cu_80ee57ca28upsample_bicubic2d_out_frameIN3c108BFloat16EfEEviT0_S5_bNS_27GenericPackedTensorAccessorIKT_Lm4ENS_16DefaultPtrTraitsElEENS6_IS7_Lm4ES9_lEE,"a",@progbits
	.sectionflags	@""
	.align	4
.nv.constant0._ZN2at6native53_GLOBAL__N__83c2e5dd_20_UpSampleBicubic2d_cu_80ee57ca28upsample_bicubic2d_out_frameIN3c108BFloat16EfEEviT0_S5_bNS_27GenericPackedTensorAccessorIKT_Lm4ENS_16DefaultPtrTraitsElEENS6_IS7_Lm4ES9_lEE:
	.zero		512


//--------------------- .nv.constant0._ZN2at6native53_GLOBAL__N__83c2e5dd_20_UpSampleBicubic2d_cu_80ee57ca37upsample_bicubic2d_out_frame_parallelIN3c108BFloat16EfEEviT0_S5_bNS_27GenericPackedTensorAccessorIKT_Lm4ENS_16DefaultPtrTraitsElEENS6_IS7_Lm4ES9_lEE --------------------------
	.section	.nv.constant0._ZN2at6native53_GLOBAL__N__83c2e5dd_20_UpSampleBicubic2d_cu_80ee57ca37upsample_bicubic2d_out_frame_parallelIN3c108BFloat16EfEEviT0_S5_bNS_27GenericPackedTensorAccessorIKT_Lm4ENS_16DefaultPtrTraitsElEENS6_IS7_Lm4ES9_lEE,"a",@progbits
	.sectionflags	@""
	.align	4
.nv.constant0._ZN2at6native53_GLOBAL__N__83c2e5dd_20_UpSampleBicubic2d_cu_80ee57ca37upsample_bicubic2d_out_frame_parallelIN3c108BFloat16EfEEviT0_S5_bNS_27GenericPackedTensorAccessorIKT_Lm4ENS_16DefaultPtrTraitsElEENS6_IS7_Lm4ES9_lEE:
	.zero		512


//--------------------- .nv.constant0._ZN2at6native53_GLOBAL__N__83c2e5dd_20_UpSampleBicubic2d_cu_80ee57ca28upsample_bicubic2d_out_frameIN3c104HalfEfEEviT0_S5_bNS_27GenericPackedTensorAccessorIKT_Lm4ENS_16DefaultPtrTraitsElEENS6_IS7_Lm4ES9_lEE --------------------------
	.section	.nv.constant0._ZN2at6native53_GLOBAL__N__83c2e5dd_20_UpSampleBicubic2d_cu_80ee57ca28upsample_bicubic2d_out_frameIN3c104HalfEfEEviT0_S5_bNS_27GenericPackedTensorAccessorIKT_Lm4ENS_16DefaultPtrTraitsElEENS6_IS7_Lm4ES9_lEE,"a",@progbits
	.sectionflags	@""
	.align	4
.nv.constant0._ZN2at6native53_GLOBAL__N__83c2e5dd_20_UpSampleBicubic2d_cu_80ee57ca28upsample_bicubic2d_out_frameIN3c104HalfEfEEviT0_S5_bNS_27GenericPackedTensorAccessorIKT_Lm4ENS_16DefaultPtrTraitsElEENS6_IS7_Lm4ES9_lEE:
	.zero		512


//--------------------- .nv.constant0._ZN2at6native53_GLOBAL__N__83c2e5dd_20_UpSampleBicubic2d_cu_80ee57ca37upsample_bicubic2d_out_frame_parallelIN3c104HalfEfEEviT0_S5_bNS_27GenericPackedTensorAccessorIKT_Lm4ENS_16DefaultPtrTraitsElEENS6_IS7_Lm4ES9_lEE --------------------------
	.section	.nv.constant0._ZN2at6native53_GLOBAL__N__83c2e5dd_20_UpSampleBicubic2d_cu_80ee57ca37upsample_bicubic2d_out_frame_parallelIN3c104HalfEfEEviT0_S5_bNS_27GenericPackedTensorAccessorIKT_Lm4ENS_16DefaultPtrTraitsElEENS6_IS7_Lm4ES9_lEE,"a",@progbits
	.sectionflags	@""
	.align	4
.nv.constant0._ZN2at6native53_GLOBAL__N__83c2e5dd_20_UpSampleBicubic2d_cu_80ee57ca37upsample_bicubic2d_out_frame_parallelIN3c104HalfEfEEviT0_S5_bNS_27GenericPackedTensorAccessorIKT_Lm4ENS_16DefaultPtrTraitsElEENS6_IS7_Lm4ES9_lEE:
	.zero		512


//--------------------- .nv.constant0._ZN2at6native53_GLOBAL__N__83c2e5dd_20_UpSampleBicubic2d_cu_80ee57ca28upsample_bicubic2d_out_frameIffEEviT0_S3_bNS_27GenericPackedTensorAccessorIKT_Lm4ENS_16DefaultPtrTraitsElEENS4_IS5_Lm4ES7_lEE --------------------------
	.section	.nv.constant0._ZN2at6native53_GLOBAL__N__83c2e5dd_20_UpSampleBicubic2d_cu_80ee57ca28upsample_bicubic2d_out_frameIffEEviT0_S3_bNS_27GenericPackedTensorAccessorIKT_Lm4ENS_16DefaultPtrTraitsElEENS4_IS5_Lm4ES7_lEE,"a",@progbits
	.sectionflags	@""
	.align	4
.nv.constant0._ZN2at6native53_GLOBAL__N__83c2e5dd_20_UpSampleBicubic2d_cu_80ee57ca28upsample_bicubic2d_out_frameIffEEviT0_S3_bNS_27GenericPackedTensorAccessorIKT_Lm4ENS_16DefaultPtrTraitsElEENS4_IS5_Lm4ES7_lEE:
	.zero		512


//--------------------- .nv.constant0._ZN2at6native53_GLOBAL__N__83c2e5dd_20_UpSampleBicubic2d_cu_80ee57ca37upsample_bicubic2d_out_frame_parallelIffEEviT0_S3_bNS_27GenericPackedTensorAccessorIKT_Lm4ENS_16DefaultPtrTraitsElEENS4_IS5_Lm4ES7_lEE --------------------------
	.section	.nv.constant0._ZN2at6native53_GLOBAL__N__83c2e5dd_20_UpSampleBicubic2d_cu_80ee57ca37upsample_bicubic2d_out_frame_parallelIffEEviT0_S3_bNS_27GenericPackedTensorAccessorIKT_Lm4ENS_16DefaultPtrTraitsElEENS4_IS5_Lm4ES7_lEE,"a",@progbits
	.sectionflags	@""
	.align	4
.nv.constant0._ZN2at6native53_GLOBAL__N__83c2e5dd_20_UpSampleBicubic2d_cu_80ee57ca37upsample_bicubic2d_out_frame_parallelIffEEviT0_S3_bNS_27GenericPackedTensorAccessorIKT_Lm4ENS_16DefaultPtrTraitsElEENS4_IS5_Lm4ES7_lEE:
	.zero		512


//--------------------- .nv.constant2._ZN2at6native53_GLOBAL__N__83c2e5dd_20_UpSampleBicubic2d_cu_80ee57ca28upsample_bicubic2d_out_frameIddEEviT0_S3_bNS_27GenericPackedTensorAccessorIKT_Lm4ENS_16DefaultPtrTraitsElEENS4_IS5_Lm4ES7_lEE --------------------------
	.section	.nv.constant2._ZN2at6native53_GLOBAL__N__83c2e5dd_20_UpSampleBicubic2d_cu_80ee57ca28upsample_bicubic2d_out_frameIddEEviT0_S3_bNS_27GenericPackedTensorAccessorIKT_Lm4ENS_16DefaultPtrTraitsElEENS4_IS5_Lm4ES7_lEE,"a",@progbits
	.sectionflags	@""
	.align	4
.nv.constant2._ZN2at6native53_GLOBAL__N__83c2e5dd_20_UpSampleBicubic2d_cu_80ee57ca28upsample_bicubic2d_out_frameIddEEviT0_S3_bNS_27GenericPackedTensorAccessorIKT_Lm4ENS_16DefaultPtrTraitsElEENS4_IS5_Lm4ES7_lEE:
        /*0000*/ 	.byte	0x00, 0x00, 0x00, 0xf0, 0xff, 0xff, 0x0f, 0x38


//--------------------- .nv.constant0._ZN2at6native53_GLOBAL__N__83c2e5dd_20_UpSampleBicubic2d_cu_80ee57ca28upsample_bicubic2d_out_frameIddEEviT0_S3_bNS_27GenericPackedTensorAccessorIKT_Lm4ENS_16DefaultPtrTraitsElEENS4_IS5_Lm4ES7_lEE --------------------------
	.section	.nv.constant0._ZN2at6native53_GLOBAL__N__83c2e5dd_20_UpSampleBicubic2d_cu_80ee57ca28upsample_bicubic2d_out_frameIddEEviT0_S3_bNS_27GenericPackedTensorAccessorIKT_Lm4ENS_16DefaultPtrTraitsElEENS4_IS5_Lm4ES7_lEE,"a",@progbits
	.sectionflags	@""
	.align	4
.nv.constant0._ZN2at6native53_GLOBAL__N__83c2e5dd_20_UpSampleBicubic2d_cu_80ee57ca28upsample_bicubic2d_out_frameIddEEviT0_S3_bNS_27GenericPackedTensorAccessorIKT_Lm4ENS_16DefaultPtrTraitsElEENS4_IS5_Lm4ES7_lEE:
	.zero		528


//--------------------- .nv.constant2._ZN2at6native53_GLOBAL__N__83c2e5dd_20_UpSampleBicubic2d_cu_80ee57ca37upsample_bicubic2d_out_frame_parallelIddEEviT0_S3_bNS_27GenericPackedTensorAccessorIKT_Lm4ENS_16DefaultPtrTraitsElEENS4_IS5_Lm4ES7_lEE --------------------------
	.section	.nv.constant2._ZN2at6native53_GLOBAL__N__83c2e5dd_20_UpSampleBicubic2d_cu_80ee57ca37upsample_bicubic2d_out_frame_parallelIddEEviT0_S3_bNS_27GenericPackedTensorAccessorIKT_Lm4ENS_16DefaultPtrTraitsElEENS4_IS5_Lm4ES7_lEE,"a",@progbits
	.sectionflags	@""
	.align	4
.nv.constant2._ZN2at6native53_GLOBAL__N__83c2e5dd_20_UpSampleBicubic2d_cu_80ee57ca37upsample_bicubic2d_out_frame_parallelIddEEviT0_S3_bNS_27GenericPackedTensorAccessorIKT_Lm4ENS_16DefaultPtrTraitsElEENS4_IS5_Lm4ES7_lEE:
        /*0000*/ 	.byte	0x00, 0x00, 0x00, 0xf0, 0xff, 0xff, 0x0f, 0x38


//--------------------- .nv.constant0._ZN2at6native53_GLOBAL__N__83c2e5dd_20_UpSampleBicubic2d_cu_80ee57ca37upsample_bicubic2d_out_frame_parallelIddEEviT0_S3_bNS_27GenericPackedTensorAccessorIKT_Lm4ENS_16DefaultPtrTraitsElEENS4_IS5_Lm4ES7_lEE --------------------------
	.section	.nv.constant0._ZN2at6native53_GLOBAL__N__83c2e5dd_20_UpSampleBicubic2d_cu_80ee57ca37upsample_bicubic2d_out_frame_parallelIddEEviT0_S3_bNS_27GenericPackedTensorAccessorIKT_Lm4ENS_16DefaultPtrTraitsElEENS4_IS5_Lm4ES7_lEE,"a",@progbits
	.sectionflags	@""
	.align	4
.nv.constant0._ZN2at6native53_GLOBAL__N__83c2e5dd_20_UpSampleBicubic2d_cu_80ee57ca37upsample_bicubic2d_out_frame_parallelIddEEviT0_S3_bNS_27GenericPackedTensorAccessorIKT_Lm4ENS_16DefaultPtrTraitsElEENS4_IS5_Lm4ES7_lEE:
	.zero		528


//--------------------- .text._ZN2at6native53_GLOBAL__N__83c2e5dd_20_UpSampleBicubic2d_cu_80ee57ca37upsample_bicubic2d_backward_out_frameIN3c108BFloat16EfEEviT0_S5_bNS_27GenericPackedTensorAccessorIT_Lm4ENS_16DefaultPtrTraitsElEENS6_IKS7_Lm4ES8_lEE --------------------------
	.section	.text._ZN2at6native53_GLOBAL__N__83c2e5dd_20_UpSampleBicubic2d_cu_80ee57ca37upsample_bicubic2d_backward_out_frameIN3c108BFloat16EfEEviT0_S5_bNS_27GenericPackedTensorAccessorIT_Lm4ENS_16DefaultPtrTraitsElEENS6_IKS7_Lm4ES8_lEE,"ax",@progbits
	.sectioninfo	@"SHI_REGISTERS=56"
	.align	128
.text._ZN2at6native53_GLOBAL__N__83c2e5dd_20_UpSampleBicubic2d_cu_80ee57ca37upsample_bicubic2d_backward_out_frameIN3c108BFloat16EfEEviT0_S5_bNS_27GenericPackedTensorAccessorIT_Lm4ENS_16DefaultPtrTraitsElEENS6_IKS7_Lm4ES8_lEE:
        .type           _ZN2at6native53_GLOBAL__N__83c2e5dd_20_UpSampleBicubic2d_cu_80ee57ca37upsample_bicubic2d_backward_out_frameIN3c108BFloat16EfEEviT0_S5_bNS_27GenericPackedTensorAccessorIT_Lm4ENS_16DefaultPtrTraitsElEENS6_IKS7_Lm4ES8_lEE,@function
        .size           _ZN2at6native53_GLOBAL__N__83c2e5dd_20_UpSampleBicubic2d_cu_80ee57ca37upsample_bicubic2d_backward_out_frameIN3c108BFloat16EfEEviT0_S5_bNS_27GenericPackedTensorAccessorIT_Lm4ENS_16DefaultPtrTraitsElEENS6_IKS7_Lm4ES8_lEE,(.L_x_215 - _ZN2at6native53_GLOBAL__N__83c2e5dd_20_UpSampleBicubic2d_cu_80ee57ca37upsample_bicubic2d_backward_out_frameIN3c108BFloat16EfEEviT0_S5_bNS_27GenericPackedTensorAccessorIT_Lm4ENS_16DefaultPtrTraitsElEENS6_IKS7_Lm4ES8_lEE)
        .other          _ZN2at6native53_GLOBAL__N__83c2e5dd_20_UpSampleBicubic2d_cu_80ee57ca37upsample_bicubic2d_backward_out_frameIN3c108BFloat16EfEEviT0_S5_bNS_27GenericPackedTensorAccessorIT_Lm4ENS_16DefaultPtrTraitsElEENS6_IKS7_Lm4ES8_lEE,@"STO_CUDA_ENTRY STV_DEFAULT"
_ZN2at6native53_GLOBAL__N__83c2e5dd_20_UpSampleBicubic2d_cu_80ee57ca37upsample_bicubic2d_backward_out_frameIN3c108BFloat16EfEEviT0_S5_bNS_27GenericPackedTensorAccessorIT_Lm4ENS_16DefaultPtrTraitsElEENS6_IKS7_Lm4ES8_lEE:
[----:B------:R-:W-:Y:S02]  /*0000*/  IMAD.MOV.U32 R1, RZ, RZ, c[0x0][0x28] ;  /* 0x00000a00ff017624 */ /* 0x000fe400078e00ff */
[----:B------:R-:W0:Y:S04]  /*0010*/  S2R R0, SR_CTAID.X ;  /* 0x0000000000007919 */ /* 0x000e280000002500 */
[----:B------:R-:W0:Y:S02]  /*0020*/  S2R R3, SR_TID.X ;  /* 0x0000000000037919 */ /* 0x000e240000002100 */
[----:B0-----:R-:W-:-:S05]  /*0030*/  IMAD R0, R0, c[0x0][0x0], R3 ;  /* 0x0000000000007a24 */ /* 0x001fca00078e0203 */
[----:B------:R-:W-:-:S13]  /*0040*/  ISETP.GE.AND P0, PT, R0, c[0x0][0x160], PT ;  /* 0x0000580000007a0c */ /* 0x000fda0003f06270 */
[----:B------:R-:W-:Y:S05]  /*0050*/  @P0 EXIT ;  /* 0x000000000000094d */ /* 0x000fea0003800000 */
[----:B------:R-:W-:Y:S01]  /*0060*/  IABS R6, c[0x0][0x1d8] ;  /* 0x0000760000067a13 */ /* 0x000fe20000000000 */
[----:B------:R-:W-:Y:S01]  /*0070*/  ULDC.64 UR8, c[0x0][0x118] ;  /* 0x0000460000087ab9 */ /* 0x000fe20000000a00 */
[----:B------:R-:W-:Y:S02]  /*0080*/  IABS R7, R0 ;  /* 0x0000000000077213 */ /* 0x000fe40000000000 */
[----:B------:R-:W0:Y:S08]  /*0090*/  I2F.RP R4, R6 ;  /* 0x0000000600047306 */ /* 0x000e300000209400 */
[----:B0-----:R-:W0:Y:S02]  /*00a0*/  MUFU.RCP R4, R4 ;  /* 0x0000000400047308 */ /* 0x001e240000001000 */
[----:B0-----:R-:W-:-:S06]  /*00b0*/  IADD3 R2, R4, 0xffffffe, RZ ;  /* 0x0ffffffe04027810 */ /* 0x001fcc0007ffe0ff */
[----:B------:R0:W1:Y:S02]  /*00c0*/  F2I.FTZ.U32.TRUNC.NTZ R3, R2 ;  /* 0x0000000200037305 */ /* 0x000064000021f000 */
[----:B0-----:R-:W-:Y:S02]  /*00d0*/  IMAD.MOV.U32 R2, RZ, RZ, RZ ;  /* 0x000000ffff027224 */ /* 0x001fe400078e00ff */
[----:B-1----:R-:W-:-:S04]  /*00e0*/  IMAD.MOV R5, RZ, RZ, -R3 ;  /* 0x000000ffff057224 */ /* 0x002fc800078e0a03 */
[----:B------:R-:W-:-:S04]  /*00f0*/  IMAD R5, R5, R6, RZ ;  /* 0x0000000605057224 */ /* 0x000fc800078e02ff */
[----:B------:R-:W-:Y:S01]  /*0100*/  IMAD.HI.U32 R3, R3, R5, R2 ;  /* 0x0000000503037227 */ /* 0x000fe200078e0002 */
[----:B------:R-:W-:-:S04]  /*0110*/  LOP3.LUT R2, R0, c[0x0][0x1d8], RZ, 0x3c, !PT ;  /* 0x0000760000027a12 */ /* 0x000fc800078e3cff */
[----:B------:R-:W-:Y:S01]  /*0120*/  ISETP.GE.AND P2, PT, R2, RZ, PT ;  /* 0x000000ff0200720c */ /* 0x000fe20003f46270 */
[----:B------:R-:W-:-:S04]  /*0130*/  IMAD.HI.U32 R5, R3, R7, RZ ;  /* 0x0000000703057227 */ /* 0x000fc800078e00ff */
[----:B------:R-:W-:Y:S02]  /*0140*/  IMAD.MOV R3, RZ, RZ, -R5 ;  /* 0x000000ffff037224 */ /* 0x000fe400078e0a05 */
[----:B------:R-:W-:Y:S02]  /*0150*/  IMAD.MOV.U32 R2, RZ, RZ, c[0x0][0x190] ;  /* 0x00006400ff027624 */ /* 0x000fe400078e00ff */
[----:B------:R-:W-:-:S05]  /*0160*/  IMAD R3, R6, R3, R7 ;  /* 0x0000000306037224 */ /* 0x000fca00078e0207 */
[----:B------:R-:W-:-:S13]  /*0170*/  ISETP.GT.U32.AND P1, PT, R6, R3, PT ;  /* 0x000000030600720c */ /* 0x000fda0003f24070 */
[----:B------:R-:W-:Y:S01]  /*0180*/  @!P1 IMAD.IADD R3, R3, 0x1, -R6 ;  /* 0x0000000103039824 */ /* 0x000fe200078e0a06 */
[----:B------:R-:W-:Y:S02]  /*0190*/  @!P1 IADD3 R5, R5, 0x1, RZ ;  /* 0x0000000105059810 */ /* 0x000fe40007ffe0ff */
[----:B------:R-:W-:Y:S02]  /*01a0*/  ISETP.NE.AND P1, PT, RZ, c[0x0][0x1d8], PT ;  /* 0x00007600ff007a0c */ /* 0x000fe40003f25270 */
[----:B------:R-:W-:Y:S01]  /*01b0*/  ISETP.GE.U32.AND P0, PT, R3, R6, PT ;  /* 0x000000060300720c */ /* 0x000fe20003f06070 */
[----:B------:R-:W-:-:S12]  /*01c0*/  IMAD.MOV.U32 R3, RZ, RZ, c[0x0][0x188] ;  /* 0x00006200ff037624 */ /* 0x000fd800078e00ff */
[----:B------:R-:W-:Y:S02]  /*01d0*/  @P0 IADD3 R5, R5, 0x1, RZ ;  /* 0x0000000105050810 */ /* 0x000fe40007ffe0ff */
[----:B------:R-:W-:-:S03]  /*01e0*/  ISETP.NE.AND P0, PT, R2, c[0x0][0x1d8], PT ;  /* 0x0000760002007a0c */ /* 0x000fc60003f05270 */
[----:B------:R-:W-:Y:S01]  /*01f0*/  @!P2 IMAD.MOV R5, RZ, RZ, -R5 ;  /* 0x000000ffff05a224 */ /* 0x000fe200078e0a05 */
[----:B------:R-:W-:Y:S02]  /*0200*/  @!P1 LOP3.LUT R5, RZ, c[0x0][0x1d8], RZ, 0x33, !PT ;  /* 0x00007600ff059a12 */ /* 0x000fe400078e33ff */
[----:B------:R-:W-:-:S03]  /*0210*/  ISETP.EQ.AND P1, PT, R3, c[0x0][0x1d0], PT ;  /* 0x0000740003007a0c */ /* 0x000fc60003f22270 */
[----:B------:R-:W-:-:S04]  /*0220*/  IMAD.MOV R3, RZ, RZ, -R5 ;  /* 0x000000ffff037224 */ /* 0x000fc800078e0a05 */
[----:B------:R-:W-:-:S06]  /*0230*/  IMAD R33, R3, c[0x0][0x1d8], R0 ;  /* 0x0000760003217a24 */ /* 0x000fcc00078e0200 */
[----:B------:R-:W-:Y:S05]  /*0240*/  @!P0 BRA P1, `(.L_x_0) ;  /* 0x0000348000008947 */ /* 0x000fea0000800000 */
[----:B------:R-:W0:Y:S01]  /*0250*/  I2F R0, R33 ;  /* 0x0000002100007306 */ /* 0x000e220000201400 */
[----:B------:R-:W-:Y:S01]  /*0260*/  ULDC.S8 UR4, c[0x0][0x16c] ;  /* 0x00005b0000047ab9 */ /* 0x000fe20000000200 */
[----:B------:R-:W-:Y:S01]  /*0270*/  IMAD.MOV.U32 R7, RZ, RZ, c[0x0][0x168] ;  /* 0x00005a00ff077624 */ /* 0x000fe200078e00ff */
[----:B------:R-:W-:Y:S01]  /*0280*/  ISETP.NE.AND P0, PT, RZ, UR4, PT ;  /* 0x00000004ff007c0c */ /* 0x000fe2000bf05270 */
[----:B------:R-:W-:-:S04]  /*0290*/  IMAD.MOV.U32 R10, RZ, RZ, 0x1 ;  /* 0x00000001ff0a7424 */ /* 0x000fc800078e00ff */
[----:B------:R-:W1:Y:S01]  /*02a0*/  I2F R4, R5 ;  /* 0x0000000500047306 */ /* 0x000e620000201400 */
[C---:B0-----:R-:W-:Y:S02]  /*02b0*/  FMUL.FTZ R3, R0.reuse, c[0x0][0x168] ;  /* 0x00005a0000037a20 */ /* 0x041fe40000410000 */
[----:B------:R-:W-:-:S05]  /*02c0*/  FADD.FTZ R0, R0, 0.5 ;  /* 0x3f00000000007421 */ /* 0x000fca0000010000 */
[----:B------:R-:W-:Y:S02]  /*02d0*/  @!P0 FFMA.FTZ R3, R0, R7, -0.5 ;  /* 0xbf00000000038423 */ /* 0x000fe40000010007 */
[C---:B-1----:R-:W-:Y:S02]  /*02e0*/  FMUL.FTZ R6, R4.reuse, c[0x0][0x164] ;  /* 0x0000590004067a20 */ /* 0x042fe40000410000 */
[----:B------:R-:W0:Y:S01]  /*02f0*/  F2I.FTZ.FLOOR.NTZ R2, R3 ;  /* 0x0000000300027305 */ /* 0x000e220000217100 */
[----:B------:R-:W-:Y:S02]  /*0300*/  IMAD.MOV.U32 R7, RZ, RZ, c[0x0][0x164] ;  /* 0x00005900ff077624 */ /* 0x000fe400078e00ff */
[----:B------:R-:W-:-:S04]  /*0310*/  FADD.FTZ R4, R4, 0.5 ;  /* 0x3f00000004047421 */ /* 0x000fc80000010000 */
[----:B------:R-:W-:Y:S01]  /*0320*/  @!P0 FFMA.FTZ R6, R4, R7, -0.5 ;  /* 0xbf00000004068423 */ /* 0x000fe20000010007 */
[----:B------:R-:W-:-:S03]  /*0330*/  ISETP.LE.AND P0, PT, R10, c[0x0][0x178], PT ;  /* 0x00005e000a007a0c */ /* 0x000fc60003f03270 */
[----:B------:R1:W2:Y:S08]  /*0340*/  F2I.FTZ.FLOOR.NTZ R0, R6 ;  /* 0x0000000600007305 */ /* 0x0002b00000217100 */
[----:B0-----:R1:W0:Y:S02]  /*0350*/  I2F R4, R2 ;  /* 0x0000000200047306 */ /* 0x0012240000201400 */
[----:B------:R-:W-:Y:S05]  /*0360*/  @!P0 EXIT ;  /* 0x000000000000894d */ /* 0x000fea0003800000 */
[----:B--2---:R-:W2:Y:S01]  /*0370*/  I2F R7, R0 ;  /* 0x0000000000077306 */ /* 0x004ea20000201400 */
[----:B------:R-:W-:Y:S01]  /*0380*/  SHF.R.S32.HI R8, RZ, 0x1f, R33 ;  /* 0x0000001fff087819 */ /* 0x000fe20000011421 */
[----:B------:R-:W-:Y:S01]  /*0390*/  IMAD.MOV.U32 R13, RZ, RZ, 0x3fa00000 ;  /* 0x3fa00000ff0d7424 */ /* 0x000fe200078e00ff */
[----:B------:R-:W-:Y:S01]  /*03a0*/  ISETP.LE.AND P0, PT, R10, c[0x0][0x180], PT ;  /* 0x000060000a007a0c */ /* 0x000fe20003f03270 */
[----:B0-----:R-:W-:-:S02]  /*03b0*/  FADD.FTZ R4, R3, -R4 ;  /* 0x8000000403047221 */ /* 0x001fc40000010000 */
[----:B------:R-:W-:Y:S02]  /*03c0*/  IMAD R8, R8, c[0x0][0x1f8], RZ ;  /* 0x00007e0008087a24 */ /* 0x000fe400078e02ff */
[----:B------:R-:W-:Y:S02]  /*03d0*/  FFMA.FTZ R3, R4, R13, -2.25 ;  /* 0xc010000004037423 */ /* 0x000fe4000001000d */
[C---:B------:R-:W-:Y:S02]  /*03e0*/  IMAD R9, R33.reuse, c[0x0][0x1fc], R8 ;  /* 0x00007f0021097a24 */ /* 0x040fe400078e0208 */
[----:B------:R-:W-:-:S04]  /*03f0*/  IMAD.WIDE.U32 R32, R33, c[0x0][0x1f8], RZ ;  /* 0x00007e0021207a25 */ /* 0x000fc800078e00ff */
[----:B--2---:R-:W-:Y:S02]  /*0400*/  FADD.FTZ R7, R6, -R7 ;  /* 0x8000000706077221 */ /* 0x004fe40000010000 */
[----:B------:R-:W-:Y:S02]  /*0410*/  IMAD.IADD R33, R33, 0x1, R9 ;  /* 0x0000000121217824 */ /* 0x000fe400078e0209 */
[----:B-1----:R-:W-:Y:S02]  /*0420*/  FFMA.FTZ R6, R7, R13, -2.25 ;  /* 0xc010000007067423 */ /* 0x002fe4000001000d */
[----:B------:R-:W-:Y:S02]  /*0430*/  IMAD.MOV.U32 R11, RZ, RZ, 0x3f400000 ;  /* 0x3f400000ff0b7424 */ /* 0x000fe400078e00ff */
[C---:B------:R-:W-:Y:S02]  /*0440*/  FADD.FTZ R40, R4.reuse, 1 ;  /* 0x3f80000004287421 */ /* 0x040fe40000010000 */
[----:B------:R-:W-:-:S02]  /*0450*/  FMUL.FTZ R9, R4, R3 ;  /* 0x0000000304097220 */ /* 0x000fc40000410000 */
[C---:B------:R-:W-:Y:S02]  /*0460*/  FMUL.FTZ R8, R7.reuse, R6 ;  /* 0x0000000607087220 */ /* 0x040fe40000410000 */
[----:B------:R-:W-:Y:S02]  /*0470*/  FFMA.FTZ R3, R40, -R11, 3.75 ;  /* 0x4070000028037423 */ /* 0x000fe4000001080b */
[C---:B------:R-:W-:Y:S01]  /*0480*/  FFMA.FTZ R42, R4.reuse, R9, 1 ;  /* 0x3f800000042a7423 */ /* 0x040fe20000010009 */
[----:B------:R-:W-:Y:S01]  /*0490*/  SHF.R.S32.HI R9, RZ, 0x1f, R5 ;  /* 0x0000001fff097819 */ /* 0x000fe20000011405 */
[----:B------:R-:W-:Y:S02]  /*04a0*/  FADD.FTZ R4, -R4, 1 ;  /* 0x3f80000004047421 */ /* 0x000fe40000010100 */
[C---:B------:R-:W-:Y:S02]  /*04b0*/  FFMA.FTZ R41, R7.reuse, R8, 1 ;  /* 0x3f80000007297423 */ /* 0x040fe40000010008 */
[----:B------:R-:W-:-:S02]  /*04c0*/  FADD.FTZ R39, R7, 1 ;  /* 0x3f80000007277421 */ /* 0x000fc40000010000 */
[----:B------:R-:W-:Y:S02]  /*04d0*/  FFMA.FTZ R3, R40, R3, -6 ;  /* 0xc0c0000028037423 */ /* 0x000fe40000010003 */
[----:B------:R-:W-:Y:S02]  /*04e0*/  FADD.FTZ R8, -R7, 1 ;  /* 0x3f80000007087421 */ /* 0x000fe40000010100 */
[----:B------:R-:W-:Y:S02]  /*04f0*/  FFMA.FTZ R7, R4, R13, -2.25 ;  /* 0xc010000004077423 */ /* 0x000fe4000001000d */
[----:B------:R-:W-:Y:S02]  /*0500*/  FFMA.FTZ R6, R39, -R11, 3.75 ;  /* 0x4070000027067423 */ /* 0x000fe4000001080b */
[----:B------:R-:W-:Y:S02]  /*0510*/  FFMA.FTZ R40, R40, R3, 3 ;  /* 0x4040000028287423 */ /* 0x000fe40000010003 */
[----:B------:R-:W-:-:S02]  /*0520*/  FFMA.FTZ R3, R8, R13, -2.25 ;  /* 0xc010000008037423 */ /* 0x000fc4000001000d */
[----:B------:R-:W-:Y:S02]  /*0530*/  FMUL.FTZ R7, R4, R7 ;  /* 0x0000000704077220 */ /* 0x000fe40000410000 */
[C---:B------:R-:W-:Y:S02]  /*0540*/  FFMA.FTZ R6, R39.reuse, R6, -6 ;  /* 0xc0c0000027067423 */ /* 0x040fe40000010006 */
[----:B------:R-:W-:Y:S02]  /*0550*/  FMUL.FTZ R3, R8, R3 ;  /* 0x0000000308037220 */ /* 0x000fe40000410000 */
[C---:B------:R-:W-:Y:S02]  /*0560*/  FFMA.FTZ R38, R4.reuse, R7, 1 ;  /* 0x3f80000004267423 */ /* 0x040fe40000010007 */
[----:B------:R-:W-:Y:S02]  /*0570*/  FADD.FTZ R4, R4, 1 ;  /* 0x3f80000004047421 */ /* 0x000fe40000010000 */
[----:B------:R-:W-:-:S02]  /*0580*/  FFMA.FTZ R39, R39, R6, 3 ;  /* 0x4040000027277423 */ /* 0x000fc40000010006 */
[----:B------:R-:W-:Y:S02]  /*0590*/  IMAD R6, R9, c[0x0][0x1f0], RZ ;  /* 0x00007c0009067a24 */ /* 0x000fe400078e02ff */
[C---:B------:R-:W-:Y:S02]  /*05a0*/  FFMA.FTZ R23, R8.reuse, R3, 1 ;  /* 0x3f80000008177423 */ /* 0x040fe40000010003 */
[----:B------:R-:W-:Y:S02]  /*05b0*/  FADD.FTZ R8, R8, 1 ;  /* 0x3f80000008087421 */ /* 0x000fe40000010000 */
[----:B------:R-:W-:Y:S02]  /*05c0*/  FFMA.FTZ R3, R4, -R11, 3.75 ;  /* 0x4070000004037423 */ /* 0x000fe4000001080b */
[C---:B------:R-:W-:Y:S02]  /*05d0*/  IMAD R19, R5.reuse, c[0x0][0x1f4], R6 ;  /* 0x00007d0005137a24 */ /* 0x040fe400078e0206 */
[----:B------:R-:W-:-:S04]  /*05e0*/  IMAD.WIDE.U32 R32, R5, c[0x0][0x1f0], R32 ;  /* 0x00007c0005207a25 */ /* 0x000fc800078e0020 */
[----:B------:R-:W-:Y:S02]  /*05f0*/  FFMA.FTZ R5, R8, -R11, 3.75 ;  /* 0x4070000008057423 */ /* 0x000fe4000001080b */
[----:B------:R-:W-:Y:S01]  /*0600*/  FFMA.FTZ R3, R4, R3, -6 ;  /* 0xc0c0000004037423 */ /* 0x000fe20000010003 */
[----:B------:R-:W-:Y:S06]  /*0610*/  @!P0 EXIT ;  /* 0x000000000000894d */ /* 0x000fec0003800000 */
[----:B------:R-:W-:Y:S01]  /*0620*/  FFMA.FTZ R5, R8, R5, -6 ;  /* 0xc0c0000008057423 */ /* 0x000fe20000010005 */
[----:B------:R-:W-:Y:S01]  /*0630*/  UMOV UR5, 0x1 ;  /* 0x0000000100057882 */ /* 0x000fe20000000000 */
[----:B------:R-:W-:Y:S01]  /*0640*/  FFMA.FTZ R22, R4, R3, 3 ;  /* 0x4040000004167423 */ /* 0x000fe20000010003 */
[----:B------:R-:W-:Y:S01]  /*0650*/  ULDC UR4, c[0x0][0x188] ;  /* 0x0000620000047ab9 */ /* 0x000fe20000000800 */
[----:B------:R-:W-:Y:S01]  /*0660*/  FFMA.FTZ R21, R8, R5, 3 ;  /* 0x4040000008157423 */ /* 0x000fe20000010005 */
[----:B------:R-:W-:Y:S01]  /*0670*/  ULDC UR6, c[0x0][0x190] ;  /* 0x0000640000067ab9 */ /* 0x000fe20000000800 */
[----:B------:R-:W-:Y:S01]  /*0680*/  IADD3 R3, R0, -0x1, RZ ;  /* 0xffffffff00037810 */ /* 0x000fe20007ffe0ff */
[----:B------:R-:W-:Y:S01]  /*0690*/  UIADD3 UR4, -UR5, UR4, URZ ;  /* 0x0000000405047290 */ /* 0x000fe2000fffe13f */
[C---:B------:R-:W-:Y:S01]  /*06a0*/  IADD3 R4, R2.reuse, -0x1, RZ ;  /* 0xffffffff02047810 */ /* 0x040fe20007ffe0ff */
[----:B------:R-:W-:Y:S01]  /*06b0*/  UIADD3 UR5, -UR5, UR6, URZ ;  /* 0x0000000605057290 */ /* 0x000fe2000fffe13f */
[C---:B------:R-:W-:Y:S01]  /*06c0*/  IADD3 R5, R2.reuse, 0x1, RZ ;  /* 0x0000000102057810 */ /* 0x040fe20007ffe0ff */
[----:B------:R-:W-:Y:S01]  /*06d0*/  IMAD.MOV.U32 R20, RZ, RZ, RZ ;  /* 0x000000ffff147224 */ /* 0x000fe200078e00ff */
[----:B------:R-:W-:Y:S01]  /*06e0*/  IADD3 R6, R2, 0x2, RZ ;  /* 0x0000000202067810 */ /* 0x000fe20007ffe0ff */
[----:B------:R-:W-:Y:S01]  /*06f0*/  IMAD.IADD R19, R33, 0x1, R19 ;  /* 0x0000000121137824 */ /* 0x000fe200078e0213 */
[----:B------:R-:W-:-:S02]  /*0700*/  IADD3 R7, R0, 0x1, RZ ;  /* 0x0000000100077810 */ /* 0x000fc40007ffe0ff */
[----:B------:R-:W-:Y:S02]  /*0710*/  IADD3 R8, R0, 0x2, RZ ;  /* 0x0000000200087810 */ /* 0x000fe40007ffe0ff */
[----:B------:R-:W-:Y:S02]  /*0720*/  IMNMX R3, R3, UR4, PT ;  /* 0x0000000403037c17 */ /* 0x000fe4000b800200 */
[----:B------:R-:W-:Y:S02]  /*0730*/  IMNMX R4, R4, UR5, PT ;  /* 0x0000000504047c17 */ /* 0x000fe4000b800200 */
[----:B------:R-:W-:Y:S02]  /*0740*/  IMNMX R5, R5, UR5, PT ;  /* 0x0000000505057c17 */ /* 0x000fe4000b800200 */
[----:B------:R-:W-:Y:S02]  /*0750*/  IMNMX R15, R2, UR5, PT ;  /* 0x00000005020f7c17 */ /* 0x000fe4000b800200 */
[----:B------:R-:W-:-:S02]  /*0760*/  IMNMX R6, R6, UR5, PT ;  /* 0x0000000506067c17 */ /* 0x000fc4000b800200 */
[----:B------:R-:W-:Y:S02]  /*0770*/  IMNMX R7, R7, UR4, PT ;  /* 0x0000000407077c17 */ /* 0x000fe4000b800200 */
[----:B------:R-:W-:Y:S02]  /*0780*/  IMNMX R12, R0, UR4, PT ;  /* 0x00000004000c7c17 */ /* 0x000fe4000b800200 */
[----:B------:R-:W-:Y:S02]  /*0790*/  IMNMX R8, R8, UR4, PT ;  /* 0x0000000408087c17 */ /* 0x000fe4000b800200 */
[----:B------:R-:W-:Y:S02]  /*07a0*/  IMNMX R18, RZ, R3, !PT ;  /* 0x00000003ff127217 */ /* 0x000fe40007800200 */
[----:B------:R-:W-:Y:S02]  /*07b0*/  IMNMX R17, RZ, R4, !PT ;  /* 0x00000004ff117217 */ /* 0x000fe40007800200 */
[----:B------:R-:W-:-:S02]  /*07c0*/  IMNMX R16, RZ, R5, !PT ;  /* 0x00000005ff107217 */ /* 0x000fc40007800200 */
[----:B------:R-:W-:Y:S02]  /*07d0*/  IMNMX R15, RZ, R15, !PT ;  /* 0x0000000fff0f7217 */ /* 0x000fe40007800200 */
[----:B------:R-:W-:Y:S02]  /*07e0*/  IMNMX R14, RZ, R6, !PT ;  /* 0x00000006ff0e7217 */ /* 0x000fe40007800200 */
[----:B------:R-:W-:Y:S02]  /*07f0*/  IMNMX R13, RZ, R7, !PT ;  /* 0x00000007ff0d7217 */ /* 0x000fe40007800200 */
[----:B------:R-:W-:Y:S02]  /*0800*/  IMNMX R12, RZ, R12, !PT ;  /* 0x0000000cff0c7217 */ /* 0x000fe40007800200 */
[----:B------:R-:W-:Y:S02]  /*0810*/  IMNMX R11, RZ, R8, !PT ;  /* 0x00000008ff0b7217 */ /* 0x000fe40007800200 */
[----:B------:R-:W-:-:S02]  /*0820*/  SHF.R.S32.HI R10, RZ, 0x1f, R18 ;  /* 0x0000001fff0a7819 */ /* 0x000fc40000011412 */
[----:B------:R-:W-:Y:S02]  /*0830*/  SHF.R.S32.HI R9, RZ, 0x1f, R17 ;  /* 0x0000001fff097819 */ /* 0x000fe40000011411 */
[----:B------:R-:W-:Y:S02]  /*0840*/  SHF.R.S32.HI R8, RZ, 0x1f, R15 ;  /* 0x0000001fff087819 */ /* 0x000fe4000001140f */
[----:B------:R-:W-:Y:S02]  /*0850*/  SHF.R.S32.HI R7, RZ, 0x1f, R16 ;  /* 0x0000001fff077819 */ /* 0x000fe40000011410 */
[----:B------:R-:W-:Y:S02]  /*0860*/  SHF.R.S32.HI R6, RZ, 0x1f, R14 ;  /* 0x0000001fff067819 */ /* 0x000fe4000001140e */
[----:B------:R-:W-:Y:S02]  /*0870*/  SHF.R.S32.HI R5, RZ, 0x1f, R12 ;  /* 0x0000001fff057819 */ /* 0x000fe4000001140c */
[----:B------:R-:W-:-:S02]  /*0880*/  SHF.R.S32.HI R4, RZ, 0x1f, R13 ;  /* 0x0000001fff047819 */ /* 0x000fc4000001140d */
[----:B------:R-:W-:Y:S02]  /*0890*/  SHF.R.S32.HI R3, RZ, 0x1f, R11 ;  /* 0x0000001fff037819 */ /* 0x000fe4000001140b */
.L_x_69:
[----:B------:R-:W-:Y:S01]  /*08a0*/  BSSY B0, `(.L_x_1) ;  /* 0x00002dd000007945 */ /* 0x000fe20003800000 */
[----:B------:R-:W-:-:S04]  /*08b0*/  IMAD.MOV.U32 R2, RZ, RZ, RZ ;  /* 0x000000ffff027224 */ /* 0x000fc800078e00ff */
.L_x_67:
[----:B------:R-:W-:Y:S01]  /*08c0*/  SHF.R.S32.HI R0, RZ, 0x1f, R20 ;  /* 0x0000001fff007819 */ /* 0x000fe20000011414 */
[----:B------:R-:W-:Y:S02]  /*08d0*/  IMAD.MOV.U32 R24, RZ, RZ, R32 ;  /* 0x000000ffff187224 */ /* 0x000fe400078e0020 */
[----:B------:R-:W-:Y:S02]  /*08e0*/  IMAD.MOV.U32 R25, RZ, RZ, R19 ;  /* 0x000000ffff197224 */ /* 0x000fe400078e0013 */
[C---:B------:R-:W-:Y:S02]  /*08f0*/  IMAD R31, R0.reuse, c[0x0][0x198], RZ ;  /* 0x00006600001f7a24 */ /* 0x040fe400078e02ff */
[----:B------:R-:W-:Y:S01]  /*0900*/  IMAD R29, R0, c[0x0][0x1e0], RZ ;  /* 0x00007800001d7a24 */ /* 0x000fe200078e02ff */
[----:B------:R-:W-:Y:S01]  /*0910*/  SHF.R.S32.HI R0, RZ, 0x1f, R2 ;  /* 0x0000001fff007819 */ /* 0x000fe20000011402 */
[----:B------:R-:W-:-:S04]  /*0920*/  IMAD.WIDE.U32 R26, R20, c[0x0][0x198], RZ ;  /* 0x00006600141a7a25 */ /* 0x000fc800078e00ff */
[C---:B------:R-:W-:Y:S02]  /*0930*/  IMAD R31, R20.reuse, c[0x0][0x19c], R31 ;  /* 0x00006700141f7a24 */ /* 0x040fe400078e021f */
[----:B------:R-:W-:-:S04]  /*0940*/  IMAD.WIDE.U32 R24, R20, c[0x0][0x1e0], R24 ;  /* 0x0000780014187a25 */ /* 0x000fc800078e0018 */
[----:B------:R-:W-:Y:S02]  /*0950*/  IMAD R29, R20, c[0x0][0x1e4], R29 ;  /* 0x00007900141d7a24 */ /* 0x000fe400078e021d */
[----:B------:R-:W-:Y:S02]  /*0960*/  IMAD.IADD R27, R27, 0x1, R31 ;  /* 0x000000011b1b7824 */ /* 0x000fe400078e021f */
[C---:B------:R-:W-:Y:S02]  /*0970*/  IMAD R31, R0.reuse, c[0x0][0x1a0], RZ ;  /* 0x00006800001f7a24 */ /* 0x040fe400078e02ff */
[----:B------:R-:W-:Y:S02]  /*0980*/  IMAD.IADD R25, R25, 0x1, R29 ;  /* 0x0000000119197824 */ /* 0x000fe400078e021d */
[----:B------:R-:W-:Y:S02]  /*0990*/  IMAD R29, R0, c[0x0][0x1e8], RZ ;  /* 0x00007a00001d7a24 */ /* 0x000fe400078e02ff */
[----:B------:R-:W-:-:S02]  /*09a0*/  IMAD R35, R2, c[0x0][0x1a4], R31 ;  /* 0x0000690002237a24 */ /* 0x000fc400078e021f */
[----:B------:R-:W-:-:S04]  /*09b0*/  IMAD.WIDE.U32 R30, R2, c[0x0][0x1a0], R26 ;  /* 0x00006800021e7a25 */ /* 0x000fc800078e001a */
[C---:B------:R-:W-:Y:S02]  /*09c0*/  IMAD R27, R2.reuse, c[0x0][0x1ec], R29 ;  /* 0x00007b00021b7a24 */ /* 0x040fe400078e021d */
[----:B------:R-:W-:-:S04]  /*09d0*/  IMAD.WIDE.U32 R24, R2, c[0x0][0x1e8], R24 ;  /* 0x00007a0002187a25 */ /* 0x000fc800078e0018 */
[----:B------:R-:W-:Y:S01]  /*09e0*/  IMAD.IADD R25, R25, 0x1, R27 ;  /* 0x0000000119197824 */ /* 0x000fe200078e021b */
[----:B------:R-:W-:Y:S01]  /*09f0*/  LEA R44, P0, R24, c[0x0][0x1b8], 0x1 ;  /* 0x00006e00182c7a11 */ /* 0x000fe200078008ff */
[----:B------:R-:W-:Y:S02]  /*0a00*/  IMAD R37, R10, c[0x0][0x1a8], RZ ;  /* 0x00006a000a257a24 */ /* 0x000fe400078e02ff */
[----:B------:R-:W-:Y:S01]  /*0a10*/  IMAD.IADD R29, R31, 0x1, R35 ;  /* 0x000000011f1d7824 */ /* 0x000fe200078e0223 */
[----:B------:R-:W-:Y:S01]  /*0a20*/  LEA.HI.X R45, R24, c[0x0][0x1bc], R25, 0x1, P0 ;  /* 0x00006f00182d7a11 */ /* 0x000fe200000f0c19 */
[----:B------:R-:W-:Y:S02]  /*0a30*/  IMAD.MOV.U32 R28, RZ, RZ, R30 ;  /* 0x000000ffff1c7224 */ /* 0x000fe400078e001e */
[----:B------:R-:W-:Y:S02]  /*0a40*/  IMAD R0, R9, c[0x0][0x1b0], RZ ;  /* 0x00006c0009007a24 */ /* 0x000fe400078e02ff */
[----:B------:R-:W-:-:S02]  /*0a50*/  IMAD R37, R18, c[0x0][0x1ac], R37 ;  /* 0x00006b0012257a24 */ /* 0x000fc400078e0225 */
[----:B------:R-:W-:-:S04]  /*0a60*/  IMAD.WIDE.U32 R26, R18, c[0x0][0x1a8], R28 ;  /* 0x00006a00121a7a25 */ /* 0x000fc800078e001c */
[----:B------:R-:W-:Y:S02]  /*0a70*/  IMAD R35, R17, c[0x0][0x1b4], R0 ;  /* 0x00006d0011237a24 */ /* 0x000fe400078e0200 */
[----:B------:R-:W-:Y:S01]  /*0a80*/  IMAD.IADD R37, R27, 0x1, R37 ;  /* 0x000000011b257824 */ /* 0x000fe200078e0225 */
[----:B------:R-:W2:Y:S01]  /*0a90*/  LDG.E.U16 R0, [R44.64] ;  /* 0x000000082c007981 */ /* 0x000ea2000c1e1500 */
[----:B------:R-:W-:-:S04]  /*0aa0*/  IMAD.MOV.U32 R36, RZ, RZ, R26 ;  /* 0x000000ffff247224 */ /* 0x000fc800078e001a */
[----:B------:R-:W-:-:S04]  /*0ab0*/  IMAD.WIDE.U32 R24, R17, c[0x0][0x1b0], R36 ;  /* 0x00006c0011187a25 */ /* 0x000fc800078e0024 */
[----:B------:R-:W-:Y:S01]  /*0ac0*/  IMAD.IADD R25, R25, 0x1, R35 ;  /* 0x0000000119197824 */ /* 0x000fe200078e0223 */
[----:B------:R-:W-:-:S04]  /*0ad0*/  LEA R34, P0, R24, c[0x0][0x170], 0x1 ;  /* 0x00005c0018227a11 */ /* 0x000fc800078008ff */
[----:B------:R-:W-:-:S05]  /*0ae0*/  LEA.HI.X R35, R24, c[0x0][0x174], R25, 0x1, P0 ;  /* 0x00005d0018237a11 */ /* 0x000fca00000f0c19 */
[----:B------:R0:W5:Y:S01]  /*0af0*/  LDG.E.U16 R46, [R34.64] ;  /* 0x00000008222e7981 */ /* 0x000162000c1e1500 */
[----:B------:R-:W-:Y:S01]  /*0b00*/  IADD3 R2, R2, 0x1, RZ ;  /* 0x0000000102027810 */ /* 0x000fe20007ffe0ff */
[----:B------:R-:W-:Y:S03]  /*0b10*/  BSSY B1, `(.L_x_2) ;  /* 0x0000022000017945 */ /* 0x000fe60003800000 */
[----:B------:R-:W-:Y:S02]  /*0b20*/  ISETP.GE.AND P0, PT, R2, c[0x0][0x180], PT ;  /* 0x0000600002007a0c */ /* 0x000fe40003f06270 */
[----:B--2---:R-:W-:-:S05]  /*0b30*/  PRMT R24, RZ, 0x5410, R0 ;  /* 0x00005410ff187816 */ /* 0x004fca0000000000 */
[----:B------:R-:W-:-:S04]  /*0b40*/  FMUL.FTZ R25, R39, R24 ;  /* 0x0000001827197220 */ /* 0x000fc80000410000 */
[----:B------:R-:W-:-:S05]  /*0b50*/  FMUL.FTZ R43, R40, R25 ;  /* 0x00000019282b7220 */ /* 0x000fca0000410000 */
[----:B0-----:R-:W-:Y:S02]  /*0b60*/  F2FP.BF16.PACK_AB R43, RZ, R43 ;  /* 0x0000002bff2b723e */ /* 0x001fe400000010ff */
.L_x_5:
[C---:B------:R-:W-:Y:S01]  /*0b70*/  LOP3.LUT R24, R34.reuse, 0xfffffffd, RZ, 0xc0, !PT ;  /* 0xfffffffd22187812 */ /* 0x040fe200078ec0ff */
[----:B------:R-:W-:Y:S01]  /*0b80*/  IMAD.MOV.U32 R25, RZ, RZ, R35 ;  /* 0x000000ffff197224 */ /* 0x000fe200078e0023 */
[----:B------:R-:W-:Y:S01]  /*0b90*/  LOP3.LUT R44, R34, 0x2, RZ, 0xc0, !PT ;  /* 0x00000002222c7812 */ /* 0x000fe200078ec0ff */
[----:B-----5:R-:W-:Y:S01]  /*0ba0*/  HFMA2.BF16_V2 R48, R43.H0_H0, 1, 1, R46.H0_H0 ;  /* 0x3f803f802b307831 */ /* 0x020fe2000024082e */
[----:B------:R-:W-:Y:S01]  /*0bb0*/  IMAD.MOV.U32 R47, RZ, RZ, 0x3254 ;  /* 0x00003254ff2f7424 */ /* 0x000fe200078e00ff */
[----:B------:R-:W-:Y:S01]  /*0bc0*/  YIELD ;  /* 0x0000000000007946 */ /* 0x000fe20003800000 */
[----:B------:R0:W1:Y:S01]  /*0bd0*/  LDG.E R45, [R24] ;  /* 0x00000000182d7381 */ /* 0x00006200001e0900 */
[C---:B------:R-:W-:Y:S01]  /*0be0*/  ISETP.EQ.U32.AND P1, PT, R44.reuse, RZ, PT ;  /* 0x000000ff2c00720c */ /* 0x040fe20003f22070 */
[----:B------:R-:W-:Y:S01]  /*0bf0*/  BSSY B2, `(.L_x_3) ;  /* 0x000000d000027945 */ /* 0x000fe20003800000 */
[----:B------:R-:W-:Y:S01]  /*0c00*/  IMAD.SHL.U32 R51, R44, 0x8, RZ ;  /* 0x000000082c337824 */ /* 0x000fe200078e00ff */
[----:B------:R-:W-:-:S02]  /*0c10*/  LOP3.LUT R48, R48, 0xffff, RZ, 0xc0, !PT ;  /* 0x0000ffff30307812 */ /* 0x000fc400078ec0ff */
[----:B------:R-:W-:Y:S02]  /*0c20*/  SEL R52, R47, 0x5410, P1 ;  /* 0x000054102f347807 */ /* 0x000fe40000800000 */
[----:B------:R-:W-:Y:S02]  /*0c30*/  LOP3.LUT R44, R46, 0xffff, RZ, 0xc0, !PT ;  /* 0x0000ffff2e2c7812 */ /* 0x000fe400078ec0ff */
.L_x_4:
[CC--:B-1----:R-:W-:Y:S02]  /*0c40*/  PRMT R49, R45.reuse, R52.reuse, R48 ;  /* 0x000000342d317216 */ /* 0x0c2fe40000000030 */
[----:B------:R-:W-:-:S04]  /*0c50*/  PRMT R47, R45, R52, R44 ;  /* 0x000000342d2f7216 */ /* 0x000fc8000000002c */
[----:B------:R-:W-:Y:S01]  /*0c60*/  PRMT R50, R47, R52, RZ ;  /* 0x000000342f327216 */ /* 0x000fe200000000ff */
[----:B------:R-:W1:Y:S02]  /*0c70*/  ATOMG.E.CAS.STRONG.GPU PT, R49, [R24], R47, R49 ;  /* 0x0000002f183173a9 */ /* 0x000e6400001ee131 */
[----:B-1----:R-:W-:-:S04]  /*0c80*/  PRMT R45, R49, R52, RZ ;  /* 0x00000034312d7216 */ /* 0x002fc800000000ff */
[----:B------:R-:W-:Y:S01]  /*0c90*/  ISETP.NE.U32.AND P1, PT, R45, R50, PT ;  /* 0x000000322d00720c */ /* 0x000fe20003f25070 */
[----:B------:R-:W-:-:S12]  /*0ca0*/  IMAD.MOV.U32 R45, RZ, RZ, R49 ;  /* 0x000000ffff2d7224 */ /* 0x000fd800078e0031 */
[----:B------:R-:W-:Y:S05]  /*0cb0*/  @P1 BRA `(.L_x_4) ;  /* 0xffffff8000001947 */ /* 0x000fea000383ffff */
[----:B------:R-:W-:Y:S05]  /*0cc0*/  BSYNC B2 ;  /* 0x0000000000027941 */ /* 0x000fea0003800000 */
.L_x_3:
[----:B------:R-:W-:Y:S02]  /*0cd0*/  SHF.R.U32.HI R44, RZ, R51, R49 ;  /* 0x00000033ff2c7219 */ /* 0x000fe40000011631 */
[----:B0-----:R-:W-:Y:S02]  /*0ce0*/  PRMT R25, R46, 0x9910, RZ ;  /* 0x000099102e197816 */ /* 0x001fe400000000ff */
[C---:B------:R-:W-:Y:S02]  /*0cf0*/  PRMT R24, R44.reuse, 0x9910, RZ ;  /* 0x000099102c187816 */ /* 0x040fe400000000ff */
[----:B------:R-:W-:Y:S02]  /*0d00*/  PRMT R46, R44, 0x7610, R46 ;  /* 0x000076102c2e7816 */ /* 0x000fe4000000002e */
[----:B------:R-:W-:-:S13]  /*0d10*/  ISETP.NE.AND P1, PT, R25, R24, PT ;  /* 0x000000181900720c */ /* 0x000fda0003f25270 */
[----:B------:R-:W-:Y:S05]  /*0d20*/  @P1 BRA `(.L_x_5) ;  /* 0xfffffe4000001947 */ /* 0x000fea000383ffff */
[----:B------:R-:W-:Y:S05]  /*0d30*/  BSYNC B1 ;  /* 0x0000000000017941 */ /* 0x000fea0003800000 */
.L_x_2:
[----:B------:R-:W-:Y:S02]  /*0d40*/  IMAD R34, R8, c[0x0][0x1b0], RZ ;  /* 0x00006c0008227a24 */ /* 0x000fe400078e02ff */
[----:B------:R-:W-:Y:S02]  /*0d50*/  IMAD.MOV.U32 R24, RZ, RZ, R26 ;  /* 0x000000ffff187224 */ /* 0x000fe400078e001a */
[----:B------:R-:W-:Y:S02]  /*0d60*/  IMAD.MOV.U32 R25, RZ, RZ, R37 ;  /* 0x000000ffff197224 */ /* 0x000fe400078e0025 */
[C---:B------:R-:W-:Y:S02]  /*0d70*/  IMAD R35, R15.reuse, c[0x0][0x1b4], R34 ;  /* 0x00006d000f237a24 */ /* 0x040fe400078e0222 */
[----:B------:R-:W-:-:S04]  /*0d80*/  IMAD.WIDE.U32 R24, R15, c[0x0][0x1b0], R24 ;  /* 0x00006c000f187a25 */ /* 0x000fc800078e0018 */
[----:B------:R-:W-:Y:S01]  /*0d90*/  IMAD.IADD R25, R25, 0x1, R35 ;  /* 0x0000000119197824 */ /* 0x000fe200078e0223 */
[----:B------:R-:W-:-:S04]  /*0da0*/  LEA R34, P1, R24, c[0x0][0x170], 0x1 ;  /* 0x00005c0018227a11 */ /* 0x000fc800078208ff */
[----:B------:R-:W-:-:S05]  /*0db0*/  LEA.HI.X R35, R24, c[0x0][0x174], R25, 0x1, P1 ;  /* 0x00005d0018237a11 */ /* 0x000fca00008f0c19 */
[----:B------:R0:W5:Y:S01]  /*0dc0*/  LDG.E.U16 R44, [R34.64] ;  /* 0x00000008222c7981 */ /* 0x000162000c1e1500 */
[----:B------:R-:W-:Y:S01]  /*0dd0*/  PRMT R24, RZ, 0x5410, R0 ;  /* 0x00005410ff187816 */ /* 0x000fe20000000000 */
[----:B------:R-:W-:Y:S04]  /*0de0*/  BSSY B1, `(.L_x_6) ;  /* 0x0000020000017945 */ /* 0x000fe80003800000 */
[----:B------:R-:W-:-:S04]  /*0df0*/  FMUL.FTZ R43, R39, R24 ;  /* 0x00000018272b7220 */ /* 0x000fc80000410000 */
[----:B------:R-:W-:-:S05]  /*0e00*/  FMUL.FTZ R43, R42, R43 ;  /* 0x0000002b2a2b7220 */ /* 0x000fca0000410000 */
[----:B0-----:R-:W-:Y:S02]  /*0e10*/  F2FP.BF16.PACK_AB R43, RZ, R43 ;  /* 0x0000002bff2b723e */ /* 0x001fe400000010ff */
.L_x_9:
        /* <DEDUP_REMOVED lines=13> */
.L_x_8:
        /* <DEDUP_REMOVED lines=9> */
.L_x_7:
[----:B------:R-:W-:Y:S02]  /*0f80*/  SHF.R.U32.HI R45, RZ, R50, R51 ;  /* 0x00000032ff2d7219 */ /* 0x000fe40000011633 */
[----:B0-----:R-:W-:Y:S02]  /*0f90*/  PRMT R25, R44, 0x9910, RZ ;  /* 0x000099102c197816 */ /* 0x001fe400000000ff */
[C---:B------:R-:W-:Y:S02]  /*0fa0*/  PRMT R24, R45.reuse, 0x9910, RZ ;  /* 0x000099102d187816 */ /* 0x040fe400000000ff */
[----:B------:R-:W-:Y:S02]  /*0fb0*/  PRMT R44, R45, 0x7610, R44 ;  /* 0x000076102d2c7816 */ /* 0x000fe4000000002c */
[----:B------:R-:W-:-:S13]  /*0fc0*/  ISETP.NE.AND P1, PT, R25, R24, PT ;  /* 0x000000181900720c */ /* 0x000fda0003f25270 */
[----:B------:R-:W-:Y:S05]  /*0fd0*/  @P1 BRA `(.L_x_9) ;  /* 0xfffffe4000001947 */ /* 0x000fea000383ffff */
[----:B------:R-:W-:Y:S05]  /*0fe0*/  BSYNC B1 ;  /* 0x0000000000017941 */ /* 0x000fea0003800000 */
.L_x_6:
        /* <DEDUP_REMOVED lines=14> */
.L_x_13:
        /* <DEDUP_REMOVED lines=13> */
.L_x_12:
        /* <DEDUP_REMOVED lines=9> */
.L_x_11:
[----:B------:R-:W-:Y:S02]  /*1230*/  SHF.R.U32.HI R45, RZ, R50, R51 ;  /* 0x00000032ff2d7219 */ /* 0x000fe40000011633 */
[----:B0-----:R-:W-:Y:S02]  /*1240*/  PRMT R25, R44, 0x9910, RZ ;  /* 0x000099102c197816 */ /* 0x001fe400000000ff */
[C---:B------:R-:W-:Y:S02]  /*1250*/  PRMT R24, R45.reuse, 0x9910, RZ ;  /* 0x000099102d187816 */ /* 0x040fe400000000ff */
[----:B------:R-:W-:Y:S02]  /*1260*/  PRMT R44, R45, 0x7610, R44 ;  /* 0x000076102d2c7816 */ /* 0x000fe4000000002c */
[----:B------:R-:W-:-:S13]  /*1270*/  ISETP.NE.AND P1, PT, R25, R24, PT ;  /* 0x000000181900720c */ /* 0x000fda0003f25270 */
[----:B------:R-:W-:Y:S05]  /*1280*/  @P1 BRA `(.L_x_13) ;  /* 0xfffffe4000001947 */ /* 0x000fea000383ffff */
[----:B------:R-:W-:Y:S05]  /*1290*/  BSYNC B1 ;  /* 0x0000000000017941 */ /* 0x000fea0003800000 */
.L_x_10:
        /* <DEDUP_REMOVED lines=14> */
.L_x_17:
        /* <DEDUP_REMOVED lines=9> */
[----:B------:R-:W-:Y:S01]  /*1410*/  LOP3.LUT R37, R34, 0xffff, RZ, 0xc0, !PT ;  /* 0x0000ffff22257812 */ /* 0x000fe200078ec0ff */
[----:B------:R-:W-:Y:S01]  /*1420*/  IMAD.SHL.U32 R48, R35, 0x8, RZ ;  /* 0x0000000823307824 */ /* 0x000fe200078e00ff */
[----:B------:R-:W-:-:S02]  /*1430*/  LOP3.LUT R43, R43, 0xffff, RZ, 0xc0, !PT ;  /* 0x0000ffff2b2b7812 */ /* 0x000fc400078ec0ff */
[----:B------:R-:W-:-:S04]  /*1440*/  SEL R46, R46, 0x5410, P1 ;  /* 0x000054102e2e7807 */ /* 0x000fc80000800000 */
.L_x_16:
        /* <DEDUP_REMOVED lines=9> */
.L_x_15:
[----:B------:R-:W-:Y:S02]  /*14e0*/  SHF.R.U32.HI R35, RZ, R48, R45 ;  /* 0x00000030ff237219 */ /* 0x000fe4000001162d */
[----:B0-----:R-:W-:Y:S02]  /*14f0*/  PRMT R25, R34, 0x9910, RZ ;  /* 0x0000991022197816 */ /* 0x001fe400000000ff */
[C---:B------:R-:W-:Y:S02]  /*1500*/  PRMT R24, R35.reuse, 0x9910, RZ ;  /* 0x0000991023187816 */ /* 0x040fe400000000ff */
[----:B------:R-:W-:Y:S02]  /*1510*/  PRMT R34, R35, 0x7610, R34 ;  /* 0x0000761023227816 */ /* 0x000fe40000000022 */
[----:B------:R-:W-:-:S13]  /*1520*/  ISETP.NE.AND P1, PT, R25, R24, PT ;  /* 0x000000181900720c */ /* 0x000fda0003f25270 */
[----:B------:R-:W-:Y:S05]  /*1530*/  @P1 BRA `(.L_x_17) ;  /* 0xfffffe4000001947 */ /* 0x000fea000383ffff */
[----:B------:R-:W-:Y:S05]  /*1540*/  BSYNC B1 ;  /* 0x0000000000017941 */ /* 0x000fea0003800000 */
.L_x_14:
[----:B------:R-:W-:Y:S02]  /*1550*/  IMAD R27, R5, c[0x0][0x1a8], RZ ;  /* 0x00006a00051b7a24 */ /* 0x000fe400078e02ff */
[----:B------:R-:W-:Y:S02]  /*1560*/  IMAD.MOV.U32 R24, RZ, RZ, R30 ;  /* 0x000000ffff187224 */ /* 0x000fe400078e001e */
[----:B------:R-:W-:Y:S02]  /*1570*/  IMAD.MOV.U32 R25, RZ, RZ, R29 ;  /* 0x000000ffff197224 */ /* 0x000fe400078e001d */
[C---:B------:R-:W-:Y:S02]  /*1580*/  IMAD R27, R12.reuse, c[0x0][0x1ac], R27 ;  /* 0x00006b000c1b7a24 */ /* 0x040fe400078e021b */
[----:B------:R-:W-:-:S04]  /*1590*/  IMAD.WIDE.U32 R24, R12, c[0x0][0x1a8], R24 ;  /* 0x00006a000c187a25 */ /* 0x000fc800078e0018 */
[----:B------:R-:W-:Y:S02]  /*15a0*/  IMAD R26, R9, c[0x0][0x1b0], RZ ;  /* 0x00006c00091a7a24 */ /* 0x000fe400078e02ff */
[----:B------:R-:W-:Y:S02]  /*15b0*/  IMAD.IADD R37, R25, 0x1, R27 ;  /* 0x0000000119257824 */ /* 0x000fe400078e021b */
        /* <DEDUP_REMOVED lines=12> */
.L_x_21:
        /* <DEDUP_REMOVED lines=13> */
.L_x_20:
        /* <DEDUP_REMOVED lines=9> */
.L_x_19:
[----:B------:R-:W-:Y:S02]  /*17e0*/  SHF.R.U32.HI R45, RZ, R50, R51 ;  /* 0x00000032ff2d7219 */ /* 0x000fe40000011633 */
[----:B0-----:R-:W-:Y:S02]  /*17f0*/  PRMT R27, R44, 0x9910, RZ ;  /* 0x000099102c1b7816 */ /* 0x001fe400000000ff */
[C---:B------:R-:W-:Y:S02]  /*1800*/  PRMT R26, R45.reuse, 0x9910, RZ ;  /* 0x000099102d1a7816 */ /* 0x040fe400000000ff */
[----:B------:R-:W-:Y:S02]  /*1810*/  PRMT R44, R45, 0x7610, R44 ;  /* 0x000076102d2c7816 */ /* 0x000fe4000000002c */
[----:B------:R-:W-:-:S13]  /*1820*/  ISETP.NE.AND P1, PT, R27, R26, PT ;  /* 0x0000001a1b00720c */ /* 0x000fda0003f25270 */
[----:B------:R-:W-:Y:S05]  /*1830*/  @P1 BRA `(.L_x_21) ;  /* 0xfffffe4000001947 */ /* 0x000fea000383ffff */
[----:B------:R-:W-:Y:S05]  /*1840*/  BSYNC B1 ;  /* 0x0000000000017941 */ /* 0x000fea0003800000 */
.L_x_18:
        /* <DEDUP_REMOVED lines=14> */
.L_x_25:
        /* <DEDUP_REMOVED lines=13> */
.L_x_24:
        /* <DEDUP_REMOVED lines=9> */
.L_x_23:
[----:B------:R-:W-:Y:S02]  /*1a90*/  SHF.R.U32.HI R45, RZ, R50, R51 ;  /* 0x00000032ff2d7219 */ /* 0x000fe40000011633 */
[----:B0-----:R-:W-:Y:S02]  /*1aa0*/  PRMT R27, R44, 0x9910, RZ ;  /* 0x000099102c1b7816 */ /* 0x001fe400000000ff */
[C---:B------:R-:W-:Y:S02]  /*1ab0*/  PRMT R26, R45.reuse, 0x9910, RZ ;  /* 0x000099102d1a7816 */ /* 0x040fe400000000ff */
[----:B------:R-:W-:Y:S02]  /*1ac0*/  PRMT R44, R45, 0x7610, R44 ;  /* 0x000076102d2c7816 */ /* 0x000fe4000000002c */
[----:B------:R-:W-:-:S13]  /*1ad0*/  ISETP.NE.AND P1, PT, R27, R26, PT ;  /* 0x0000001a1b00720c */ /* 0x000fda0003f25270 */
[----:B------:R-:W-:Y:S05]  /*1ae0*/  @P1 BRA `(.L_x_25) ;  /* 0xfffffe4000001947 */ /* 0x000fea000383ffff */
[----:B------:R-:W-:Y:S05]  /*1af0*/  BSYNC B1 ;  /* 0x0000000000017941 */ /* 0x000fea0003800000 */
.L_x_22:
        /* <DEDUP_REMOVED lines=14> */
.L_x_29:
        /* <DEDUP_REMOVED lines=13> */
.L_x_28:
        /* <DEDUP_REMOVED lines=9> */
.L_x_27:
[----:B------:R-:W-:Y:S02]  /*1d40*/  SHF.R.U32.HI R45, RZ, R50, R51 ;  /* 0x00000032ff2d7219 */ /* 0x000fe40000011633 */
[----:B0-----:R-:W-:Y:S02]  /*1d50*/  PRMT R27, R44, 0x9910, RZ ;  /* 0x000099102c1b7816 */ /* 0x001fe400000000ff */
[C---:B------:R-:W-:Y:S02]  /*1d60*/  PRMT R26, R45.reuse, 0x9910, RZ ;  /* 0x000099102d1a7816 */ /* 0x040fe400000000ff */
[----:B------:R-:W-:Y:S02]  /*1d70*/  PRMT R44, R45, 0x7610, R44 ;  /* 0x000076102d2c7816 */ /* 0x000fe4000000002c */
[----:B------:R-:W-:-:S13]  /*1d80*/  ISETP.NE.AND P1, PT, R27, R26, PT ;  /* 0x0000001a1b00720c */ /* 0x000fda0003f25270 */
[----:B------:R-:W-:Y:S05]  /*1d90*/  @P1 BRA `(.L_x_29) ;  /* 0xfffffe4000001947 */ /* 0x000fea000383ffff */
[----:B------:R-:W-:Y:S05]  /*1da0*/  BSYNC B1 ;  /* 0x0000000000017941 */ /* 0x000fea0003800000 */
.L_x_26:
[----:B------:R-:W-:Y:S02]  /*1db0*/  IMAD R27, R6, c[0x0][0x1b0], RZ ;  /* 0x00006c00061b7a24 */ /* 0x000fe400078e02ff */
        /* <DEDUP_REMOVED lines=12> */
.L_x_33:
        /* <DEDUP_REMOVED lines=13> */
.L_x_32:
        /* <DEDUP_REMOVED lines=9> */
.L_x_31:
[----:B------:R-:W-:Y:S02]  /*1fe0*/  SHF.R.U32.HI R35, RZ, R48, R45 ;  /* 0x00000030ff237219 */ /* 0x000fe4000001162d */
[----:B0-----:R-:W-:Y:S02]  /*1ff0*/  PRMT R25, R34, 0x9910, RZ ;  /* 0x0000991022197816 */ /* 0x001fe400000000ff */
[C---:B------:R-:W-:Y:S02]  /*2000*/  PRMT R24, R35.reuse, 0x9910, RZ ;  /* 0x0000991023187816 */ /* 0x040fe400000000ff */
[----:B------:R-:W-:Y:S02]  /*2010*/  PRMT R34, R35, 0x7610, R34 ;  /* 0x0000761023227816 */ /* 0x000fe40000000022 */
[----:B------:R-:W-:-:S13]  /*2020*/  ISETP.NE.AND P1, PT, R25, R24, PT ;  /* 0x000000181900720c */ /* 0x000fda0003f25270 */
[----:B------:R-:W-:Y:S05]  /*2030*/  @P1 BRA `(.L_x_33) ;  /* 0xfffffe4000001947 */ /* 0x000fea000383ffff */
[----:B------:R-:W-:Y:S05]  /*2040*/  BSYNC B1 ;  /* 0x0000000000017941 */ /* 0x000fea0003800000 */
.L_x_30:
[----:B------:R-:W-:Y:S02]  /*2050*/  IMAD R24, R4, c[0x0][0x1a8], RZ ;  /* 0x00006a0004187a24 */ /* 0x000fe400078e02ff */
[----:B------:R-:W-:Y:S02]  /*2060*/  IMAD.MOV.U32 R26, RZ, RZ, R30 ;  /* 0x000000ffff1a7224 */ /* 0x000fe400078e001e */
[----:B------:R-:W-:Y:S02]  /*2070*/  IMAD.MOV.U32 R27, RZ, RZ, R29 ;  /* 0x000000ffff1b7224 */ /* 0x000fe400078e001d */
[----:B------:R-:W-:Y:S02]  /*2080*/  IMAD R25, R13, c[0x0][0x1ac], R24 ;  /* 0x00006b000d197a24 */ /* 0x000fe400078e0218 */
[----:B------:R-:W-:Y:S02]  /*2090*/  IMAD R24, R9, c[0x0][0x1b0], RZ ;  /* 0x00006c0009187a24 */ /* 0x000fe400078e02ff */
[----:B------:R-:W-:-:S04]  /*20a0*/  IMAD.WIDE.U32 R26, R13, c[0x0][0x1a8], R26 ;  /* 0x00006a000d1a7a25 */ /* 0x000fc800078e001a */
[----:B------:R-:W-:Y:S02]  /*20b0*/  IMAD R35, R17, c[0x0][0x1b4], R24 ;  /* 0x00006d0011237a24 */ /* 0x000fe400078e0218 */
[----:B------:R-:W-:Y:S02]  /*20c0*/  IMAD.IADD R25, R27, 0x1, R25 ;  /* 0x000000011b197824 */ /* 0x000fe400078e0219 */
[----:B------:R-:W-:-:S04]  /*20d0*/  IMAD.MOV.U32 R24, RZ, RZ, R26 ;  /* 0x000000ffff187224 */ /* 0x000fc800078e001a */
        /* <DEDUP_REMOVED lines=10> */
.L_x_37:
        /* <DEDUP_REMOVED lines=13> */
.L_x_36:
        /* <DEDUP_REMOVED lines=9> */
.L_x_35:
[----:B------:R-:W-:Y:S02]  /*22e0*/  SHF.R.U32.HI R45, RZ, R50, R51 ;  /* 0x00000032ff2d7219 */ /* 0x000fe40000011633 */
[----:B0-----:R-:W-:Y:S02]  /*22f0*/  PRMT R37, R44, 0x9910, RZ ;  /* 0x000099102c257816 */ /* 0x001fe400000000ff */
[C---:B------:R-:W-:Y:S02]  /*2300*/  PRMT R36, R45.reuse, 0x9910, RZ ;  /* 0x000099102d247816 */ /* 0x040fe400000000ff */
[----:B------:R-:W-:Y:S02]  /*2310*/  PRMT R44, R45, 0x7610, R44 ;  /* 0x000076102d2c7816 */ /* 0x000fe4000000002c */
[----:B------:R-:W-:-:S13]  /*2320*/  ISETP.NE.AND P1, PT, R37, R36, PT ;  /* 0x000000242500720c */ /* 0x000fda0003f25270 */
[----:B------:R-:W-:Y:S05]  /*2330*/  @P1 BRA `(.L_x_37) ;  /* 0xfffffe4000001947 */ /* 0x000fea000383ffff */
[----:B------:R-:W-:Y:S05]  /*2340*/  BSYNC B1 ;  /* 0x0000000000017941 */ /* 0x000fea0003800000 */
.L_x_34:
        /* <DEDUP_REMOVED lines=14> */
.L_x_41:
        /* <DEDUP_REMOVED lines=13> */
.L_x_40:
        /* <DEDUP_REMOVED lines=9> */
.L_x_39:
[----:B------:R-:W-:Y:S02]  /*2590*/  SHF.R.U32.HI R45, RZ, R50, R51 ;  /* 0x00000032ff2d7219 */ /* 0x000fe40000011633 */
[----:B0-----:R-:W-:Y:S02]  /*25a0*/  PRMT R37, R44, 0x9910, RZ ;  /* 0x000099102c257816 */ /* 0x001fe400000000ff */
[C---:B------:R-:W-:Y:S02]  /*25b0*/  PRMT R36, R45.reuse, 0x9910, RZ ;  /* 0x000099102d247816 */ /* 0x040fe400000000ff */
[----:B------:R-:W-:Y:S02]  /*25c0*/  PRMT R44, R45, 0x7610, R44 ;  /* 0x000076102d2c7816 */ /* 0x000fe4000000002c */
[----:B------:R-:W-:-:S13]  /*25d0*/  ISETP.NE.AND P1, PT, R37, R36, PT ;  /* 0x000000242500720c */ /* 0x000fda0003f25270 */
[----:B------:R-:W-:Y:S05]  /*25e0*/  @P1 BRA `(.L_x_41) ;  /* 0xfffffe4000001947 */ /* 0x000fea000383ffff */
[----:B------:R-:W-:Y:S05]  /*25f0*/  BSYNC B1 ;  /* 0x0000000000017941 */ /* 0x000fea0003800000 */
.L_x_38:
        /* <DEDUP_REMOVED lines=14> */
.L_x_45:
        /* <DEDUP_REMOVED lines=13> */
.L_x_44:
        /* <DEDUP_REMOVED lines=9> */
.L_x_43:
[----:B------:R-:W-:Y:S02]  /*2840*/  SHF.R.U32.HI R45, RZ, R50, R51 ;  /* 0x00000032ff2d7219 */ /* 0x000fe40000011633 */
[----:B0-----:R-:W-:Y:S02]  /*2850*/  PRMT R37, R44, 0x9910, RZ ;  /* 0x000099102c257816 */ /* 0x001fe400000000ff */
[C---:B------:R-:W-:Y:S02]  /*2860*/  PRMT R36, R45.reuse, 0x9910, RZ ;  /* 0x000099102d247816 */ /* 0x040fe400000000ff */
[----:B------:R-:W-:Y:S02]  /*2870*/  PRMT R44, R45, 0x7610, R44 ;  /* 0x000076102d2c7816 */ /* 0x000fe4000000002c */
[----:B------:R-:W-:-:S13]  /*2880*/  ISETP.NE.AND P1, PT, R37, R36, PT ;  /* 0x000000242500720c */ /* 0x000fda0003f25270 */
[----:B------:R-:W-:Y:S05]  /*2890*/  @P1 BRA `(.L_x_45) ;  /* 0xfffffe4000001947 */ /* 0x000fea000383ffff */
[----:B------:R-:W-:Y:S05]  /*28a0*/  BSYNC B1 ;  /* 0x0000000000017941 */ /* 0x000fea0003800000 */
.L_x_42:
        /* <DEDUP_REMOVED lines=13> */
.L_x_49:
        /* <DEDUP_REMOVED lines=13> */
.L_x_48:
        /* <DEDUP_REMOVED lines=9> */
.L_x_47:
[----:B------:R-:W-:Y:S02]  /*2ae0*/  SHF.R.U32.HI R35, RZ, R48, R45 ;  /* 0x00000030ff237219 */ /* 0x000fe4000001162d */
[----:B0-----:R-:W-:Y:S02]  /*2af0*/  PRMT R25, R34, 0x9910, RZ ;  /* 0x0000991022197816 */ /* 0x001fe400000000ff */
[C---:B------:R-:W-:Y:S02]  /*2b00*/  PRMT R24, R35.reuse, 0x9910, RZ ;  /* 0x0000991023187816 */ /* 0x040fe400000000ff */
[----:B------:R-:W-:Y:S02]  /*2b10*/  PRMT R34, R35, 0x7610, R34 ;  /* 0x0000761023227816 */ /* 0x000fe40000000022 */
[----:B------:R-:W-:-:S13]  /*2b20*/  ISETP.NE.AND P1, PT, R25, R24, PT ;  /* 0x000000181900720c */ /* 0x000fda0003f25270 */
[----:B------:R-:W-:Y:S05]  /*2b30*/  @P1 BRA `(.L_x_49) ;  /* 0xfffffe4000001947 */ /* 0x000fea000383ffff */
[----:B------:R-:W-:Y:S05]  /*2b40*/  BSYNC B1 ;  /* 0x0000000000017941 */ /* 0x000fea0003800000 */
.L_x_46:
        /* <DEDUP_REMOVED lines=19> */
.L_x_53:
        /* <DEDUP_REMOVED lines=13> */
.L_x_52:
        /* <DEDUP_REMOVED lines=9> */
.L_x_51:
[----:B------:R-:W-:Y:S02]  /*2de0*/  SHF.R.U32.HI R35, RZ, R48, R45 ;  /* 0x00000030ff237219 */ /* 0x000fe4000001162d */
[----:B0-----:R-:W-:Y:S02]  /*2df0*/  PRMT R25, R34, 0x9910, RZ ;  /* 0x0000991022197816 */ /* 0x001fe400000000ff */
[C---:B------:R-:W-:Y:S02]  /*2e00*/  PRMT R24, R35.reuse, 0x9910, RZ ;  /* 0x0000991023187816 */ /* 0x040fe400000000ff */
[----:B------:R-:W-:Y:S02]  /*2e10*/  PRMT R34, R35, 0x7610, R34 ;  /* 0x0000761023227816 */ /* 0x000fe40000000022 */
[----:B------:R-:W-:-:S13]  /*2e20*/  ISETP.NE.AND P1, PT, R25, R24, PT ;  /* 0x000000181900720c */ /* 0x000fda0003f25270 */
[----:B------:R-:W-:Y:S05]  /*2e30*/  @P1 BRA `(.L_x_53) ;  /* 0xfffffe4000001947 */ /* 0x000fea000383ffff */
[----:B------:R-:W-:Y:S05]  /*2e40*/  BSYNC B1 ;  /* 0x0000000000017941 */ /* 0x000fea0003800000 */
.L_x_50:
        /* <DEDUP_REMOVED lines=14> */
.L_x_57:
        /* <DEDUP_REMOVED lines=13> */
.L_x_56:
        /* <DEDUP_REMOVED lines=9> */
.L_x_55:
[----:B------:R-:W-:Y:S02]  /*3090*/  SHF.R.U32.HI R35, RZ, R48, R45 ;  /* 0x00000030ff237219 */ /* 0x000fe4000001162d */
[----:B0-----:R-:W-:Y:S02]  /*30a0*/  PRMT R25, R34, 0x9910, RZ ;  /* 0x0000991022197816 */ /* 0x001fe400000000ff */
[C---:B------:R-:W-:Y:S02]  /*30b0*/  PRMT R24, R35.reuse, 0x9910, RZ ;  /* 0x0000991023187816 */ /* 0x040fe400000000ff */
[----:B------:R-:W-:Y:S02]  /*30c0*/  PRMT R34, R35, 0x7610, R34 ;  /* 0x0000761023227816 */ /* 0x000fe40000000022 */
[----:B------:R-:W-:-:S13]  /*30d0*/  ISETP.NE.AND P1, PT, R25, R24, PT ;  /* 0x000000181900720c */ /* 0x000fda0003f25270 */
[----:B------:R-:W-:Y:S05]  /*30e0*/  @P1 BRA `(.L_x_57) ;  /* 0xfffffe4000001947 */ /* 0x000fea000383ffff */
[----:B------:R-:W-:Y:S05]  /*30f0*/  BSYNC B1 ;  /* 0x0000000000017941 */ /* 0x000fea0003800000 */
.L_x_54:
        /* <DEDUP_REMOVED lines=14> */
.L_x_61:
        /* <DEDUP_REMOVED lines=13> */
.L_x_60:
        /* <DEDUP_REMOVED lines=9> */
.L_x_59:
[----:B------:R-:W-:Y:S02]  /*3340*/  SHF.R.U32.HI R35, RZ, R48, R45 ;  /* 0x00000030ff237219 */ /* 0x000fe4000001162d */
[----:B0-----:R-:W-:Y:S02]  /*3350*/  PRMT R25, R34, 0x9910, RZ ;  /* 0x0000991022197816 */ /* 0x001fe400000000ff */
[C---:B------:R-:W-:Y:S02]  /*3360*/  PRMT R24, R35.reuse, 0x9910, RZ ;  /* 0x0000991023187816 */ /* 0x040fe400000000ff */
[----:B------:R-:W-:Y:S02]  /*3370*/  PRMT R34, R35, 0x7610, R34 ;  /* 0x0000761023227816 */ /* 0x000fe40000000022 */
[----:B------:R-:W-:-:S13]  /*3380*/  ISETP.NE.AND P1, PT, R25, R24, PT ;  /* 0x000000181900720c */ /* 0x000fda0003f25270 */
[----:B------:R-:W-:Y:S05]  /*3390*/  @P1 BRA `(.L_x_61) ;  /* 0xfffffe4000001947 */ /* 0x000fea000383ffff */
[----:B------:R-:W-:Y:S05]  /*33a0*/  BSYNC B1 ;  /* 0x0000000000017941 */ /* 0x000fea0003800000 */
.L_x_58:
        /* <DEDUP_REMOVED lines=13> */
.L_x_65:
        /* <DEDUP_REMOVED lines=11> */
[----:B------:R-:W-:Y:S02]  /*3530*/  LOP3.LUT R0, R31, 0xffff, RZ, 0xc0, !PT ;  /* 0x0000ffff1f007812 */ /* 0x000fe400078ec0ff */
[----:B------:R-:W-:-:S04]  /*3540*/  SEL R44, R44, 0x5410, P1 ;  /* 0x000054102c2c7807 */ /* 0x000fc80000800000 */
.L_x_64:
        /* <DEDUP_REMOVED lines=9> */
.L_x_63:
[----:B0-----:R-:W-:Y:S02]  /*35e0*/  SHF.R.U32.HI R26, RZ, R37, R35 ;  /* 0x00000025ff1a7219 */ /* 0x001fe40000011623 */
[----:B------:R-:W-:Y:S02]  /*35f0*/  PRMT R27, R28, 0x9910, RZ ;  /* 0x000099101c1b7816 */ /* 0x000fe400000000ff */
[C---:B------:R-:W-:Y:S02]  /*3600*/  PRMT R0, R26.reuse, 0x9910, RZ ;  /* 0x000099101a007816 */ /* 0x040fe400000000ff */
[----:B------:R-:W-:Y:S02]  /*3610*/  PRMT R28, R26, 0x7610, R28 ;  /* 0x000076101a1c7816 */ /* 0x000fe4000000001c */
[----:B------:R-:W-:-:S13]  /*3620*/  ISETP.NE.AND P1, PT, R27, R0, PT ;  /* 0x000000001b00720c */ /* 0x000fda0003f25270 */
[----:B------:R-:W-:Y:S05]  /*3630*/  @P1 BRA `(.L_x_65) ;  /* 0xfffffe4000001947 */ /* 0x000fea000383ffff */
[----:B------:R-:W-:Y:S05]  /*3640*/  BSYNC B1 ;  /* 0x0000000000017941 */ /* 0x000fea0003800000 */
.L_x_62:
[----:B------:R-:W-:Y:S01]  /*3650*/  @P0 CALL.REL.NOINC `(.L_x_66) ;  /* 0x0000001000000944 */ /* 0x000fe20003c00000 */
[----:B------:R-:W-:Y:S05]  /*3660*/  BRA `(.L_x_67) ;  /* 0xffffd25000007947 */ /* 0x000fea000383ffff */
.L_x_66:
[----:B------:R-:W-:Y:S05]  /*3670*/  BSYNC B0 ;  /* 0x0000000000007941 */ /* 0x000fea0003800000 */
.L_x_1:
[----:B------:R-:W-:-:S04]  /*3680*/  IADD3 R20, R20, 0x1, RZ ;  /* 0x0000000114147810 */ /* 0x000fc80007ffe0ff */
[----:B------:R-:W-:-:S13]  /*3690*/  ISETP.GE.AND P0, PT, R20, c[0x0][0x178], PT ;  /* 0x00005e0014007a0c */ /* 0x000fda0003f06270 */
[----:B------:R-:W-:Y:S01]  /*36a0*/  @P0 CALL.REL.NOINC `(.L_x_68) ;  /* 0x0000001000000944 */ /* 0x000fe20003c00000 */
[----:B------:R-:W-:Y:S05]  /*36b0*/  BRA `(.L_x_69) ;  /* 0xffffd1e000007947 */ /* 0x000fea000383ffff */
.L_x_68:
[----:B------:R-:W-:Y:S05]  /*36c0*/  EXIT ;  /* 0x000000000000794d */ /* 0x000fea0003800000 */
.L_x_0:
[----:B------:R-:W-:-:S05]  /*36d0*/  IMAD.MOV.U32 R14, RZ, RZ, 0x1 ;  /* 0x00000001ff0e7424 */ /* 0x000fca00078e00ff */
[----:B------:R-:W-:-:S13]  /*36e0*/  ISETP.LE.AND P0, PT, R14, c[0x0][0x178], PT ;  /* 0x00005e000e007a0c */ /* 0x000fda0003f03270 */
[----:B------:R-:W-:Y:S05]  /*36f0*/  @!P0 EXIT ;  /* 0x000000000000894d */ /* 0x000fea0003800000 */
[----:B------:R-:W-:-:S13]  /*3700*/  ISETP.LE.AND P0, PT, R14, c[0x0][0x180], PT ;  /* 0x000060000e007a0c */ /* 0x000fda0003f03270 */
[----:B------:R-:W-:Y:S05]  /*3710*/  @!P0 EXIT ;  /* 0x000000000000894d */ /* 0x000fea0003800000 */
[----:B------:R-:W-:Y:S01]  /*3720*/  SHF.R.S32.HI R0, RZ, 0x1f, R33 ;  /* 0x0000001fff007819 */ /* 0x000fe20000011421 */
[----:B------:R-:W-:-:S04]  /*3730*/  IMAD.WIDE.U32 R6, R33, c[0x0][0x1f8], RZ ;  /* 0x00007e0021067a25 */ /* 0x000fc800078e00ff */
[C---:B------:R-:W-:Y:S02]  /*3740*/  IMAD R2, R0.reuse, c[0x0][0x1f8], RZ ;  /* 0x00007e0000027a24 */ /* 0x040fe400078e02ff */
[----:B------:R-:W-:Y:S02]  /*3750*/  IMAD R0, R0, c[0x0][0x1b0], RZ ;  /* 0x00006c0000007a24 */ /* 0x000fe400078e02ff */
[C---:B------:R-:W-:Y:S02]  /*3760*/  IMAD R9, R33.reuse, c[0x0][0x1fc], R2 ;  /* 0x00007f0021097a24 */ /* 0x040fe400078e0202 */
[C---:B------:R-:W-:Y:S01]  /*3770*/  IMAD R11, R33.reuse, c[0x0][0x1b4], R0 ;  /* 0x00006d00210b7a24 */ /* 0x040fe200078e0200 */
[----:B------:R-:W-:Y:S01]  /*3780*/  SHF.R.S32.HI R0, RZ, 0x1f, R5 ;  /* 0x0000001fff007819 */ /* 0x000fe20000011405 */
[----:B------:R-:W-:-:S04]  /*3790*/  IMAD.WIDE.U32 R2, R33, c[0x0][0x1b0], RZ ;  /* 0x00006c0021027a25 */ /* 0x000fc800078e00ff */
[C---:B------:R-:W-:Y:S02]  /*37a0*/  IMAD R4, R0.reuse, c[0x0][0x1f0], RZ ;  /* 0x00007c0000047a24 */ /* 0x040fe400078e02ff */
[----:B------:R-:W-:Y:S02]  /*37b0*/  IMAD.IADD R9, R7, 0x1, R9 ;  /* 0x0000000107097824 */ /* 0x000fe400078e0209 */
[----:B------:R-:W-:Y:S02]  /*37c0*/  IMAD R0, R0, c[0x0][0x1a8], RZ ;  /* 0x00006a0000007a24 */ /* 0x000fe400078e02ff */
[----:B------:R-:W-:Y:S02]  /*37d0*/  IMAD.MOV.U32 R8, RZ, RZ, R6 ;  /* 0x000000ffff087224 */ /* 0x000fe400078e0006 */
[----:B------:R-:W-:Y:S02]  /*37e0*/  IMAD.MOV.U32 R13, RZ, RZ, c[0x0][0x180] ;  /* 0x00006000ff0d7624 */ /* 0x000fe400078e00ff */
[----:B------:R-:W-:-:S02]  /*37f0*/  IMAD.IADD R7, R3, 0x1, R11 ;  /* 0x0000000103077824 */ /* 0x000fc400078e020b */
[----:B------:R-:W-:Y:S01]  /*3800*/  IMAD.MOV.U32 R6, RZ, RZ, R2 ;  /* 0x000000ffff067224 */ /* 0x000fe200078e0002 */
[----:B------:R-:W-:Y:S01]  /*3810*/  LOP3.LUT R13, R13, 0x3, RZ, 0xc0, !PT ;  /* 0x000000030d0d7812 */ /* 0x000fe200078ec0ff */
[----:B------:R-:W-:Y:S02]  /*3820*/  IMAD.MOV.U32 R12, RZ, RZ, c[0x0][0x1e8] ;  /* 0x00007a00ff0c7624 */ /* 0x000fe400078e00ff */
[----:B------:R-:W-:Y:S01]  /*3830*/  IMAD.MOV.U32 R15, RZ, RZ, c[0x0][0x1a0] ;  /* 0x00006800ff0f7624 */ /* 0x000fe200078e00ff */
[----:B------:R-:W-:Y:S01]  /*3840*/  IADD3 R17, -R13, c[0x0][0x180], RZ ;  /* 0x000060000d117a10 */ /* 0x000fe20007ffe1ff */
[C---:B------:R-:W-:Y:S01]  /*3850*/  IMAD R19, R5.reuse, c[0x0][0x1f4], R4 ;  /* 0x00007d0005137a24 */ /* 0x040fe200078e0204 */
[-C--:B------:R-:W-:Y:S01]  /*3860*/  SHF.L.U64.HI R11, R12, R14.reuse, c[0x0][0x1ec] ;  /* 0x00007b000c0b7619 */ /* 0x080fe2000001020e */
[----:B------:R-:W-:Y:S01]  /*3870*/  IMAD R21, R5, c[0x0][0x1ac], R0 ;  /* 0x00006b0005157a24 */ /* 0x000fe200078e0200 */
[----:B------:R-:W-:Y:S01]  /*3880*/  SHF.L.U64.HI R14, R15, R14, c[0x0][0x1a4] ;  /* 0x000069000f0e7619 */ /* 0x000fe2000001020e */
[----:B------:R-:W-:-:S04]  /*3890*/  IMAD.WIDE.U32 R2, R5, c[0x0][0x1f0], R8 ;  /* 0x00007c0005027a25 */ /* 0x000fc800078e0008 */
[----:B------:R-:W-:Y:S02]  /*38a0*/  IMAD.MOV.U32 R16, RZ, RZ, 0x1 ;  /* 0x00000001ff107424 */ /* 0x000fe400078e00ff */
[----:B------:R-:W-:-:S03]  /*38b0*/  IMAD.WIDE.U32 R4, R5, c[0x0][0x1a8], R6 ;  /* 0x00006a0005047a25 */ /* 0x000fc600078e0006 */
[----:B------:R-:W-:Y:S01]  /*38c0*/  IADD3 R16, -R16, c[0x0][0x180], RZ ;  /* 0x0000600010107a10 */ /* 0x000fe20007ffe1ff */
[----:B------:R-:W-:Y:S02]  /*38d0*/  IMAD.MOV.U32 R0, RZ, RZ, RZ ;  /* 0x000000ffff007224 */ /* 0x000fe400078e00ff */
[----:B------:R-:W-:Y:S02]  /*38e0*/  IMAD.MOV.U32 R38, RZ, RZ, RZ ;  /* 0x000000ffff267224 */ /* 0x000fe400078e00ff */
[----:B------:R-:W-:Y:S02]  /*38f0*/  IMAD.MOV.U32 R10, RZ, RZ, RZ ;  /* 0x000000ffff0a7224 */ /* 0x000fe400078e00ff */
[----:B------:R-:W-:Y:S02]  /*3900*/  IMAD.SHL.U32 R12, R12, 0x2, RZ ;  /* 0x000000020c0c7824 */ /* 0x000fe400078e00ff */
[----:B------:R-:W-:Y:S02]  /*3910*/  IMAD.SHL.U32 R15, R15, 0x2, RZ ;  /* 0x000000020f0f7824 */ /* 0x000fe400078e00ff */
[----:B------:R-:W-:-:S02]  /*3920*/  IMAD.IADD R19, R19, 0x1, R3 ;  /* 0x0000000113137824 */ /* 0x000fc400078e0203 */
[----:B------:R-:W-:Y:S02]  /*3930*/  IMAD.IADD R21, R5, 0x1, R21 ;  /* 0x0000000105157824 */ /* 0x000fe400078e0215 */
.L_x_77:
[----:B------:R-:W-:Y:S01]  /*3940*/  ISETP.GE.U32.AND P0, PT, R16, 0x3, PT ;  /* 0x000000031000780c */ /* 0x000fe20003f06070 */
[----:B-1----:R-:W-:Y:S01]  /*3950*/  IMAD.MOV.U32 R26, RZ, RZ, R2 ;  /* 0x000000ffff1a7224 */ /* 0x002fe200078e0002 */
[----:B------:R-:W-:Y:S01]  /*3960*/  SHF.R.S32.HI R6, RZ, 0x1f, R10 ;  /* 0x0000001fff067819 */ /* 0x000fe2000001140a */
[----:B------:R-:W-:Y:S02]  /*3970*/  IMAD.MOV.U32 R27, RZ, RZ, R19 ;  /* 0x000000ffff1b7224 */ /* 0x000fe400078e0013 */
[----:B------:R-:W-:Y:S02]  /*3980*/  IMAD.MOV.U32 R20, RZ, RZ, R4 ;  /* 0x000000ffff147224 */ /* 0x000fe400078e0004 */
[C---:B------:R-:W-:Y:S02]  /*3990*/  IMAD R23, R6.reuse, c[0x0][0x1e0], RZ ;  /* 0x0000780006177a24 */ /* 0x040fe400078e02ff */
[----:B------:R-:W-:Y:S02]  /*39a0*/  IMAD R25, R6, c[0x0][0x198], RZ ;  /* 0x0000660006197a24 */ /* 0x000fe400078e02ff */
[----:B------:R-:W-:-:S04]  /*39b0*/  IMAD.WIDE.U32 R8, R10, c[0x0][0x1e0], R26 ;  /* 0x000078000a087a25 */ /* 0x000fc800078e001a */
[----:B------:R-:W-:-:S04]  /*39c0*/  IMAD.WIDE.U32 R6, R10, c[0x0][0x198], R20 ;  /* 0x000066000a067a25 */ /* 0x000fc800078e0014 */
[C---:B------:R-:W-:Y:S02]  /*39d0*/  IMAD R23, R10.reuse, c[0x0][0x1e4], R23 ;  /* 0x000079000a177a24 */ /* 0x040fe400078e0217 */
[C---:B--2---:R-:W-:Y:S01]  /*39e0*/  IMAD R29, R10.reuse, c[0x0][0x19c], R25 ;  /* 0x000067000a1d7a24 */ /* 0x044fe200078e0219 */
[----:B------:R-:W-:Y:S01]  /*39f0*/  IADD3 R10, R10, 0x1, RZ ;  /* 0x000000010a0a7810 */ /* 0x000fe20007ffe0ff */
[----:B------:R-:W-:Y:S02]  /*3a00*/  IMAD.IADD R25, R9, 0x1, R23 ;  /* 0x0000000109197824 */ /* 0x000fe400078e0217 */
[----:B------:R-:W-:Y:S01]  /*3a10*/  IMAD.MOV.U32 R18, RZ, RZ, RZ ;  /* 0x000000ffff127224 */ /* 0x000fe200078e00ff */
[----:B------:R-:W-:Y:S01]  /*3a20*/  ISETP.GE.AND P1, PT, R10, c[0x0][0x178], PT ;  /* 0x00005e000a007a0c */ /* 0x000fe20003f26270 */
[----:B------:R-:W-:Y:S01]  /*3a30*/  IMAD.IADD R23, R7, 0x1, R29 ;  /* 0x0000000107177824 */ /* 0x000fe200078e021d */
[----:B0-----:R-:W-:Y:S05]  /*3a40*/  @!P0 BRA `(.L_x_70) ;  /* 0x00000d4000008947 */ /* 0x001fea0003800000 */
[----:B------:R-:W-:Y:S01]  /*3a50*/  ISETP.GT.AND P0, PT, R17, RZ, PT ;  /* 0x000000ff1100720c */ /* 0x000fe20003f04270 */
[----:B------:R-:W-:-:S02]  /*3a60*/  IMAD R31, R38, c[0x0][0x198], RZ ;  /* 0x00006600261f7a24 */ /* 0x000fc400078e02ff */
[----:B------:R-:W-:Y:S02]  /*3a70*/  IMAD R33, R38, c[0x0][0x1e0], RZ ;  /* 0x0000780026217a24 */ /* 0x000fe400078e02ff */
[----:B------:R-:W-:-:S04]  /*3a80*/  IMAD.WIDE.U32 R28, R0, c[0x0][0x198], R20 ;  /* 0x00006600001c7a25 */ /* 0x000fc800078e0014 */
[----:B------:R-:W-:Y:S01]  /*3a90*/  IMAD R31, R0, c[0x0][0x19c], R31 ;  /* 0x00006700001f7a24 */ /* 0x000fe200078e021f */
[----:B------:R-:W-:Y:S01]  /*3aa0*/  LEA R22, P2, R28, c[0x0][0x170], 0x1 ;  /* 0x00005c001c167a11 */ /* 0x000fe200078408ff */
[----:B------:R-:W-:-:S04]  /*3ab0*/  IMAD.WIDE.U32 R26, R0, c[0x0][0x1e0], R26 ;  /* 0x00007800001a7a25 */ /* 0x000fc800078e001a */
[----:B------:R-:W-:Y:S01]  /*3ac0*/  IMAD R33, R0, c[0x0][0x1e4], R33 ;  /* 0x0000790000217a24 */ /* 0x000fe200078e0221 */
[----:B------:R-:W-:Y:S01]  /*3ad0*/  LEA R41, P3, R26, c[0x0][0x1b8], 0x1 ;  /* 0x00006e001a297a11 */ /* 0x000fe200078608ff */
[----:B------:R-:W-:Y:S02]  /*3ae0*/  IMAD.IADD R31, R29, 0x1, R31 ;  /* 0x000000011d1f7824 */ /* 0x000fe400078e021f */
[----:B------:R-:W-:Y:S02]  /*3af0*/  IMAD.IADD R29, R27, 0x1, R33 ;  /* 0x000000011b1d7824 */ /* 0x000fe400078e0221 */
[----:B------:R-:W-:Y:S01]  /*3b00*/  IMAD.MOV.U32 R18, RZ, RZ, RZ ;  /* 0x000000ffff127224 */ /* 0x000fe200078e00ff */
[----:B------:R-:W-:Y:S01]  /*3b10*/  LEA.HI.X R27, R28, c[0x0][0x174], R31, 0x1, P2 ;  /* 0x00005d001c1b7a11 */ /* 0x000fe200010f0c1f */
[----:B------:R-:W-:Y:S01]  /*3b20*/  IMAD.MOV.U32 R20, RZ, RZ, R17 ;  /* 0x000000ffff147224 */ /* 0x000fe200078e0011 */
[----:B------:R-:W-:Y:S01]  /*3b30*/  LEA.HI.X R24, R26, c[0x0][0x1bc], R29, 0x1, P3 ;  /* 0x00006f001a187a11 */ /* 0x000fe200018f0c1d */
[----:B------:R-:W-:Y:S05]  /*3b40*/  @!P0 BRA `(.L_x_71) ;  /* 0x00000a5000008947 */ /* 0x000fea0003800000 */
[----:B------:R-:W-:Y:S02]  /*3b50*/  ISETP.GT.AND P2, PT, R20, 0xc, PT ;  /* 0x0000000c1400780c */ /* 0x000fe40003f44270 */
[----:B------:R-:W-:-:S11]  /*3b60*/  PLOP3.LUT P0, PT, PT, PT, PT, 0x80, 0x0 ;  /* 0x000000000000781c */ /* 0x000fd60003f0f070 */
[----:B------:R-:W-:Y:S05]  /*3b70*/  @!P2 BRA `(.L_x_72) ;  /* 0x000006800000a947 */ /* 0x000fea0003800000 */
[----:B------:R-:W-:Y:S02]  /*3b80*/  PLOP3.LUT P0, PT, PT, PT, PT, 0x8, 0x0 ;  /* 0x000000000000781c */ /* 0x000fe40003f0e170 */
.L_x_73:
[----:B--2---:R-:W-:Y:S02]  /*3b90*/  IMAD.MOV.U32 R28, RZ, RZ, R41 ;  /* 0x000000ffff1c7224 */ /* 0x004fe400078e0029 */
[----:B------:R-:W-:-:S05]  /*3ba0*/  IMAD.MOV.U32 R29, RZ, RZ, R24 ;  /* 0x000000ffff1d7224 */ /* 0x000fca00078e0018 */
[----:B------:R-:W2:Y:S01]  /*3bb0*/  LDG.E.U16 R39, [R28.64] ;  /* 0x000000081c277981 */ /* 0x000ea2000c1e1500 */
[----:B------:R-:W-:Y:S01]  /*3bc0*/  IADD3 R30, P2, R41, R12, RZ ;  /* 0x0000000c291e7210 */ /* 0x000fe20007f5e0ff */
[----:B------:R-:W-:-:S04]  /*3bd0*/  IMAD.MOV.U32 R26, RZ, RZ, R22 ;  /* 0x000000ffff1a7224 */ /* 0x000fc800078e0016 */
[----:B------:R-:W-:Y:S01]  /*3be0*/  IMAD.X R31, R24, 0x1, R11, P2 ;  /* 0x00000001181f7824 */ /* 0x000fe200010e060b */
[----:B------:R-:W-:Y:S01]  /*3bf0*/  IADD3 R32, P2, R22, R15, RZ ;  /* 0x0000000f16207210 */ /* 0x000fe20007f5e0ff */
[----:B--2---:R0:W-:Y:S04]  /*3c00*/  STG.E.U16 [R26.64], R39 ;  /* 0x000000271a007986 */ /* 0x0041e8000c101508 */
[----:B------:R-:W2:Y:S01]  /*3c10*/  LDG.E.U16 R41, [R30.64] ;  /* 0x000000081e297981 */ /* 0x000ea2000c1e1500 */
[----:B------:R-:W-:Y:S01]  /*3c20*/  IADD3 R34, P3, R30, R12, RZ ;  /* 0x0000000c1e227210 */ /* 0x000fe20007f7e0ff */
[----:B------:R-:W-:-:S04]  /*3c30*/  IMAD.X R33, R27, 0x1, R14, P2 ;  /* 0x000000011b217824 */ /* 0x000fc800010e060e */
[----:B------:R-:W-:Y:S01]  /*3c40*/  IMAD.X R35, R31, 0x1, R11, P3 ;  /* 0x000000011f237824 */ /* 0x000fe200018e060b */
[----:B------:R-:W-:Y:S01]  /*3c50*/  IADD3 R28, P2, R32, R15, RZ ;  /* 0x0000000f201c7210 */ /* 0x000fe20007f5e0ff */
[----:B--2---:R1:W-:Y:S04]  /*3c60*/  STG.E.U16 [R32.64], R41 ;  /* 0x0000002920007986 */ /* 0x0043e8000c101508 */
[----:B------:R-:W2:Y:S01]  /*3c70*/  LDG.E.U16 R43, [R34.64] ;  /* 0x00000008222b7981 */ /* 0x000ea2000c1e1500 */
[----:B------:R-:W-:Y:S01]  /*3c80*/  IADD3 R36, P3, R34, R12, RZ ;  /* 0x0000000c22247210 */ /* 0x000fe20007f7e0ff */
[----:B------:R-:W-:-:S04]  /*3c90*/  IMAD.X R29, R33, 0x1, R14, P2 ;  /* 0x00000001211d7824 */ /* 0x000fc800010e060e */
[----:B------:R-:W-:Y:S01]  /*3ca0*/  IMAD.X R37, R35, 0x1, R11, P3 ;  /* 0x0000000123257824 */ /* 0x000fe200018e060b */
[----:B0-----:R-:W-:Y:S01]  /*3cb0*/  IADD3 R26, P3, R28, R15, RZ ;  /* 0x0000000f1c1a7210 */ /* 0x001fe20007f7e0ff */
[----:B--2---:R0:W-:Y:S04]  /*3cc0*/  STG.E.U16 [R28.64], R43 ;  /* 0x0000002b1c007986 */ /* 0x0041e8000c101508 */
[----:B------:R-:W2:Y:S01]  /*3cd0*/  LDG.E.U16 R39, [R36.64] ;  /* 0x0000000824277981 */ /* 0x000ea2000c1e1500 */
[----:B------:R-:W-:Y:S01]  /*3ce0*/  IADD3 R30, P2, R36, R12, RZ ;  /* 0x0000000c241e7210 */ /* 0x000fe20007f5e0ff */
[----:B------:R-:W-:-:S04]  /*3cf0*/  IMAD.X R27, R29, 0x1, R14, P3 ;  /* 0x000000011d1b7824 */ /* 0x000fc800018e060e */
[----:B------:R-:W-:Y:S01]  /*3d00*/  IMAD.X R31, R37, 0x1, R11, P2 ;  /* 0x00000001251f7824 */ /* 0x000fe200010e060b */
[----:B-1----:R-:W-:Y:S01]  /*3d10*/  IADD3 R32, P2, R26, R15, RZ ;  /* 0x0000000f1a207210 */ /* 0x002fe20007f5e0ff */
        /* <DEDUP_REMOVED lines=65> */
[----:B------:R-:W-:Y:S01]  /*4130*/  IADD3 R30, P2, R28, R15, RZ ;  /* 0x0000000f1c1e7210 */ /* 0x000fe20007f5e0ff */
[----:B--2---:R2:W-:Y:S04]  /*4140*/  STG.E.U16 [R28.64], R43 ;  /* 0x0000002b1c007986 */ /* 0x0045e8000c101508 */
[----:B0-----:R-:W3:Y:S01]  /*4150*/  LDG.E.U16 R39, [R36.64] ;  /* 0x0000000824277981 */ /* 0x001ee2000c1e1500 */
[----:B------:R-:W-:Y:S01]  /*4160*/  IMAD.X R31, R29, 0x1, R14, P2 ;  /* 0x000000011d1f7824 */ /* 0x000fe200010e060e */
[----:B------:R-:W-:Y:S02]  /*4170*/  IADD3 R20, R20, -0x10, RZ ;  /* 0xfffffff014147810 */ /* 0x000fe40007ffe0ff */
[----:B-1----:R-:W-:-:S02]  /*4180*/  IADD3 R41, P3, R36, R12, RZ ;  /* 0x0000000c24297210 */ /* 0x002fc40007f7e0ff */
[----:B------:R-:W-:Y:S02]  /*4190*/  ISETP.GT.AND P2, PT, R20, 0xc, PT ;  /* 0x0000000c1400780c */ /* 0x000fe40003f44270 */
[----:B------:R-:W-:Y:S01]  /*41a0*/  IADD3 R22, P4, R30, R15, RZ ;  /* 0x0000000f1e167210 */ /* 0x000fe20007f9e0ff */
[----:B------:R-:W-:Y:S01]  /*41b0*/  IMAD.X R24, R37, 0x1, R11, P3 ;  /* 0x0000000125187824 */ /* 0x000fe200018e060b */
[----:B------:R-:W-:-:S03]  /*41c0*/  IADD3 R18, R18, 0x10, RZ ;  /* 0x0000001012127810 */ /* 0x000fc60007ffe0ff */
[----:B------:R-:W-:Y:S01]  /*41d0*/  IMAD.X R27, R31, 0x1, R14, P4 ;  /* 0x000000011f1b7824 */ /* 0x000fe200020e060e */
[----:B---3--:R2:W-:Y:S05]  /*41e0*/  STG.E.U16 [R30.64], R39 ;  /* 0x000000271e007986 */ /* 0x0085ea000c101508 */
[----:B------:R-:W-:Y:S05]  /*41f0*/  @P2 BRA `(.L_x_73) ;  /* 0xfffff99000002947 */ /* 0x000fea000383ffff */
.L_x_72:
[----:B------:R-:W-:-:S13]  /*4200*/  ISETP.GT.AND P2, PT, R20, 0x4, PT ;  /* 0x000000041400780c */ /* 0x000fda0003f44270 */
[----:B------:R-:W-:Y:S05]  /*4210*/  @!P2 BRA `(.L_x_74) ;  /* 0x000003600000a947 */ /* 0x000fea0003800000 */
        /* <DEDUP_REMOVED lines=37> */
[----:B--2---:R-:W-:Y:S04]  /*4470*/  STG.E.U16 [R28.64], R43 ;  /* 0x0000002b1c007986 */ /* 0x004fe8000c101508 */
[----:B------:R-:W2:Y:S01]  /*4480*/  LDG.E.U16 R39, [R36.64] ;  /* 0x0000000824277981 */ /* 0x000ea2000c1e1500 */
[----:B------:R-:W-:Y:S01]  /*4490*/  IADD3 R30, P2, R36, R12, RZ ;  /* 0x0000000c241e7210 */ /* 0x000fe20007f5e0ff */
[----:B------:R-:W-:-:S04]  /*44a0*/  IMAD.X R27, R29, 0x1, R14, P0 ;  /* 0x000000011d1b7824 */ /* 0x000fc800000e060e */
[----:B------:R-:W-:Y:S01]  /*44b0*/  IMAD.X R31, R37, 0x1, R11, P2 ;  /* 0x00000001251f7824 */ /* 0x000fe200010e060b */
[-C--:B0-----:R-:W-:Y:S01]  /*44c0*/  IADD3 R32, P0, R26, R15.reuse, RZ ;  /* 0x0000000f1a207210 */ /* 0x081fe20007f1e0ff */
[----:B--2---:R0:W-:Y:S04]  /*44d0*/  STG.E.U16 [R26.64], R39 ;  /* 0x000000271a007986 */ /* 0x0041e8000c101508 */
[----:B------:R-:W2:Y:S01]  /*44e0*/  LDG.E.U16 R35, [R30.64] ;  /* 0x000000081e237981 */ /* 0x000ea2000c1e1500 */
[----:B------:R-:W-:Y:S01]  /*44f0*/  IMAD.X R33, R27, 0x1, R14, P0 ;  /* 0x000000011b217824 */ /* 0x000fe200000e060e */
[----:B------:R-:W-:Y:S02]  /*4500*/  IADD3 R41, P2, R30, R12, RZ ;  /* 0x0000000c1e297210 */ /* 0x000fe40007f5e0ff */
[----:B------:R-:W-:-:S02]  /*4510*/  IADD3 R22, P3, R32, R15, RZ ;  /* 0x0000000f20167210 */ /* 0x000fc40007f7e0ff */
[----:B------:R-:W-:Y:S01]  /*4520*/  PLOP3.LUT P0, PT, PT, PT, PT, 0x8, 0x0 ;  /* 0x000000000000781c */ /* 0x000fe20003f0e170 */
[----:B------:R-:W-:Y:S01]  /*4530*/  IMAD.X R24, R31, 0x1, R11, P2 ;  /* 0x000000011f187824 */ /* 0x000fe200010e060b */
[----:B------:R-:W-:Y:S01]  /*4540*/  IADD3 R18, R18, 0x8, RZ ;  /* 0x0000000812127810 */ /* 0x000fe20007ffe0ff */
[----:B0-----:R-:W-:Y:S01]  /*4550*/  IMAD.X R27, R33, 0x1, R14, P3 ;  /* 0x00000001211b7824 */ /* 0x001fe200018e060e */
[----:B------:R-:W-:Y:S01]  /*4560*/  IADD3 R20, R20, -0x8, RZ ;  /* 0xfffffff814147810 */ /* 0x000fe20007ffe0ff */
[----:B--2---:R0:W-:Y:S04]  /*4570*/  STG.E.U16 [R32.64], R35 ;  /* 0x0000002320007986 */ /* 0x0041e8000c101508 */
.L_x_74:
[----:B------:R-:W-:-:S13]  /*4580*/  ISETP.NE.OR P0, PT, R20, RZ, P0 ;  /* 0x000000ff1400720c */ /* 0x000fda0000705670 */
[----:B------:R-:W-:Y:S05]  /*4590*/  @!P0 BRA `(.L_x_70) ;  /* 0x000001f000008947 */ /* 0x000fea0003800000 */
.L_x_71:
[----:B--2---:R-:W-:Y:S02]  /*45a0*/  IMAD.MOV.U32 R28, RZ, RZ, R41 ;  /* 0x000000ffff1c7224 */ /* 0x004fe400078e0029 */
[----:B------:R-:W-:-:S05]  /*45b0*/  IMAD.MOV.U32 R29, RZ, RZ, R24 ;  /* 0x000000ffff1d7224 */ /* 0x000fca00078e0018 */
[----:B------:R-:W2:Y:S01]  /*45c0*/  LDG.E.U16 R39, [R28.64] ;  /* 0x000000081c277981 */ /* 0x000ea2000c1e1500 */
[----:B------:R-:W-:Y:S01]  /*45d0*/  IADD3 R30, P0, R41, R12, RZ ;  /* 0x0000000c291e7210 */ /* 0x000fe20007f1e0ff */
[----:B------:R-:W-:-:S04]  /*45e0*/  IMAD.MOV.U32 R26, RZ, RZ, R22 ;  /* 0x000000ffff1a7224 */ /* 0x000fc800078e0016 */
[----:B------:R-:W-:Y:S01]  /*45f0*/  IMAD.X R31, R24, 0x1, R11, P0 ;  /* 0x00000001181f7824 */ /* 0x000fe200000e060b */
[----:B0-----:R-:W-:Y:S01]  /*4600*/  IADD3 R32, P0, R22, R15, RZ ;  /* 0x0000000f16207210 */ /* 0x001fe20007f1e0ff */
        /* <DEDUP_REMOVED lines=17> */
[----:B------:R-:W-:Y:S02]  /*4720*/  ISETP.NE.AND P0, PT, R20, RZ, PT ;  /* 0x000000ff1400720c */ /* 0x000fe40003f05270 */
[----:B------:R-:W-:Y:S01]  /*4730*/  IADD3 R22, P3, R30, R15, RZ ;  /* 0x0000000f1e167210 */ /* 0x000fe20007f7e0ff */
[----:B------:R-:W-:Y:S01]  /*4740*/  IMAD.X R24, R37, 0x1, R11, P2 ;  /* 0x0000000125187824 */ /* 0x000fe200010e060b */
[----:B------:R-:W-:-:S03]  /*4750*/  IADD3 R18, R18, 0x4, RZ ;  /* 0x0000000412127810 */ /* 0x000fc60007ffe0ff */
[----:B------:R-:W-:Y:S01]  /*4760*/  IMAD.X R27, R31, 0x1, R14, P3 ;  /* 0x000000011f1b7824 */ /* 0x000fe200018e060e */
[----:B---3--:R2:W-:Y:S05]  /*4770*/  STG.E.U16 [R30.64], R39 ;  /* 0x000000271e007986 */ /* 0x0085ea000c101508 */
[----:B--2---:R-:W-:Y:S05]  /*4780*/  @P0 BRA `(.L_x_71) ;  /* 0xfffffe1000000947 */ /* 0x004fea000383ffff */
.L_x_70:
[----:B------:R-:W-:-:S13]  /*4790*/  ISETP.NE.AND P0, PT, R13, RZ, PT ;  /* 0x000000ff0d00720c */ /* 0x000fda0003f05270 */
[----:B------:R-:W-:Y:S05]  /*47a0*/  @!P0 BRA `(.L_x_75) ;  /* 0x0000035000008947 */ /* 0x000fea0003800000 */
[----:B------:R-:W-:Y:S01]  /*47b0*/  SHF.R.S32.HI R7, RZ, 0x1f, R18 ;  /* 0x0000001fff077819 */ /* 0x000fe20000011412 */
[----:B------:R-:W-:-:S04]  /*47c0*/  IMAD.MOV.U32 R24, RZ, RZ, R8 ;  /* 0x000000ffff187224 */ /* 0x000fc800078e0008 */
[----:B------:R-:W-:Y:S02]  /*47d0*/  IMAD R27, R7, c[0x0][0x1e8], RZ ;  /* 0x00007a00071b7a24 */ /* 0x000fe400078e02ff */
[----:B------:R-:W-:-:S04]  /*47e0*/  IMAD.WIDE.U32 R8, R18, c[0x0][0x1e8], R24 ;  /* 0x00007a0012087a25 */ /* 0x000fc800078e0018 */
[----:B------:R-:W-:Y:S01]  /*47f0*/  IMAD R27, R18, c[0x0][0x1ec], R27 ;  /* 0x00007b00121b7a24 */ /* 0x000fe200078e021b */
[----:B------:R-:W-:-:S03]  /*4800*/  LEA R26, P0, R8, c[0x0][0x1b8], 0x1 ;  /* 0x00006e00081a7a11 */ /* 0x000fc600078008ff */
[----:B------:R-:W-:-:S05]  /*4810*/  IMAD.IADD R9, R9, 0x1, R27 ;  /* 0x0000000109097824 */ /* 0x000fca00078e021b */
[----:B------:R-:W-:-:S06]  /*4820*/  LEA.HI.X R27, R8, c[0x0][0x1bc], R9, 0x1, P0 ;  /* 0x00006f00081b7a11 */ /* 0x000fcc00000f0c09 */
[----:B------:R-:W3:Y:S01]  /*4830*/  LDG.E.U16 R27, [R26.64] ;  /* 0x000000081a1b7981 */ /* 0x000ee2000c1e1500 */
[----:B------:R-:W-:Y:S02]  /*4840*/  IMAD R9, R7, c[0x0][0x1a0], RZ ;  /* 0x0000680007097a24 */ /* 0x000fe400078e02ff */
[----:B------:R-:W-:Y:S02]  /*4850*/  IMAD.MOV.U32 R22, RZ, RZ, R6 ;  /* 0x000000ffff167224 */ /* 0x000fe400078e0006 */
[C---:B------:R-:W-:Y:S02]  /*4860*/  IMAD R9, R18.reuse, c[0x0][0x1a4], R9 ;  /* 0x0000690012097a24 */ /* 0x040fe400078e0209 */
[----:B------:R-:W-:-:S04]  /*4870*/  IMAD.WIDE.U32 R6, R18, c[0x0][0x1a0], R22 ;  /* 0x0000680012067a25 */ /* 0x000fc800078e0016 */
[----:B------:R-:W-:Y:S01]  /*4880*/  IMAD.IADD R7, R7, 0x1, R9 ;  /* 0x0000000107077824 */ /* 0x000fe200078e0209 */
[----:B------:R-:W-:-:S04]  /*4890*/  LEA R8, P0, R6, c[0x0][0x170], 0x1 ;  /* 0x00005c0006087a11 */ /* 0x000fc800078008ff */
[----:B------:R-:W-:Y:S02]  /*48a0*/  LEA.HI.X R9, R6, c[0x0][0x174], R7, 0x1, P0 ;  /* 0x00005d0006097a11 */ /* 0x000fe400000f0c07 */
[----:B------:R-:W-:-:S03]  /*48b0*/  ISETP.NE.AND P0, PT, R13, 0x1, PT ;  /* 0x000000010d00780c */ /* 0x000fc60003f05270 */
[----:B---3--:R1:W-:Y:S10]  /*48c0*/  STG.E.U16 [R8.64], R27 ;  /* 0x0000001b08007986 */ /* 0x0083f4000c101508 */
[----:B------:R-:W-:Y:S05]  /*48d0*/  @!P0 BRA `(.L_x_75) ;  /* 0x0000022000008947 */ /* 0x000fea0003800000 */
[----:B-1----:R-:W-:-:S04]  /*48e0*/  IADD3 R27, R18, 0x1, RZ ;  /* 0x00000001121b7810 */ /* 0x002fc80007ffe0ff */
[----:B------:R-:W-:Y:S01]  /*48f0*/  SHF.R.S32.HI R20, RZ, 0x1f, R27 ;  /* 0x0000001fff147819 */ /* 0x000fe2000001141b */
[----:B------:R-:W-:-:S04]  /*4900*/  IMAD.WIDE.U32 R6, R27, c[0x0][0x1e8], R24 ;  /* 0x00007a001b067a25 */ /* 0x000fc800078e0018 */
[----:B------:R-:W-:-:S04]  /*4910*/  IMAD R8, R20, c[0x0][0x1e8], RZ ;  /* 0x00007a0014087a24 */ /* 0x000fc800078e02ff */
[----:B------:R-:W-:Y:S01]  /*4920*/  IMAD R9, R27, c[0x0][0x1ec], R8 ;  /* 0x00007b001b097a24 */ /* 0x000fe200078e0208 */
[----:B------:R-:W-:-:S03]  /*4930*/  LEA R8, P0, R6, c[0x0][0x1b8], 0x1 ;  /* 0x00006e0006087a11 */ /* 0x000fc600078008ff */
[----:B------:R-:W-:-:S05]  /*4940*/  IMAD.IADD R7, R7, 0x1, R9 ;  /* 0x0000000107077824 */ /* 0x000fca00078e0209 */
[----:B------:R-:W-:-:S06]  /*4950*/  LEA.HI.X R9, R6, c[0x0][0x1bc], R7, 0x1, P0 ;  /* 0x00006f0006097a11 */ /* 0x000fcc00000f0c07 */
[----:B------:R-:W3:Y:S01]  /*4960*/  LDG.E.U16 R9, [R8.64] ;  /* 0x0000000808097981 */ /* 0x000ee2000c1e1500 */
[----:B------:R-:W-:Y:S02]  /*4970*/  IMAD R20, R20, c[0x0][0x1a0], RZ ;  /* 0x0000680014147a24 */ /* 0x000fe400078e02ff */
[----:B------:R-:W-:-:S04]  /*4980*/  IMAD.WIDE.U32 R6, R27, c[0x0][0x1a0], R22 ;  /* 0x000068001b067a25 */ /* 0x000fc800078e0016 */
[----:B------:R-:W-:Y:S01]  /*4990*/  IMAD R27, R27, c[0x0][0x1a4], R20 ;  /* 0x000069001b1b7a24 */ /* 0x000fe200078e0214 */
[----:B------:R-:W-:-:S03]  /*49a0*/  LEA R26, P0, R6, c[0x0][0x170], 0x1 ;  /* 0x00005c00061a7a11 */ /* 0x000fc600078008ff */
[----:B------:R-:W-:-:S05]  /*49b0*/  IMAD.IADD R7, R7, 0x1, R27 ;  /* 0x0000000107077824 */ /* 0x000fca00078e021b */
        /* <DEDUP_REMOVED lines=18> */
[----:B------:R-:W-:-:S05]  /*4ae0*/  LEA.HI.X R9, R22, c[0x0][0x174], R9, 0x1, P0 ;  /* 0x00005d0016097a11 */ /* 0x000fca00000f0c09 */
[----:B---3--:R1:W-:Y:S02]  /*4af0*/  STG.E.U16 [R8.64], R7 ;  /* 0x0000000708007986 */ /* 0x0083e4000c101508 */
.L_x_75:
[----:B------:R-:W-:-:S05]  /*4b00*/  IADD3 R0, P0, R0, 0x1, RZ ;  /* 0x0000000100007810 */ /* 0x000fca0007f1e0ff */
[----:B------:R-:W-:Y:S01]  /*4b10*/  IMAD.X R38, RZ, RZ, R38, P0 ;  /* 0x000000ffff267224 */ /* 0x000fe200000e0626 */
[----:B------:R-:W-:Y:S01]  /*4b20*/  @P1 CALL.REL.NOINC `(.L_x_76) ;  /* 0x0000001000001944 */ /* 0x000fe20003c00000 */
[----:B------:R-:W-:Y:S05]  /*4b30*/  BRA `(.L_x_77) ;  /* 0xffffee0000007947 */ /* 0x000fea000383ffff */
.L_x_76:
[----:B------:R-:W-:Y:S05]  /*4b40*/  EXIT ;  /* 0x000000000000794d */ /* 0x000fea0003800000 */
.L_x_78:
[----:B------:R-:W-:-:S00]  /*4b50*/  BRA `(.L_x_78) ;  /* 0xfffffff000007947 */ /* 0x000fc0000383ffff */
[----:B------:R-:W-:-:S00]  /*4b60*/  NOP ;  /* 0x0000000000007918 */ /* 0x000fc00000000000 */
        /* <DEDUP_REMOVED lines=9> */
.L_x_215:


//--------------------- .text._ZN2at6native53_GLOBAL__N__83c2e5dd_20_UpSampleBicubic2d_cu_80ee57ca37upsample_bicubic2d_backward_out_frameIN3c104HalfEfEEviT0_S5_bNS_27GenericPackedTensorAccessorIT_Lm4ENS_16DefaultPtrTraitsElEENS6_IKS7_Lm4ES8_lEE --------------------------
	.section	.text._ZN2at6native53_GLOBAL__N__83c2e5dd_20_UpSampleBicubic2d_cu_80ee57ca37upsample_bicubic2d_backward_out_frameIN3c104HalfEfEEviT0_S5_bNS_27GenericPackedTensorAccessorIT_Lm4ENS_16DefaultPtrTraitsElEENS6_IKS7_Lm4ES8_lEE,"ax",@progbits
	.sectioninfo	@"SHI_REGISTERS=64"
	.align	128
.text._ZN2at6native53_GLOBAL__N__83c2e5dd_20_UpSampleBicubic2d_cu_80ee57ca37upsample_bicubic2d_backward_out_frameIN3c104HalfEfEEviT0_S5_bNS_27GenericPackedTensorAccessorIT_Lm4ENS_16DefaultPtrTraitsElEENS6_IKS7_Lm4ES8_lEE:
        .type           _ZN2at6native53_GLOBAL__N__83c2e5dd_20_UpSampleBicubic2d_cu_80ee57ca37upsample_bicubic2d_backward_out_frameIN3c104HalfEfEEviT0_S5_bNS_27GenericPackedTensorAccessorIT_Lm4ENS_16DefaultPtrTraitsElEENS6_IKS7_Lm4ES8_lEE,@function
        .size           _ZN2at6native53_GLOBAL__N__83c2e5dd_20_UpSampleBicubic2d_cu_80ee57ca37upsample_bicubic2d_backward_out_frameIN3c104HalfEfEEviT0_S5_bNS_27GenericPackedTensorAccessorIT_Lm4ENS_16DefaultPtrTraitsElEENS6_IKS7_Lm4ES8_lEE,(.L_x_216 - _ZN2at6native53_GLOBAL__N__83c2e5dd_20_UpSampleBicubic2d_cu_80ee57ca37upsample_bicubic2d_backward_out_frameIN3c104HalfEfEEviT0_S5_bNS_27GenericPackedTensorAccessorIT_Lm4ENS_16DefaultPtrTraitsElEENS6_IKS7_Lm4ES8_lEE)
        .other          _ZN2at6native53_GLOBAL__N__83c2e5dd_20_UpSampleBicubic2d_cu_80ee57ca37upsample_bicubic2d_backward_out_frameIN3c104HalfEfEEviT0_S5_bNS_27GenericPackedTensorAccessorIT_Lm4ENS_16DefaultPtrTraitsElEENS6_IKS7_Lm4ES8_lEE,@"STO_CUDA_ENTRY STV_DEFAULT"
_ZN2at6native53_GLOBAL__N__83c2e5dd_20_UpSampleBicubic2d_cu_80ee57ca37upsample_bicubic2d_backward_out_frameIN3c104HalfEfEEviT0_S5_bNS_27GenericPackedTensorAccessorIT_Lm4ENS_16DefaultPtrTraitsElEENS6_IKS7_Lm4ES8_lEE:
[----:B------:R-:W-:-:S04]  /*0000*/  IMAD.MOV.U32 R1, RZ, RZ, c[0x0][0x28] ;  /* 0x00000a00ff017624 */ /* 0x000fc800078e00ff */
[----:B------:R-:W0:Y:S01]  /*0010*/  S2R R0, SR_CTAID.X ;  /* 0x0000000000007919 */ /* 0x000e220000002500 */
[----:B------:R-:W-:-:S03]  /*0020*/  IADD3 R1, R1, -0x30, RZ ;  /* 0xffffffd001017810 */ /* 0x000fc60007ffe0ff */
[----:B------:R-:W0:Y:S02]  /*0030*/  S2R R3, SR_TID.X ;  /* 0x0000000000037919 */ /* 0x000e240000002100 */
[----:B0-----:R-:W-:-:S05]  /*0040*/  IMAD R0, R0, c[0x0][0x0], R3 ;  /* 0x0000000000007a24 */ /* 0x001fca00078e0203 */
[----:B------:R-:W-:-:S13]  /*0050*/  ISETP.GE.AND P0, PT, R0, c[0x0][0x160], PT ;  /* 0x0000580000007a0c */ /* 0x000fda0003f06270 */
[----:B------:R-:W-:Y:S05]  /*0060*/  @P0 EXIT ;  /* 0x000000000000094d */ /* 0x000fea0003800000 */
[----:B------:R-:W-:Y:S01]  /*0070*/  IABS R5, c[0x0][0x1d8] ;  /* 0x0000760000057a13 */ /* 0x000fe20000000000 */
[----:B------:R-:W-:-:S03]  /*0080*/  ULDC.64 UR8, c[0x0][0x118] ;  /* 0x0000460000087ab9 */ /* 0x000fc60000000a00 */
[----:B------:R-:W0:Y:S08]  /*0090*/  I2F.RP R4, R5 ;  /* 0x0000000500047306 */ /* 0x000e300000209400 */
[----:B0-----:R-:W0:Y:S02]  /*00a0*/  MUFU.RCP R4, R4 ;  /* 0x0000000400047308 */ /* 0x001e240000001000 */
[----:B0-----:R-:W-:-:S06]  /*00b0*/  IADD3 R2, R4, 0xffffffe, RZ ;  /* 0x0ffffffe04027810 */ /* 0x001fcc0007ffe0ff */
[----:B------:R0:W1:Y:S02]  /*00c0*/  F2I.FTZ.U32.TRUNC.NTZ R3, R2 ;  /* 0x0000000200037305 */ /* 0x000064000021f000 */
[----:B0-----:R-:W-:Y:S02]  /*00d0*/  IMAD.MOV.U32 R2, RZ, RZ, RZ ;  /* 0x000000ffff027224 */ /* 0x001fe400078e00ff */
[----:B-1----:R-:W-:-:S04]  /*00e0*/  IMAD.MOV R6, RZ, RZ, -R3 ;  /* 0x000000ffff067224 */ /* 0x002fc800078e0a03 */
[----:B------:R-:W-:Y:S01]  /*00f0*/  IMAD R7, R6, R5, RZ ;  /* 0x0000000506077224 */ /* 0x000fe200078e02ff */
[----:B------:R-:W-:-:S03]  /*0100*/  IABS R6, R0 ;  /* 0x0000000000067213 */ /* 0x000fc60000000000 */
[----:B------:R-:W-:Y:S01]  /*0110*/  IMAD.HI.U32 R3, R3, R7, R2 ;  /* 0x0000000703037227 */ /* 0x000fe200078e0002 */
[----:B------:R-:W-:-:S04]  /*0120*/  LOP3.LUT R2, R0, c[0x0][0x1d8], RZ, 0x3c, !PT ;  /* 0x0000760000027a12 */ /* 0x000fc800078e3cff */
[----:B------:R-:W-:Y:S01]  /*0130*/  ISETP.GE.AND P2, PT, R2, RZ, PT ;  /* 0x000000ff0200720c */ /* 0x000fe20003f46270 */
[----:B------:R-:W-:Y:S01]  /*0140*/  IMAD.HI.U32 R3, R3, R6, RZ ;  /* 0x0000000603037227 */ /* 0x000fe200078e00ff */
[----:B------:R-:W-:-:S04]  /*0150*/  MOV R2, c[0x0][0x190] ;  /* 0x0000640000027a02 */ /* 0x000fc80000000f00 */
[----:B------:R-:W-:-:S05]  /*0160*/  IADD3 R4, -R3, RZ, RZ ;  /* 0x000000ff03047210 */ /* 0x000fca0007ffe1ff */
[----:B------:R-:W-:-:S05]  /*0170*/  IMAD R4, R5, R4, R6 ;  /* 0x0000000405047224 */ /* 0x000fca00078e0206 */
[----:B------:R-:W-:-:S13]  /*0180*/  ISETP.GT.U32.AND P1, PT, R5, R4, PT ;  /* 0x000000040500720c */ /* 0x000fda0003f24070 */
[----:B------:R-:W-:Y:S01]  /*0190*/  @!P1 IMAD.IADD R4, R4, 0x1, -R5 ;  /* 0x0000000104049824 */ /* 0x000fe200078e0a05 */
[----:B------:R-:W-:Y:S02]  /*01a0*/  @!P1 IADD3 R3, R3, 0x1, RZ ;  /* 0x0000000103039810 */ /* 0x000fe40007ffe0ff */
[----:B------:R-:W-:Y:S02]  /*01b0*/  ISETP.NE.AND P1, PT, RZ, c[0x0][0x1d8], PT ;  /* 0x00007600ff007a0c */ /* 0x000fe40003f25270 */
[----:B------:R-:W-:-:S13]  /*01c0*/  ISETP.GE.U32.AND P0, PT, R4, R5, PT ;  /* 0x000000050400720c */ /* 0x000fda0003f06070 */
[----:B------:R-:W-:Y:S02]  /*01d0*/  @P0 IADD3 R3, R3, 0x1, RZ ;  /* 0x0000000103030810 */ /* 0x000fe40007ffe0ff */
[----:B------:R-:W-:-:S03]  /*01e0*/  ISETP.NE.AND P0, PT, R2, c[0x0][0x1d8], PT ;  /* 0x0000760002007a0c */ /* 0x000fc60003f05270 */
[----:B------:R-:W-:Y:S02]  /*01f0*/  IMAD.MOV.U32 R4, RZ, RZ, R3 ;  /* 0x000000ffff047224 */ /* 0x000fe400078e0003 */
[----:B------:R-:W-:Y:S02]  /*0200*/  IMAD.MOV.U32 R3, RZ, RZ, c[0x0][0x188] ;  /* 0x00006200ff037624 */ /* 0x000fe400078e00ff */
        /* <DEDUP_REMOVED lines=10> */
[----:B------:R-:W-:-:S04]  /*02b0*/  IMAD.MOV.U32 R7, RZ, RZ, c[0x0][0x178] ;  /* 0x00005e00ff077624 */ /* 0x000fc800078e00ff */
[----:B------:R-:W1:Y:S01]  /*02c0*/  I2F R2, R4 ;  /* 0x0000000400027306 */ /* 0x000e620000201400 */
[C---:B0-----:R-:W-:Y:S02]  /*02d0*/  FMUL.FTZ R5, R0.reuse, c[0x0][0x168] ;  /* 0x00005a0000057a20 */ /* 0x041fe40000410000 */
[----:B------:R-:W-:-:S05]  /*02e0*/  FADD.FTZ R0, R0, 0.5 ;  /* 0x3f00000000007421 */ /* 0x000fca0000010000 */
[----:B------:R-:W-:Y:S01]  /*02f0*/  @!P0 FFMA.FTZ R5, R0, R3, -0.5 ;  /* 0xbf00000000058423 */ /* 0x000fe20000010003 */
[----:B------:R-:W-:Y:S01]  /*0300*/  MOV R3, c[0x0][0x164] ;  /* 0x0000590000037a02 */ /* 0x000fe20000000f00 */
[C---:B-1----:R-:W-:Y:S02]  /*0310*/  FADD.FTZ R0, R2.reuse, 0.5 ;  /* 0x3f00000002007421 */ /* 0x042fe40000010000 */
[----:B------:R-:W-:Y:S02]  /*0320*/  FMUL.FTZ R6, R2, c[0x0][0x164] ;  /* 0x0000590002067a20 */ /* 0x000fe40000410000 */
[----:B------:R-:W-:Y:S01]  /*0330*/  @!P0 FFMA.FTZ R6, R0, R3, -0.5 ;  /* 0xbf00000000068423 */ /* 0x000fe20000010003 */
[----:B------:R-:W0:Y:S01]  /*0340*/  F2I.FTZ.FLOOR.NTZ R2, R5 ;  /* 0x0000000500027305 */ /* 0x000e220000217100 */
[----:B------:R-:W-:-:S07]  /*0350*/  ISETP.GE.AND P0, PT, R7, 0x1, PT ;  /* 0x000000010700780c */ /* 0x000fce0003f06270 */
[----:B------:R-:W1:Y:S08]  /*0360*/  F2I.FTZ.FLOOR.NTZ R3, R6 ;  /* 0x0000000600037305 */ /* 0x000e700000217100 */
[----:B0-----:R0:W2:Y:S08]  /*0370*/  I2F R0, R2 ;  /* 0x0000000200007306 */ /* 0x0010b00000201400 */
[----:B-1----:R0:W1:Y:S01]  /*0380*/  I2F R7, R3 ;  /* 0x0000000300077306 */ /* 0x0020620000201400 */
[----:B------:R-:W-:Y:S05]  /*0390*/  @!P0 EXIT ;  /* 0x000000000000894d */ /* 0x000fea0003800000 */
[----:B------:R-:W-:Y:S01]  /*03a0*/  SHF.R.S32.HI R8, RZ, 0x1f, R10 ;  /* 0x0000001fff087819 */ /* 0x000fe2000001140a */
[----:B--2---:R-:W-:Y:S01]  /*03b0*/  FADD.FTZ R5, R5, -R0 ;  /* 0x8000000005057221 */ /* 0x004fe20000010000 */
[----:B------:R-:W-:Y:S01]  /*03c0*/  HFMA2.MMA R16, -RZ, RZ, 1.90625, 0 ;  /* 0x3fa00000ff107435 */ /* 0x000fe200000001ff */
[----:B------:R-:W-:Y:S01]  /*03d0*/  IMAD.MOV.U32 R18, RZ, RZ, 0x3f400000 ;  /* 0x3f400000ff127424 */ /* 0x000fe200078e00ff */
[----:B------:R-:W-:Y:S01]  /*03e0*/  UMOV UR4, 0x1 ;  /* 0x0000000100047882 */ /* 0x000fe20000000000 */
[----:B------:R-:W-:Y:S01]  /*03f0*/  IMAD R9, R8, c[0x0][0x1f8], RZ ;  /* 0x00007e0008097a24 */ /* 0x000fe200078e02ff */
[----:B------:R-:W-:Y:S01]  /*0400*/  ULDC UR5, c[0x0][0x190] ;  /* 0x0000640000057ab9 */ /* 0x000fe20000000800 */
[----:B-1----:R-:W-:Y:S01]  /*0410*/  FADD.FTZ R8, R6, -R7 ;  /* 0x8000000706087221 */ /* 0x002fe20000010000 */
[----:B------:R-:W-:Y:S01]  /*0420*/  UIADD3 UR5, -UR4, UR5, URZ ;  /* 0x0000000504057290 */ /* 0x000fe2000fffe13f */
[----:B------:R-:W-:Y:S01]  /*0430*/  IMAD R11, R10, c[0x0][0x1fc], R9 ;  /* 0x00007f000a0b7a24 */ /* 0x000fe200078e0209 */
[----:B------:R-:W-:Y:S01]  /*0440*/  IADD3 R14, R2, 0x2, RZ ;  /* 0x00000002020e7810 */ /* 0x000fe20007ffe0ff */
[----:B------:R-:W-:Y:S01]  /*0450*/  FADD.FTZ R12, R8, 1 ;  /* 0x3f800000080c7421 */ /* 0x000fe20000010000 */
[----:B------:R-:W-:Y:S01]  /*0460*/  ULDC UR6, c[0x0][0x188] ;  /* 0x0000620000067ab9 */ /* 0x000fe20000000800 */
[----:B------:R-:W-:Y:S01]  /*0470*/  FADD.FTZ R13, R5, 1 ;  /* 0x3f800000050d7421 */ /* 0x000fe20000010000 */
[----:B------:R-:W-:Y:S01]  /*0480*/  IMNMX R14, R14, UR5, PT ;  /* 0x000000050e0e7c17 */ /* 0x000fe2000b800200 */
[-C--:B------:R-:W-:Y:S01]  /*0490*/  FFMA.FTZ R9, R12, -R18.reuse, 3.75 ;  /* 0x407000000c097423 */ /* 0x080fe20000010812 */
[----:B------:R-:W-:Y:S01]  /*04a0*/  UIADD3 UR4, -UR4, UR6, URZ ;  /* 0x0000000604047290 */ /* 0x000fe2000fffe13f */
[----:B------:R-:W-:Y:S01]  /*04b0*/  IMAD.WIDE.U32 R6, R10, c[0x0][0x1f8], RZ ;  /* 0x00007e000a067a25 */ /* 0x000fe200078e00ff */
[----:B------:R-:W-:Y:S01]  /*04c0*/  SHF.R.S32.HI R10, RZ, 0x1f, R4 ;  /* 0x0000001fff0a7819 */ /* 0x000fe20000011404 */
[----:B------:R-:W-:Y:S01]  /*04d0*/  ULDC.64 UR12, c[0x0][0x1a0] ;  /* 0x00006800000c7ab9 */ /* 0x000fe20000000a00 */
[----:B------:R-:W-:Y:S01]  /*04e0*/  IADD3 R15, R3, 0x2, RZ ;  /* 0x00000002030f7810 */ /* 0x000fe20007ffe0ff */
[----:B------:R-:W-:Y:S01]  /*04f0*/  FFMA.FTZ R0, R13, -R18, 3.75 ;  /* 0x407000000d007423 */ /* 0x000fe20000010812 */
[----:B------:R-:W-:Y:S01]  /*0500*/  IMNMX R14, RZ, R14, !PT ;  /* 0x0000000eff0e7217 */ /* 0x000fe20007800200 */
[C---:B------:R-:W-:Y:S01]  /*0510*/  FFMA.FTZ R9, R12.reuse, R9, -6 ;  /* 0xc0c000000c097423 */ /* 0x040fe20000010009 */
[----:B------:R-:W-:Y:S01]  /*0520*/  IMNMX R15, R15, UR4, PT ;  /* 0x000000040f0f7c17 */ /* 0x000fe2000b800200 */
[----:B------:R-:W-:Y:S01]  /*0530*/  FFMA.FTZ R0, R13, R0, -6 ;  /* 0xc0c000000d007423 */ /* 0x000fe20000010000 */
[----:B------:R-:W-:Y:S01]  /*0540*/  IMNMX R19, R3, UR4, PT ;  /* 0x0000000403137c17 */ /* 0x000fe2000b800200 */
[----:B------:R-:W-:Y:S01]  /*0550*/  FFMA.FTZ R12, R12, R9, 3 ;  /* 0x404000000c0c7423 */ /* 0x000fe20000010009 */
[----:B------:R-:W-:Y:S01]  /*0560*/  IMNMX R33, RZ, R15, !PT ;  /* 0x0000000fff217217 */ /* 0x000fe20007800200 */
[----:B------:R-:W-:Y:S01]  /*0570*/  IMAD.IADD R7, R7, 0x1, R11 ;  /* 0x0000000107077824 */ /* 0x000fe200078e020b */
[----:B------:R-:W-:Y:S01]  /*0580*/  IMNMX R39, R2, UR5, PT ;  /* 0x0000000502277c17 */ /* 0x000fe2000b800200 */
[----:B------:R-:W-:Y:S01]  /*0590*/  IMAD R9, R10, c[0x0][0x1f0], RZ ;  /* 0x00007c000a097a24 */ /* 0x000fe200078e02ff */
[----:B------:R-:W-:Y:S01]  /*05a0*/  IMNMX R19, RZ, R19, !PT ;  /* 0x00000013ff137217 */ /* 0x000fe20007800200 */
[----:B------:R-:W-:Y:S01]  /*05b0*/  FFMA.FTZ R13, R13, R0, 3 ;  /* 0x404000000d0d7423 */ /* 0x000fe20000010000 */
[----:B------:R-:W-:Y:S01]  /*05c0*/  IMNMX R39, RZ, R39, !PT ;  /* 0x00000027ff277217 */ /* 0x000fe20007800200 */
[----:B------:R-:W-:Y:S01]  /*05d0*/  IMAD R0, R4, c[0x0][0x1f4], R9 ;  /* 0x00007d0004007a24 */ /* 0x000fe200078e0209 */
[----:B------:R-:W-:Y:S01]  /*05e0*/  IADD3 R9, R2, 0x1, RZ ;  /* 0x0000000102097810 */ /* 0x000fe20007ffe0ff */
[----:B------:R-:W-:Y:S01]  /*05f0*/  IMAD.WIDE.U32 R58, R4, c[0x0][0x1f0], R6 ;  /* 0x00007c00043a7a25 */ /* 0x000fe200078e0006 */
[----:B------:R-:W-:-:S02]  /*0600*/  ULDC.64 UR14, c[0x0][0x1e8] ;  /* 0x00007a00000e7ab9 */ /* 0x000fc40000000a00 */
[----:B------:R-:W-:Y:S01]  /*0610*/  IMNMX R45, R9, UR5, PT ;  /* 0x00000005092d7c17 */ /* 0x000fe2000b800200 */
[----:B------:R-:W-:Y:S01]  /*0620*/  FFMA.FTZ R4, R5, R16, -2.25 ;  /* 0xc010000005047423 */ /* 0x000fe20000010010 */
[----:B------:R-:W-:Y:S01]  /*0630*/  IADD3 R0, R59, R0, RZ ;  /* 0x000000003b007210 */ /* 0x000fe20007ffe0ff */
[C---:B------:R-:W-:Y:S01]  /*0640*/  FFMA.FTZ R7, R8.reuse, R16, -2.25 ;  /* 0xc010000008077423 */ /* 0x040fe20000010010 */
[----:B------:R-:W-:Y:S01]  /*0650*/  IMNMX R45, RZ, R45, !PT ;  /* 0x0000002dff2d7217 */ /* 0x000fe20007800200 */
[C---:B------:R-:W-:Y:S01]  /*0660*/  FMUL.FTZ R4, R5.reuse, R4 ;  /* 0x0000000405047220 */ /* 0x040fe20000410000 */
[----:B------:R-:W-:Y:S01]  /*0670*/  STL.64 [R1+0x20], R58 ;  /* 0x0000203a01007387 */ /* 0x000fe20000100a00 */
[----:B------:R-:W-:Y:S01]  /*0680*/  FMUL.FTZ R7, R8, R7 ;  /* 0x0000000708077220 */ /* 0x000fe20000410000 */
[----:B------:R-:W-:Y:S01]  /*0690*/  SHF.R.S32.HI R15, RZ, 0x1f, R45 ;  /* 0x0000001fff0f7819 */ /* 0x000fe2000001142d */
[C---:B------:R-:W-:Y:S01]  /*06a0*/  FFMA.FTZ R11, R5.reuse, R4, 1 ;  /* 0x3f800000050b7423 */ /* 0x040fe20000010004 */
[----:B------:R1:W-:Y:S01]  /*06b0*/  STL [R1+0x28], R0 ;  /* 0x0000280001007387 */ /* 0x0003e20000100800 */
[----:B------:R-:W-:-:S02]  /*06c0*/  FADD.FTZ R5, -R5, 1 ;  /* 0x3f80000005057421 */ /* 0x000fc40000010100 */
[C---:B------:R-:W-:Y:S02]  /*06d0*/  FADD.FTZ R6, -R8.reuse, 1 ;  /* 0x3f80000008067421 */ /* 0x040fe40000010100 */
[CC--:B------:R-:W-:Y:S02]  /*06e0*/  FFMA.FTZ R4, R5.reuse, R16.reuse, -2.25 ;  /* 0xc010000005047423 */ /* 0x0c0fe40000010010 */
[----:B------:R-:W-:Y:S02]  /*06f0*/  FFMA.FTZ R10, R8, R7, 1 ;  /* 0x3f800000080a7423 */ /* 0x000fe40000010007 */
[C---:B------:R-:W-:Y:S01]  /*0700*/  FFMA.FTZ R7, R6.reuse, R16, -2.25 ;  /* 0xc010000006077423 */ /* 0x040fe20000010010 */
[----:B------:R-:W-:Y:S01]  /*0710*/  SHF.R.S32.HI R16, RZ, 0x1f, R14 ;  /* 0x0000001fff107819 */ /* 0x000fe2000001140e */
[----:B------:R-:W-:Y:S02]  /*0720*/  FMUL.FTZ R4, R5, R4 ;  /* 0x0000000405047220 */ /* 0x000fe40000410000 */
[----:B------:R-:W-:-:S02]  /*0730*/  FMUL.FTZ R7, R6, R7 ;  /* 0x0000000706077220 */ /* 0x000fc40000410000 */
[C---:B------:R-:W-:Y:S02]  /*0740*/  FFMA.FTZ R9, R5.reuse, R4, 1 ;  /* 0x3f80000005097423 */ /* 0x040fe40000010004 */
[----:B------:R-:W-:Y:S02]  /*0750*/  FADD.FTZ R5, R5, 1 ;  /* 0x3f80000005057421 */ /* 0x000fe40000010000 */
[C---:B------:R-:W-:Y:S02]  /*0760*/  FFMA.FTZ R8, R6.reuse, R7, 1 ;  /* 0x3f80000006087423 */ /* 0x040fe40000010007 */
[----:B------:R-:W-:Y:S02]  /*0770*/  FADD.FTZ R6, R6, 1 ;  /* 0x3f80000006067421 */ /* 0x000fe40000010000 */
[----:B------:R-:W-:Y:S01]  /*0780*/  IMAD R17, R16, c[0x0][0x1b0], RZ ;  /* 0x00006c0010117a24 */ /* 0x000fe200078e02ff */
[----:B------:R-:W-:Y:S01]  /*0790*/  SHF.R.S32.HI R16, RZ, 0x1f, R33 ;  /* 0x0000001fff107819 */ /* 0x000fe20000011421 */
[----:B------:R-:W-:-:S02]  /*07a0*/  FFMA.FTZ R4, R5, -R18, 3.75 ;  /* 0x4070000005047423 */ /* 0x000fc40000010812 */
[----:B------:R-:W-:Y:S01]  /*07b0*/  FFMA.FTZ R7, R6, -R18, 3.75 ;  /* 0x4070000006077423 */ /* 0x000fe20000010812 */
[----:B------:R-:W-:Y:S01]  /*07c0*/  SHF.R.S32.HI R18, RZ, 0x1f, R19 ;  /* 0x0000001fff127819 */ /* 0x000fe20000011413 */
[C---:B------:R-:W-:Y:S02]  /*07d0*/  IMAD R17, R14.reuse, c[0x0][0x1b4], R17 ;  /* 0x00006d000e117a24 */ /* 0x040fe400078e0211 */
[----:B------:R-:W-:-:S04]  /*07e0*/  IMAD.WIDE.U32 R26, R14, c[0x0][0x1b0], RZ ;  /* 0x00006c000e1a7a25 */ /* 0x000fc800078e00ff */
[----:B------:R-:W-:Y:S02]  /*07f0*/  IMAD R14, R15, c[0x0][0x1b0], RZ ;  /* 0x00006c000f0e7a24 */ /* 0x000fe400078e02ff */
[----:B------:R-:W-:Y:S02]  /*0800*/  FFMA.FTZ R4, R5, R4, -6 ;  /* 0xc0c0000005047423 */ /* 0x000fe40000010004 */
[----:B------:R-:W-:Y:S02]  /*0810*/  FFMA.FTZ R15, R6, R7, -6 ;  /* 0xc0c00000060f7423 */ /* 0x000fe40000010007 */
[----:B------:R-:W-:Y:S01]  /*0820*/  IMAD R55, R45, c[0x0][0x1b4], R14 ;  /* 0x00006d002d377a24 */ /* 0x000fe200078e020e */
[----:B------:R-:W-:Y:S01]  /*0830*/  IADD3 R14, R3, 0x1, RZ ;  /* 0x00000001030e7810 */ /* 0x000fe20007ffe0ff */
[----:B------:R-:W-:Y:S01]  /*0840*/  FFMA.FTZ R7, R5, R4, 3 ;  /* 0x4040000005077423 */ /* 0x000fe20000010004 */
[----:B------:R-:W-:Y:S01]  /*0850*/  IADD3 R5, R2, -0x1, RZ ;  /* 0xffffffff02057810 */ /* 0x000fe20007ffe0ff */
[----:B------:R-:W-:Y:S01]  /*0860*/  IMAD R16, R16, c[0x0][0x1a8], RZ ;  /* 0x00006a0010107a24 */ /* 0x000fe200078e02ff */
[----:B------:R-:W-:Y:S01]  /*0870*/  IMNMX R14, R14, UR4, PT ;  /* 0x000000040e0e7c17 */ /* 0x000fe2000b800200 */
[----:B------:R-:W-:Y:S01]  /*0880*/  IMAD R18, R18, c[0x0][0x1a8], RZ ;  /* 0x00006a0012127a24 */ /* 0x000fe200078e02ff */
[----:B------:R-:W-:Y:S01]  /*0890*/  IMNMX R5, R5, UR5, PT ;  /* 0x0000000505057c17 */ /* 0x000fe2000b800200 */
[----:B------:R-:W-:Y:S01]  /*08a0*/  IMAD.WIDE.U32 R40, R33, c[0x0][0x1a8], RZ ;  /* 0x00006a0021287a25 */ /* 0x000fe200078e00ff */
[----:B------:R-:W-:Y:S01]  /*08b0*/  IADD3 R4, R3, -0x1, RZ ;  /* 0xffffffff03047810 */ /* 0x000fe20007ffe0ff */
[----:B------:R-:W-:Y:S01]  /*08c0*/  UMOV UR5, 0x1 ;  /* 0x0000000100057882 */ /* 0x000fe20000000000 */
[----:B0-----:R-:W-:Y:S01]  /*08d0*/  IMNMX R3, RZ, R5, !PT ;  /* 0x00000005ff037217 */ /* 0x001fe20007800200 */
[----:B------:R-:W-:Y:S01]  /*08e0*/  IMAD R49, R33, c[0x0][0x1ac], R16 ;  /* 0x00006b0021317a24 */ /* 0x000fe200078e0210 */
[----:B------:R-:W-:Y:S01]  /*08f0*/  IMNMX R25, RZ, R14, !PT ;  /* 0x0000000eff197217 */ /* 0x000fe20007800200 */
[----:B------:R-:W-:Y:S01]  /*0900*/  IMAD.WIDE.U32 R34, R19, c[0x0][0x1a8], RZ ;  /* 0x00006a0013227a25 */ /* 0x000fe200078e00ff */
[----:B------:R-:W-:Y:S01]  /*0910*/  SHF.R.S32.HI R2, RZ, 0x1f, R3 ;  /* 0x0000001fff027819 */ /* 0x000fe20000011403 */
[----:B------:R-:W-:Y:S01]  /*0920*/  USHF.L.U64.HI UR6, UR12, UR5, UR13 ;  /* 0x000000050c067299 */ /* 0x000fe2000801020d */
[----:B------:R-:W-:Y:S01]  /*0930*/  SHF.R.S32.HI R22, RZ, 0x1f, R25 ;  /* 0x0000001fff167819 */ /* 0x000fe20000011419 */
[----:B------:R-:W-:Y:S01]  /*0940*/  IMAD.WIDE.U32 R36, R25, c[0x0][0x1a8], RZ ;  /* 0x00006a0019247a25 */ /* 0x000fe200078e00ff */
[----:B------:R-:W-:Y:S01]  /*0950*/  IMNMX R4, R4, UR4, PT ;  /* 0x0000000404047c17 */ /* 0x000fe2000b800200 */
[----:B------:R-:W-:Y:S01]  /*0960*/  USHF.L.U64.HI UR5, UR14, UR5, UR15 ;  /* 0x000000050e057299 */ /* 0x000fe2000801020f */
[----:B------:R-:W-:Y:S01]  /*0970*/  SHF.R.S32.HI R5, RZ, 0x1f, R39 ;  /* 0x0000001fff057819 */ /* 0x000fe20000011427 */
[----:B------:R-:W-:Y:S01]  /*0980*/  IMAD R2, R2, c[0x0][0x1b0], RZ ;  /* 0x00006c0002027a24 */ /* 0x000fe200078e02ff */
[----:B------:R-:W-:Y:S01]  /*0990*/  IMNMX R57, RZ, R4, !PT ;  /* 0x00000004ff397217 */ /* 0x000fe20007800200 */
[----:B------:R-:W-:-:S02]  /*09a0*/  IMAD R22, R22, c[0x0][0x1a8], RZ ;  /* 0x00006a0016167a24 */ /* 0x000fc400078e02ff */
[----:B------:R-:W-:Y:S02]  /*09b0*/  IMAD R24, R5, c[0x0][0x1b0], RZ ;  /* 0x00006c0005187a24 */ /* 0x000fe400078e02ff */
[----:B------:R-:W-:Y:S01]  /*09c0*/  IMAD R5, R3, c[0x0][0x1b4], R2 ;  /* 0x00006d0003057a24 */ /* 0x000fe200078e0202 */
[----:B------:R-:W-:Y:S01]  /*09d0*/  SHF.R.S32.HI R2, RZ, 0x1f, R57 ;  /* 0x0000001fff027819 */ /* 0x000fe20000011439 */
[----:B------:R-:W-:Y:S02]  /*09e0*/  IMAD R47, R25, c[0x0][0x1ac], R22 ;  /* 0x00006b00192f7a24 */ /* 0x000fe400078e0216 */
[----:B------:R-:W-:Y:S02]  /*09f0*/  IMAD R53, R19, c[0x0][0x1ac], R18 ;  /* 0x00006b0013357a24 */ /* 0x000fe400078e0212 */
[----:B------:R-:W-:Y:S02]  /*0a00*/  IMAD.IADD R41, R41, 0x1, R49 ;  /* 0x0000000129297824 */ /* 0x000fe400078e0231 */
[----:B------:R-:W-:-:S02]  /*0a10*/  IMAD.IADD R37, R37, 0x1, R47 ;  /* 0x0000000125257824 */ /* 0x000fc400078e022f */
[----:B------:R-:W-:-:S04]  /*0a20*/  IMAD.WIDE.U32 R20, R45, c[0x0][0x1b0], RZ ;  /* 0x00006c002d147a25 */ /* 0x000fc800078e00ff */
[----:B------:R-:W-:Y:S02]  /*0a30*/  IMAD.IADD R35, R35, 0x1, R53 ;  /* 0x0000000123237824 */ /* 0x000fe400078e0235 */
[----:B------:R-:W-:Y:S02]  /*0a40*/  IMAD.IADD R27, R27, 0x1, R17 ;  /* 0x000000011b1b7824 */ /* 0x000fe400078e0211 */
[----:B------:R-:W-:Y:S02]  /*0a50*/  IMAD R2, R2, c[0x0][0x1a8], RZ ;  /* 0x00006a0002027a24 */ /* 0x000fe400078e02ff */
[----:B------:R-:W-:-:S04]  /*0a60*/  IMAD.WIDE.U32 R44, R45, c[0x0][0x1b0], R40 ;  /* 0x00006c002d2c7a25 */ /* 0x000fc800078e0028 */
[----:B------:R-:W-:-:S04]  /*0a70*/  IMAD.WIDE.U32 R16, R39, c[0x0][0x1b0], RZ ;  /* 0x00006c0027107a25 */ /* 0x000fc800078e00ff */
[C---:B------:R-:W-:Y:S02]  /*0a80*/  IMAD R51, R39.reuse, c[0x0][0x1b4], R24 ;  /* 0x00006d0027337a24 */ /* 0x040fe400078e0218 */
[----:B------:R-:W-:-:S03]  /*0a90*/  IMAD.WIDE.U32 R42, R39, c[0x0][0x1b0], R40 ;  /* 0x00006c00272a7a25 */ /* 0x000fc600078e0028 */
[----:B------:R-:W-:Y:S01]  /*0aa0*/  IADD3 R17, R17, R51, RZ ;  /* 0x0000003311117210 */ /* 0x000fe20007ffe0ff */
[----:B------:R-:W-:Y:S02]  /*0ab0*/  FFMA.FTZ R6, R6, R15, 3 ;  /* 0x4040000006067423 */ /* 0x000fe4000001000f */
[----:B------:R-:W-:-:S04]  /*0ac0*/  IMAD.WIDE.U32 R38, R39, c[0x0][0x1b0], R36 ;  /* 0x00006c0027267a25 */ /* 0x000fc800078e0024 */
[----:B------:R-:W-:-:S04]  /*0ad0*/  IMAD.WIDE.U32 R14, R3, c[0x0][0x1b0], RZ ;  /* 0x00006c00030e7a25 */ /* 0x000fc800078e00ff */
[----:B------:R-:W-:-:S04]  /*0ae0*/  IMAD.WIDE.U32 R40, R3, c[0x0][0x1b0], R40 ;  /* 0x00006c0003287a25 */ /* 0x000fc800078e0028 */
[----:B------:R-:W-:-:S04]  /*0af0*/  IMAD.WIDE.U32 R36, R3, c[0x0][0x1b0], R36 ;  /* 0x00006c0003247a25 */ /* 0x000fc800078e0024 */
[----:B------:R-:W-:-:S04]  /*0b00*/  IMAD.WIDE.U32 R34, R3, c[0x0][0x1b0], R34 ;  /* 0x00006c0003227a25 */ /* 0x000fc800078e0022 */
[----:B------:R-:W-:Y:S01]  /*0b10*/  IMAD.IADD R21, R21, 0x1, R55 ;  /* 0x0000000115157824 */ /* 0x000fe200078e0237 */
[----:B------:R-:W-:Y:S01]  /*0b20*/  IADD3 R52, R5, R35, RZ ;  /* 0x0000002305347210 */ /* 0x000fe20007ffe0ff */
[----:B------:R-:W-:Y:S02]  /*0b30*/  IMAD R3, R57, c[0x0][0x1ac], R2 ;  /* 0x00006b0039037a24 */ /* 0x000fe400078e0202 */
[----:B------:R-:W-:Y:S02]  /*0b40*/  IMAD.IADD R4, R55, 0x1, R45 ;  /* 0x0000000137047824 */ /* 0x000fe400078e022d */
[----:B------:R-:W-:-:S03]  /*0b50*/  IMAD.WIDE.U32 R32, R33, c[0x0][0x1a8], R26 ;  /* 0x00006a0021207a25 */ /* 0x000fc600078e001a */
[----:B------:R0:W-:Y:S01]  /*0b60*/  STL [R1+0x14], R4 ;  /* 0x0000140401007387 */ /* 0x0001e20000100800 */
[C---:B------:R-:W-:Y:S02]  /*0b70*/  IMAD.IADD R2, R51.reuse, 0x1, R43 ;  /* 0x0000000133027824 */ /* 0x040fe400078e022b */
[----:B-1----:R-:W-:Y:S02]  /*0b80*/  IMAD.IADD R0, R51, 0x1, R39 ;  /* 0x0000000133007824 */ /* 0x002fe400078e0227 */
[C---:B------:R-:W-:Y:S01]  /*0b90*/  IMAD.WIDE.U32 R30, R25.reuse, c[0x0][0x1a8], R26 ;  /* 0x00006a00191e7a25 */ /* 0x040fe200078e001a */
[----:B------:R1:W-:Y:S03]  /*0ba0*/  STL [R1+0x10], R2 ;  /* 0x0000100201007387 */ /* 0x0003e60000100800 */
[----:B------:R-:W-:Y:S01]  /*0bb0*/  IMAD.WIDE.U32 R24, R25, c[0x0][0x1a8], R20 ;  /* 0x00006a0019187a25 */ /* 0x000fe200078e0014 */
[----:B0-----:R-:W-:Y:S01]  /*0bc0*/  IADD3 R4, R49, R33, RZ ;  /* 0x0000002131047210 */ /* 0x001fe20007ffe0ff */
[----:B------:R0:W-:Y:S02]  /*0bd0*/  STL [R1], R0 ;  /* 0x0000000001007387 */ /* 0x0001e40000100800 */
[----:B------:R-:W-:-:S02]  /*0be0*/  IMAD.IADD R15, R15, 0x1, R5 ;  /* 0x000000010f0f7824 */ /* 0x000fc400078e0205 */
[----:B------:R-:W-:Y:S01]  /*0bf0*/  STL [R1+0x18], R4 ;  /* 0x0000180401007387 */ /* 0x000fe20000100800 */
[----:B-1----:R-:W-:Y:S02]  /*0c00*/  IMAD.IADD R2, R47, 0x1, R31 ;  /* 0x000000012f027824 */ /* 0x002fe400078e021f */
[----:B------:R-:W-:-:S03]  /*0c10*/  IMAD.WIDE.U32 R28, R19, c[0x0][0x1a8], R26 ;  /* 0x00006a00131c7a25 */ /* 0x000fc600078e001a */
[----:B------:R-:W-:Y:S01]  /*0c20*/  STL [R1+0x8], R2 ;  /* 0x0000080201007387 */ /* 0x000fe20000100800 */
[----:B0-----:R-:W-:Y:S02]  /*0c30*/  IMAD.IADD R0, R47, 0x1, R25 ;  /* 0x000000012f007824 */ /* 0x001fe400078e0219 */
[----:B------:R-:W-:-:S03]  /*0c40*/  IMAD.WIDE.U32 R22, R19, c[0x0][0x1a8], R20 ;  /* 0x00006a0013167a25 */ /* 0x000fc600078e0014 */
[----:B------:R0:W-:Y:S01]  /*0c50*/  STL [R1+0x4], R0 ;  /* 0x0000040001007387 */ /* 0x0001e20000100800 */
[----:B------:R-:W-:Y:S01]  /*0c60*/  IMAD.WIDE.U32 R18, R19, c[0x0][0x1a8], R16 ;  /* 0x00006a0013127a25 */ /* 0x000fe200078e0010 */
[----:B------:R-:W-:-:S03]  /*0c70*/  IADD3 R54, R53, R23, RZ ;  /* 0x0000001735367210 */ /* 0x000fc60007ffe0ff */
[----:B------:R-:W-:-:S04]  /*0c80*/  IMAD.WIDE.U32 R14, R57, c[0x0][0x1a8], R14 ;  /* 0x00006a00390e7a25 */ /* 0x000fc800078e000e */
[----:B------:R-:W-:Y:S01]  /*0c90*/  IMAD.WIDE.U32 R26, R57, c[0x0][0x1a8], R26 ;  /* 0x00006a00391a7a25 */ /* 0x000fe200078e001a */
[----:B------:R-:W-:-:S03]  /*0ca0*/  IADD3 R48, R3, R15, RZ ;  /* 0x0000000f03307210 */ /* 0x000fc60007ffe0ff */
[----:B0-----:R-:W-:Y:S02]  /*0cb0*/  IMAD.IADD R0, R5, 0x1, R41 ;  /* 0x0000000105007824 */ /* 0x001fe400078e0229 */
[----:B------:R-:W-:-:S03]  /*0cc0*/  IMAD.WIDE.U32 R20, R57, c[0x0][0x1a8], R20 ;  /* 0x00006a0039147a25 */ /* 0x000fc600078e0014 */
[----:B------:R0:W-:Y:S01]  /*0cd0*/  STL [R1+0xc], R0 ;  /* 0x00000c0001007387 */ /* 0x0001e20000100800 */
[----:B------:R-:W-:-:S04]  /*0ce0*/  IMAD.WIDE.U32 R16, R57, c[0x0][0x1a8], R16 ;  /* 0x00006a0039107a25 */ /* 0x000fc800078e0010 */
[----:B------:R-:W-:Y:S02]  /*0cf0*/  IMAD.IADD R55, R53, 0x1, R29 ;  /* 0x0000000135377824 */ /* 0x000fe400078e021d */
[----:B------:R-:W-:Y:S02]  /*0d00*/  IMAD.IADD R56, R5, 0x1, R37 ;  /* 0x0000000105387824 */ /* 0x000fe400078e0225 */
[----:B------:R-:W-:Y:S02]  /*0d10*/  IMAD.IADD R53, R53, 0x1, R19 ;  /* 0x0000000135357824 */ /* 0x000fe400078e0213 */
[----:B------:R-:W-:Y:S02]  /*0d20*/  IMAD.IADD R51, R27, 0x1, R3 ;  /* 0x000000011b337824 */ /* 0x000fe400078e0203 */
[C---:B------:R-:W-:Y:S02]  /*0d30*/  IMAD.IADD R50, R3.reuse, 0x1, R21 ;  /* 0x0000000103327824 */ /* 0x040fe400078e0215 */
[----:B------:R-:W-:-:S02]  /*0d40*/  IMAD.IADD R49, R3, 0x1, R17 ;  /* 0x0000000103317824 */ /* 0x000fc400078e0211 */
[----:B0-----:R-:W-:Y:S02]  /*0d50*/  IMAD.MOV.U32 R5, RZ, RZ, RZ ;  /* 0x000000ffff057224 */ /* 0x001fe400078e00ff */
.L_x_115:
[----:B------:R-:W-:-:S05]  /*0d60*/  IMAD.MOV.U32 R0, RZ, RZ, 0x1 ;  /* 0x00000001ff007424 */ /* 0x000fca00078e00ff */
[----:B------:R-:W-:-:S13]  /*0d70*/  ISETP.LE.AND P0, PT, R0, c[0x0][0x180], PT ;  /* 0x0000600000007a0c */ /* 0x000fda0003f03270 */
[----:B0-----:R-:W-:Y:S05]  /*0d80*/  @!P0 BRA `(.L_x_80) ;  /* 0x00001d1000008947 */ /* 0x001fea0003800000 */
[----:B------:R-:W2:Y:S04]  /*0d90*/  LDL R46, [R1+0x28] ;  /* 0x00002800012e7983 */ /* 0x000ea80000100800 */
[----:B------:R-:W2:Y:S01]  /*0da0*/  LDL.64 R2, [R1+0x20] ;  /* 0x0000200001027983 */ /* 0x000ea20000100a00 */
[----:B------:R-:W-:Y:S01]  /*0db0*/  SHF.R.S32.HI R4, RZ, 0x1f, R5 ;  /* 0x0000001fff047819 */ /* 0x000fe20000011405 */
[----:B------:R-:W-:Y:S02]  /*0dc0*/  UMOV UR4, URZ ;  /* 0x0000003f00047c82 */ /* 0x000fe40008000000 */
[----:B------:R-:W-:Y:S02]  /*0dd0*/  ULDC.64 UR10, c[0x0][0x170] ;  /* 0x00005c00000a7ab9 */ /* 0x000fe40000000a00 */
[----:B------:R-:W-:-:S04]  /*0de0*/  IMAD R0, R4, c[0x0][0x1e0], RZ ;  /* 0x0000780004007a24 */ /* 0x000fc800078e02ff */
[----:B------:R-:W-:Y:S02]  /*0df0*/  IMAD R0, R5, c[0x0][0x1e4], R0 ;  /* 0x0000790005007a24 */ /* 0x000fe400078e0200 */
[----:B--2---:R-:W-:-:S04]  /*0e00*/  IMAD.MOV.U32 R3, RZ, RZ, R46 ;  /* 0x000000ffff037224 */ /* 0x004fc800078e002e */
[----:B------:R-:W-:-:S05]  /*0e10*/  IMAD.WIDE.U32 R46, R5, c[0x0][0x1e0], R2 ;  /* 0x00007800052e7a25 */ /* 0x000fca00078e0002 */
[----:B------:R-:W-:Y:S02]  /*0e20*/  LEA R3, P0, R46, c[0x0][0x1b8], 0x1 ;  /* 0x00006e002e037a11 */ /* 0x000fe400078008ff */
[----:B------:R-:W-:-:S04]  /*0e30*/  IADD3 R0, R47, R0, RZ ;  /* 0x000000002f007210 */ /* 0x000fc80007ffe0ff */
[----:B------:R-:W-:-:S03]  /*0e40*/  LEA.HI.X R2, R46, c[0x0][0x1bc], R0, 0x1, P0 ;  /* 0x00006f002e027a11 */ /* 0x000fc600000f0c00 */
.L_x_113:
[----:B0-----:R-:W-:Y:S02]  /*0e50*/  IMAD.MOV.U32 R46, RZ, RZ, R3 ;  /* 0x000000ffff2e7224 */ /* 0x001fe400078e0003 */
[----:B------:R-:W-:-:S05]  /*0e60*/  IMAD.MOV.U32 R47, RZ, RZ, R2 ;  /* 0x000000ffff2f7224 */ /* 0x000fca00078e0002 */
[----:B------:R0:W2:Y:S01]  /*0e70*/  LDG.E.U16 R0, [R46.64] ;  /* 0x000000082e007981 */ /* 0x0000a2000c1e1500 */
[----:B------:R-:W-:Y:S01]  /*0e80*/  IMAD R57, R4, c[0x0][0x198], RZ ;  /* 0x0000660004397a24 */ /* 0x000fe200078e02ff */
[----:B------:R-:W-:Y:S01]  /*0e90*/  ULDC.64 UR16, c[0x0][0x118] ;  /* 0x0000460000107ab9 */ /* 0x000fe20000000a00 */
[----:B------:R-:W-:Y:S01]  /*0ea0*/  IMAD.MOV.U32 R61, RZ, RZ, 0x3254 ;  /* 0x00003254ff3d7424 */ /* 0x000fe200078e00ff */
[----:B------:R-:W-:Y:S01]  /*0eb0*/  BSSY B0, `(.L_x_81) ;  /* 0x0000017000007945 */ /* 0x000fe20003800000 */
[----:B------:R-:W-:Y:S01]  /*0ec0*/  IMAD R57, R5, c[0x0][0x19c], R57 ;  /* 0x0000670005397a24 */ /* 0x000fe200078e0239 */
[----:B0-----:R-:W-:Y:S01]  /*0ed0*/  MOV R47, R48 ;  /* 0x00000030002f7202 */ /* 0x001fe20000000f00 */
[----:B------:R-:W-:-:S04]  /*0ee0*/  IMAD.MOV.U32 R46, RZ, RZ, R14 ;  /* 0x000000ffff2e7224 */ /* 0x000fc800078e000e */
[----:B------:R-:W-:-:S04]  /*0ef0*/  IMAD.WIDE.U32 R46, R5, c[0x0][0x198], R46 ;  /* 0x00006600052e7a25 */ /* 0x000fc800078e002e */
[----:B------:R-:W-:Y:S01]  /*0f00*/  IMAD.IADD R47, R47, 0x1, R57 ;  /* 0x000000012f2f7824 */ /* 0x000fe200078e0239 */
[----:B------:R-:W-:-:S04]  /*0f10*/  LEA R57, P0, R46, UR10, 0x1 ;  /* 0x0000000a2e397c11 */ /* 0x000fc8000f8008ff */
[----:B------:R-:W-:Y:S02]  /*0f20*/  LEA.HI.X R47, R46, UR11, R47, 0x1, P0 ;  /* 0x0000000b2e2f7c11 */ /* 0x000fe400080f0c2f */
[----:B------:R-:W-:-:S04]  /*0f30*/  LOP3.LUT R46, R57, 0x2, RZ, 0xc0, !PT ;  /* 0x00000002392e7812 */ /* 0x000fc800078ec0ff */
[----:B------:R-:W-:Y:S02]  /*0f40*/  ISETP.EQ.U32.AND P0, PT, R46, RZ, PT ;  /* 0x000000ff2e00720c */ /* 0x000fe40003f02070 */
[----:B------:R-:W-:-:S05]  /*0f50*/  LOP3.LUT R46, R57, 0xfffffffd, RZ, 0xc0, !PT ;  /* 0xfffffffd392e7812 */ /* 0x000fca00078ec0ff */
[----:B------:R0:W1:Y:S01]  /*0f60*/  LD.E R60, [R46.64] ;  /* 0x000000102e3c7980 */ /* 0x000062000c101900 */
[----:B--2---:R-:W-:-:S05]  /*0f70*/  HADD2.F32 R58, -RZ, R0.H0_H0 ;  /* 0x20000000ff3a7230 */ /* 0x004fca0000004100 */
[----:B------:R-:W-:-:S04]  /*0f80*/  FMUL.FTZ R58, R12, R58 ;  /* 0x0000003a0c3a7220 */ /* 0x000fc80000410000 */
[----:B------:R-:W-:Y:S01]  /*0f90*/  FMUL.FTZ R59, R13, R58 ;  /* 0x0000003a0d3b7220 */ /* 0x000fe20000410000 */
[----:B------:R-:W-:-:S04]  /*0fa0*/  SEL R58, R61, 0x7610, P0 ;  /* 0x000076103d3a7807 */ /* 0x000fc80000000000 */
[----:B01----:R-:W-:-:S05]  /*0fb0*/  F2FP.PACK_AB R59, RZ, R59 ;  /* 0x0000003bff3b723e */ /* 0x003fca00000000ff */
.L_x_82:
[----:B------:R-:W-:-:S05]  /*0fc0*/  HADD2 R61, R60, R59.H0_H0 ;  /* 0x2000003b3c3d7230 */ /* 0x000fca0000000000 */
[----:B------:R-:W-:-:S06]  /*0fd0*/  PRMT R61, R60, R58, R61 ;  /* 0x0000003a3c3d7216 */ /* 0x000fcc000000003d */
[----:B------:R-:W0:Y:S02]  /*0fe0*/  ATOM.E.CAS.STRONG.GPU PT, R61, [R46], R60, R61 ;  /* 0x0000003c2e3d738b */ /* 0x000e2400001ee13d */
[----:B0-----:R-:W-:Y:S01]  /*0ff0*/  ISETP.NE.U32.AND P0, PT, R61, R60, PT ;  /* 0x0000003c3d00720c */ /* 0x001fe20003f05070 */
[----:B------:R-:W-:-:S12]  /*1000*/  IMAD.MOV.U32 R60, RZ, RZ, R61 ;  /* 0x000000ffff3c7224 */ /* 0x000fd800078e003d */
[----:B------:R-:W-:Y:S05]  /*1010*/  @P0 BRA `(.L_x_82) ;  /* 0xffffffa000000947 */ /* 0x000fea000383ffff */
[----:B------:R-:W-:Y:S05]  /*1020*/  BSYNC B0 ;  /* 0x0000000000007941 */ /* 0x000fea0003800000 */
.L_x_81:
[----:B------:R-:W-:Y:S01]  /*1030*/  MOV R46, R16 ;  /* 0x00000010002e7202 */ /* 0x000fe20000000f00 */
[----:B------:R-:W-:Y:S01]  /*1040*/  IMAD R57, R4, c[0x0][0x198], RZ ;  /* 0x0000660004397a24 */ /* 0x000fe200078e02ff */
[----:B------:R-:W-:Y:S01]  /*1050*/  ULDC.64 UR16, c[0x0][0x118] ;  /* 0x0000460000107ab9 */ /* 0x000fe20000000a00 */
[----:B------:R-:W-:Y:S01]  /*1060*/  IMAD.MOV.U32 R47, RZ, RZ, R49 ;  /* 0x000000ffff2f7224 */ /* 0x000fe200078e0031 */
[----:B------:R-:W-:Y:S01]  /*1070*/  BSSY B0, `(.L_x_83) ;  /* 0x0000016000007945 */ /* 0x000fe20003800000 */
[C---:B------:R-:W-:Y:S02]  /*1080*/  IMAD R57, R5.reuse, c[0x0][0x19c], R57 ;  /* 0x0000670005397a24 */ /* 0x040fe400078e0239 */
[----:B------:R-:W-:-:S04]  /*1090*/  IMAD.WIDE.U32 R46, R5, c[0x0][0x198], R46 ;  /* 0x00006600052e7a25 */ /* 0x000fc800078e002e */
[----:B------:R-:W-:Y:S01]  /*10a0*/  IMAD.IADD R47, R57, 0x1, R47 ;  /* 0x00000001392f7824 */ /* 0x000fe200078e022f */
[----:B------:R-:W-:Y:S01]  /*10b0*/  LEA R57, P0, R46, UR10, 0x1 ;  /* 0x0000000a2e397c11 */ /* 0x000fe2000f8008ff */
[----:B------:R-:W-:-:S03]  /*10c0*/  IMAD.MOV.U32 R61, RZ, RZ, 0x3254 ;  /* 0x00003254ff3d7424 */ /* 0x000fc600078e00ff */
[----:B------:R-:W-:Y:S02]  /*10d0*/  LEA.HI.X R47, R46, UR11, R47, 0x1, P0 ;  /* 0x0000000b2e2f7c11 */ /* 0x000fe400080f0c2f */
[----:B------:R-:W-:-:S04]  /*10e0*/  LOP3.LUT R46, R57, 0x2, RZ, 0xc0, !PT ;  /* 0x00000002392e7812 */ /* 0x000fc800078ec0ff */
[----:B------:R-:W-:Y:S01]  /*10f0*/  ISETP.EQ.U32.AND P0, PT, R46, RZ, PT ;  /* 0x000000ff2e00720c */ /* 0x000fe20003f02070 */
[----:B------:R-:W-:-:S03]  /*1100*/  HADD2.F32 R46, -RZ, R0.H0_H0 ;  /* 0x20000000ff2e7230 */ /* 0x000fc60000004100 */
[----:B------:R-:W-:Y:S02]  /*1110*/  SEL R59, R61, 0x7610, P0 ;  /* 0x000076103d3b7807 */ /* 0x000fe40000000000 */
[----:B------:R-:W-:-:S04]  /*1120*/  FMUL.FTZ R46, R12, R46 ;  /* 0x0000002e0c2e7220 */ /* 0x000fc80000410000 */
[----:B------:R-:W-:Y:S01]  /*1130*/  FMUL.FTZ R58, R11, R46 ;  /* 0x0000002e0b3a7220 */ /* 0x000fe20000410000 */
[----:B------:R-:W-:-:S04]  /*1140*/  LOP3.LUT R46, R57, 0xfffffffd, RZ, 0xc0, !PT ;  /* 0xfffffffd392e7812 */ /* 0x000fc800078ec0ff */
[----:B------:R-:W-:Y:S01]  /*1150*/  F2FP.PACK_AB R58, RZ, R58 ;  /* 0x0000003aff3a723e */ /* 0x000fe200000000ff */
[----:B------:R0:W1:Y:S04]  /*1160*/  LD.E R60, [R46.64] ;  /* 0x000000102e3c7980 */ /* 0x000068000c101900 */
.L_x_84:
[----:B-1----:R-:W-:-:S05]  /*1170*/  HADD2 R61, R60, R58.H0_H0 ;  /* 0x2000003a3c3d7230 */ /* 0x002fca0000000000 */
[----:B------:R-:W-:-:S06]  /*1180*/  PRMT R61, R60, R59, R61 ;  /* 0x0000003b3c3d7216 */ /* 0x000fcc000000003d */
[----:B------:R-:W1:Y:S02]  /*1190*/  ATOM.E.CAS.STRONG.GPU PT, R61, [R46], R60, R61 ;  /* 0x0000003c2e3d738b */ /* 0x000e6400001ee13d */
[----:B-1----:R-:W-:Y:S02]  /*11a0*/  ISETP.NE.U32.AND P0, PT, R61, R60, PT ;  /* 0x0000003c3d00720c */ /* 0x002fe40003f05070 */
[----:B------:R-:W-:-:S11]  /*11b0*/  MOV R60, R61 ;  /* 0x0000003d003c7202 */ /* 0x000fd60000000f00 */
[----:B------:R-:W-:Y:S05]  /*11c0*/  @P0 BRA `(.L_x_84) ;  /* 0xffffffa000000947 */ /* 0x000fea000383ffff */
[----:B------:R-:W-:Y:S05]  /*11d0*/  BSYNC B0 ;  /* 0x0000000000007941 */ /* 0x000fea0003800000 */
.L_x_83:
[----:B0-----:R-:W-:Y:S01]  /*11e0*/  IMAD R57, R4, c[0x0][0x198], RZ ;  /* 0x0000660004397a24 */ /* 0x001fe200078e02ff */
[----:B------:R-:W-:Y:S01]  /*11f0*/  ULDC.64 UR16, c[0x0][0x118] ;  /* 0x0000460000107ab9 */ /* 0x000fe20000000a00 */
[----:B------:R-:W-:Y:S01]  /*1200*/  IMAD.MOV.U32 R46, RZ, RZ, R20 ;  /* 0x000000ffff2e7224 */ /* 0x000fe200078e0014 */
[----:B------:R-:W-:Y:S01]  /*1210*/  HFMA2.MMA R61, -RZ, RZ, 0, 0.19775390625 ;  /* 0x00003254ff3d7435 */ /* 0x000fe200000001ff */
[----:B------:R-:W-:Y:S01]  /*1220*/  IMAD.MOV.U32 R47, RZ, RZ, R50 ;  /* 0x000000ffff2f7224 */ /* 0x000fe200078e0032 */
[----:B------:R-:W-:Y:S01]  /*1230*/  BSSY B0, `(.L_x_85) ;  /* 0x0000015000007945 */ /* 0x000fe20003800000 */
[C---:B------:R-:W-:Y:S02]  /*1240*/  IMAD R57, R5.reuse, c[0x0][0x19c], R57 ;  /* 0x0000670005397a24 */ /* 0x040fe400078e0239 */
[----:B------:R-:W-:-:S04]  /*1250*/  IMAD.WIDE.U32 R46, R5, c[0x0][0x198], R46 ;  /* 0x00006600052e7a25 */ /* 0x000fc800078e002e */
[----:B------:R-:W-:Y:S01]  /*1260*/  IMAD.IADD R47, R57, 0x1, R47 ;  /* 0x00000001392f7824 */ /* 0x000fe200078e022f */
[----:B------:R-:W-:-:S04]  /*1270*/  LEA R57, P0, R46, UR10, 0x1 ;  /* 0x0000000a2e397c11 */ /* 0x000fc8000f8008ff */
        /* <DEDUP_REMOVED lines=10> */
.L_x_86:
[----:B-1----:R-:W-:-:S05]  /*1320*/  HADD2 R61, R60, R58.H0_H0 ;  /* 0x2000003a3c3d7230 */ /* 0x002fca0000000000 */
[----:B------:R-:W-:-:S06]  /*1330*/  PRMT R61, R60, R59, R61 ;  /* 0x0000003b3c3d7216 */ /* 0x000fcc000000003d */
[----:B------:R-:W1:Y:S02]  /*1340*/  ATOM.E.CAS.STRONG.GPU PT, R61, [R46], R60, R61 ;  /* 0x0000003c2e3d738b */ /* 0x000e6400001ee13d */
[----:B-1----:R-:W-:Y:S01]  /*1350*/  ISETP.NE.U32.AND P0, PT, R61, R60, PT ;  /* 0x0000003c3d00720c */ /* 0x002fe20003f05070 */
[----:B------:R-:W-:-:S12]  /*1360*/  IMAD.MOV.U32 R60, RZ, RZ, R61 ;  /* 0x000000ffff3c7224 */ /* 0x000fd800078e003d */
[----:B------:R-:W-:Y:S05]  /*1370*/  @P0 BRA `(.L_x_86) ;  /* 0xffffffa000000947 */ /* 0x000fea000383ffff */
[----:B------:R-:W-:Y:S05]  /*1380*/  BSYNC B0 ;  /* 0x0000000000007941 */ /* 0x000fea0003800000 */
.L_x_85:
[----:B0-----:R-:W-:Y:S01]  /*1390*/  IMAD R57, R4, c[0x0][0x198], RZ ;  /* 0x0000660004397a24 */ /* 0x001fe200078e02ff */
[----:B------:R-:W-:Y:S01]  /*13a0*/  ULDC.64 UR16, c[0x0][0x118] ;  /* 0x0000460000107ab9 */ /* 0x000fe20000000a00 */
[----:B------:R-:W-:Y:S01]  /*13b0*/  IMAD.MOV.U32 R46, RZ, RZ, R26 ;  /* 0x000000ffff2e7224 */ /* 0x000fe200078e001a */
[----:B------:R-:W-:Y:S01]  /*13c0*/  BSSY B0, `(.L_x_87) ;  /* 0x0000017000007945 */ /* 0x000fe20003800000 */
[----:B------:R-:W-:Y:S02]  /*13d0*/  IMAD.MOV.U32 R47, RZ, RZ, R51 ;  /* 0x000000ffff2f7224 */ /* 0x000fe400078e0033 */
[C---:B------:R-:W-:Y:S02]  /*13e0*/  IMAD R57, R5.reuse, c[0x0][0x19c], R57 ;  /* 0x0000670005397a24 */ /* 0x040fe400078e0239 */
[----:B------:R-:W-:-:S04]  /*13f0*/  IMAD.WIDE.U32 R46, R5, c[0x0][0x198], R46 ;  /* 0x00006600052e7a25 */ /* 0x000fc800078e002e */
[----:B------:R-:W-:Y:S01]  /*1400*/  IMAD.MOV.U32 R61, RZ, RZ, 0x3254 ;  /* 0x00003254ff3d7424 */ /* 0x000fe200078e00ff */
[----:B------:R-:W-:Y:S02]  /*1410*/  IADD3 R47, R57, R47, RZ ;  /* 0x0000002f392f7210 */ /* 0x000fe40007ffe0ff */
        /* <DEDUP_REMOVED lines=11> */
.L_x_88:
[----:B-1----:R-:W-:-:S05]  /*14d0*/  HADD2 R61, R60, R58.H0_H0 ;  /* 0x2000003a3c3d7230 */ /* 0x002fca0000000000 */
[----:B------:R-:W-:-:S06]  /*14e0*/  PRMT R61, R60, R59, R61 ;  /* 0x0000003b3c3d7216 */ /* 0x000fcc000000003d */
[----:B------:R-:W1:Y:S02]  /*14f0*/  ATOM.E.CAS.STRONG.GPU PT, R61, [R46], R60, R61 ;  /* 0x0000003c2e3d738b */ /* 0x000e6400001ee13d */
[----:B-1----:R-:W-:Y:S01]  /*1500*/  ISETP.NE.U32.AND P0, PT, R61, R60, PT ;  /* 0x0000003c3d00720c */ /* 0x002fe20003f05070 */
[----:B------:R-:W-:-:S12]  /*1510*/  IMAD.MOV.U32 R60, RZ, RZ, R61 ;  /* 0x000000ffff3c7224 */ /* 0x000fd800078e003d */
[----:B------:R-:W-:Y:S05]  /*1520*/  @P0 BRA `(.L_x_88) ;  /* 0xffffffa000000947 */ /* 0x000fea000383ffff */
[----:B------:R-:W-:Y:S05]  /*1530*/  BSYNC B0 ;  /* 0x0000000000007941 */ /* 0x000fea0003800000 */
.L_x_87:
[----:B0-----:R-:W-:Y:S01]  /*1540*/  MOV R47, R52 ;  /* 0x00000034002f7202 */ /* 0x001fe20000000f00 */
        /* <DEDUP_REMOVED lines=19> */
.L_x_90:
[----:B-1----:R-:W-:-:S05]  /*1680*/  HADD2 R61, R60, R58.H0_H0 ;  /* 0x2000003a3c3d7230 */ /* 0x002fca0000000000 */
[----:B------:R-:W-:-:S06]  /*1690*/  PRMT R61, R60, R59, R61 ;  /* 0x0000003b3c3d7216 */ /* 0x000fcc000000003d */
[----:B------:R-:W1:Y:S02]  /*16a0*/  ATOM.E.CAS.STRONG.GPU PT, R61, [R46], R60, R61 ;  /* 0x0000003c2e3d738b */ /* 0x000e6400001ee13d */
[----:B-1----:R-:W-:Y:S01]  /*16b0*/  ISETP.NE.U32.AND P0, PT, R61, R60, PT ;  /* 0x0000003c3d00720c */ /* 0x002fe20003f05070 */
[----:B------:R-:W-:-:S12]  /*16c0*/  IMAD.MOV.U32 R60, RZ, RZ, R61 ;  /* 0x000000ffff3c7224 */ /* 0x000fd800078e003d */
[----:B------:R-:W-:Y:S05]  /*16d0*/  @P0 BRA `(.L_x_90) ;  /* 0xffffffa000000947 */ /* 0x000fea000383ffff */
[----:B------:R-:W-:Y:S05]  /*16e0*/  BSYNC B0 ;  /* 0x0000000000007941 */ /* 0x000fea0003800000 */
.L_x_89:
        /* <DEDUP_REMOVED lines=20> */
.L_x_92:
[----:B-1----:R-:W-:-:S05]  /*1830*/  HADD2 R61, R60, R58.H0_H0 ;  /* 0x2000003a3c3d7230 */ /* 0x002fca0000000000 */
[----:B------:R-:W-:-:S06]  /*1840*/  PRMT R61, R60, R59, R61 ;  /* 0x0000003b3c3d7216 */ /* 0x000fcc000000003d */
[----:B------:R-:W1:Y:S02]  /*1850*/  ATOM.E.CAS.STRONG.GPU PT, R61, [R46], R60, R61 ;  /* 0x0000003c2e3d738b */ /* 0x000e6400001ee13d */
[----:B-1----:R-:W-:Y:S02]  /*1860*/  ISETP.NE.U32.AND P0, PT, R61, R60, PT ;  /* 0x0000003c3d00720c */ /* 0x002fe40003f05070 */
[----:B------:R-:W-:-:S11]  /*1870*/  MOV R60, R61 ;  /* 0x0000003d003c7202 */ /* 0x000fd60000000f00 */
[----:B------:R-:W-:Y:S05]  /*1880*/  @P0 BRA `(.L_x_92) ;  /* 0xffffffa000000947 */ /* 0x000fea000383ffff */
[----:B------:R-:W-:Y:S05]  /*1890*/  BSYNC B0 ;  /* 0x0000000000007941 */ /* 0x000fea0003800000 */
.L_x_91:
        /* <DEDUP_REMOVED lines=20> */
.L_x_94:
[----:B-1----:R-:W-:-:S05]  /*19e0*/  HADD2 R61, R60, R58.H0_H0 ;  /* 0x2000003a3c3d7230 */ /* 0x002fca0000000000 */
[----:B------:R-:W-:-:S06]  /*19f0*/  PRMT R61, R60, R59, R61 ;  /* 0x0000003b3c3d7216 */ /* 0x000fcc000000003d */
[----:B------:R-:W1:Y:S02]  /*1a00*/  ATOM.E.CAS.STRONG.GPU PT, R61, [R46], R60, R61 ;  /* 0x0000003c2e3d738b */ /* 0x000e6400001ee13d */
[----:B-1----:R-:W-:Y:S01]  /*1a10*/  ISETP.NE.U32.AND P0, PT, R61, R60, PT ;  /* 0x0000003c3d00720c */ /* 0x002fe20003f05070 */
[----:B------:R-:W-:-:S12]  /*1a20*/  IMAD.MOV.U32 R60, RZ, RZ, R61 ;  /* 0x000000ffff3c7224 */ /* 0x000fd800078e003d */
[----:B------:R-:W-:Y:S05]  /*1a30*/  @P0 BRA `(.L_x_94) ;  /* 0xffffffa000000947 */ /* 0x000fea000383ffff */
[----:B------:R-:W-:Y:S05]  /*1a40*/  BSYNC B0 ;  /* 0x0000000000007941 */ /* 0x000fea0003800000 */
.L_x_93:
        /* <DEDUP_REMOVED lines=20> */
.L_x_96:
[----:B-1----:R-:W-:-:S05]  /*1b90*/  HADD2 R61, R60, R58.H0_H0 ;  /* 0x2000003a3c3d7230 */ /* 0x002fca0000000000 */
[----:B------:R-:W-:-:S06]  /*1ba0*/  PRMT R61, R60, R59, R61 ;  /* 0x0000003b3c3d7216 */ /* 0x000fcc000000003d */
[----:B------:R-:W1:Y:S02]  /*1bb0*/  ATOM.E.CAS.STRONG.GPU PT, R61, [R46], R60, R61 ;  /* 0x0000003c2e3d738b */ /* 0x000e6400001ee13d */
[----:B-1----:R-:W-:Y:S01]  /*1bc0*/  ISETP.NE.U32.AND P0, PT, R61, R60, PT ;  /* 0x0000003c3d00720c */ /* 0x002fe20003f05070 */
[----:B------:R-:W-:-:S12]  /*1bd0*/  IMAD.MOV.U32 R60, RZ, RZ, R61 ;  /* 0x000000ffff3c7224 */ /* 0x000fd800078e003d */
[----:B------:R-:W-:Y:S05]  /*1be0*/  @P0 BRA `(.L_x_96) ;  /* 0xffffffa000000947 */ /* 0x000fea000383ffff */
[----:B------:R-:W-:Y:S05]  /*1bf0*/  BSYNC B0 ;  /* 0x0000000000007941 */ /* 0x000fea0003800000 */
.L_x_95:
        /* <DEDUP_REMOVED lines=20> */
.L_x_98:
[----:B-1----:R-:W-:-:S05]  /*1d40*/  HADD2 R61, R60, R58.H0_H0 ;  /* 0x2000003a3c3d7230 */ /* 0x002fca0000000000 */
[----:B------:R-:W-:-:S06]  /*1d50*/  PRMT R61, R60, R59, R61 ;  /* 0x0000003b3c3d7216 */ /* 0x000fcc000000003d */
[----:B------:R-:W1:Y:S02]  /*1d60*/  ATOM.E.CAS.STRONG.GPU PT, R61, [R46], R60, R61 ;  /* 0x0000003c2e3d738b */ /* 0x000e6400001ee13d */
[----:B-1----:R-:W-:Y:S01]  /*1d70*/  ISETP.NE.U32.AND P0, PT, R61, R60, PT ;  /* 0x0000003c3d00720c */ /* 0x002fe20003f05070 */
[----:B------:R-:W-:-:S12]  /*1d80*/  IMAD.MOV.U32 R60, RZ, RZ, R61 ;  /* 0x000000ffff3c7224 */ /* 0x000fd800078e003d */
[----:B------:R-:W-:Y:S05]  /*1d90*/  @P0 BRA `(.L_x_98) ;  /* 0xffffffa000000947 */ /* 0x000fea000383ffff */
[----:B------:R-:W-:Y:S05]  /*1da0*/  BSYNC B0 ;  /* 0x0000000000007941 */ /* 0x000fea0003800000 */
.L_x_97:
[----:B------:R-:W2:Y:S01]  /*1db0*/  LDL R61, [R1] ;  /* 0x00000000013d7983 */ /* 0x000ea20000100800 */
[----:B0-----:R-:W-:Y:S01]  /*1dc0*/  MOV R46, R38 ;  /* 0x00000026002e7202 */ /* 0x001fe20000000f00 */
[----:B------:R-:W-:Y:S01]  /*1dd0*/  IMAD R57, R4, c[0x0][0x198], RZ ;  /* 0x0000660004397a24 */ /* 0x000fe200078e02ff */
[----:B------:R-:W-:Y:S01]  /*1de0*/  ULDC.64 UR16, c[0x0][0x118] ;  /* 0x0000460000107ab9 */ /* 0x000fe20000000a00 */
[----:B------:R-:W-:Y:S02]  /*1df0*/  BSSY B0, `(.L_x_99) ;  /* 0x0000017000007945 */ /* 0x000fe40003800000 */
[----:B------:R-:W-:Y:S02]  /*1e00*/  IMAD R57, R5, c[0x0][0x19c], R57 ;  /* 0x0000670005397a24 */ /* 0x000fe400078e0239 */
[----:B--2---:R-:W-:Y:S02]  /*1e10*/  IMAD.MOV.U32 R47, RZ, RZ, R61 ;  /* 0x000000ffff2f7224 */ /* 0x004fe400078e003d */
[----:B------:R-:W-:-:S02]  /*1e20*/  IMAD.MOV.U32 R61, RZ, RZ, 0x3254 ;  /* 0x00003254ff3d7424 */ /* 0x000fc400078e00ff */
        /* <DEDUP_REMOVED lines=13> */
.L_x_100:
[----:B-1----:R-:W-:-:S05]  /*1f00*/  HADD2 R61, R60, R58.H0_H0 ;  /* 0x2000003a3c3d7230 */ /* 0x002fca0000000000 */
[----:B------:R-:W-:-:S06]  /*1f10*/  PRMT R61, R60, R59, R61 ;  /* 0x0000003b3c3d7216 */ /* 0x000fcc000000003d */
[----:B------:R-:W1:Y:S02]  /*1f20*/  ATOM.E.CAS.STRONG.GPU PT, R61, [R46], R60, R61 ;  /* 0x0000003c2e3d738b */ /* 0x000e6400001ee13d */
[----:B-1----:R-:W-:Y:S02]  /*1f30*/  ISETP.NE.U32.AND P0, PT, R61, R60, PT ;  /* 0x0000003c3d00720c */ /* 0x002fe40003f05070 */
[----:B------:R-:W-:-:S11]  /*1f40*/  MOV R60, R61 ;  /* 0x0000003d003c7202 */ /* 0x000fd60000000f00 */
[----:B------:R-:W-:Y:S05]  /*1f50*/  @P0 BRA `(.L_x_100) ;  /* 0xffffffa000000947 */ /* 0x000fea000383ffff */
[----:B------:R-:W-:Y:S05]  /*1f60*/  BSYNC B0 ;  /* 0x0000000000007941 */ /* 0x000fea0003800000 */
.L_x_99:
[----:B------:R-:W2:Y:S01]  /*1f70*/  LDL R61, [R1+0x4] ;  /* 0x00000400013d7983 */ /* 0x000ea20000100800 */
[----:B0-----:R-:W-:Y:S01]  /*1f80*/  IMAD R57, R4, c[0x0][0x198], RZ ;  /* 0x0000660004397a24 */ /* 0x001fe200078e02ff */
[----:B------:R-:W-:Y:S01]  /*1f90*/  ULDC.64 UR16, c[0x0][0x118] ;  /* 0x0000460000107ab9 */ /* 0x000fe20000000a00 */
[----:B------:R-:W-:Y:S01]  /*1fa0*/  IMAD.MOV.U32 R46, RZ, RZ, R24 ;  /* 0x000000ffff2e7224 */ /* 0x000fe200078e0018 */
[----:B------:R-:W-:Y:S01]  /*1fb0*/  BSSY B0, `(.L_x_101) ;  /* 0x0000017000007945 */ /* 0x000fe20003800000 */
[----:B------:R-:W-:Y:S02]  /*1fc0*/  IMAD R57, R5, c[0x0][0x19c], R57 ;  /* 0x0000670005397a24 */ /* 0x000fe400078e0239 */
[----:B--2---:R-:W-:Y:S01]  /*1fd0*/  IMAD.MOV.U32 R47, RZ, RZ, R61 ;  /* 0x000000ffff2f7224 */ /* 0x004fe200078e003d */
[----:B------:R-:W-:-:S03]  /*1fe0*/  HFMA2.MMA R61, -RZ, RZ, 0, 0.19775390625 ;  /* 0x00003254ff3d7435 */ /* 0x000fc600000001ff */
        /* <DEDUP_REMOVED lines=13> */
.L_x_102:
[----:B-1----:R-:W-:-:S05]  /*20c0*/  HADD2 R61, R60, R58.H0_H0 ;  /* 0x2000003a3c3d7230 */ /* 0x002fca0000000000 */
[----:B------:R-:W-:-:S06]  /*20d0*/  PRMT R61, R60, R59, R61 ;  /* 0x0000003b3c3d7216 */ /* 0x000fcc000000003d */
[----:B------:R-:W1:Y:S02]  /*20e0*/  ATOM.E.CAS.STRONG.GPU PT, R61, [R46], R60, R61 ;  /* 0x0000003c2e3d738b */ /* 0x000e6400001ee13d */
[----:B-1----:R-:W-:Y:S01]  /*20f0*/  ISETP.NE.U32.AND P0, PT, R61, R60, PT ;  /* 0x0000003c3d00720c */ /* 0x002fe20003f05070 */
[----:B------:R-:W-:-:S12]  /*2100*/  IMAD.MOV.U32 R60, RZ, RZ, R61 ;  /* 0x000000ffff3c7224 */ /* 0x000fd800078e003d */
[----:B------:R-:W-:Y:S05]  /*2110*/  @P0 BRA `(.L_x_102) ;  /* 0xffffffa000000947 */ /* 0x000fea000383ffff */
[----:B------:R-:W-:Y:S05]  /*2120*/  BSYNC B0 ;  /* 0x0000000000007941 */ /* 0x000fea0003800000 */
.L_x_101:
[----:B------:R-:W2:Y:S01]  /*2130*/  LDL R61, [R1+0x8] ;  /* 0x00000800013d7983 */ /* 0x000ea20000100800 */
[----:B0-----:R-:W-:Y:S01]  /*2140*/  IMAD R57, R4, c[0x0][0x198], RZ ;  /* 0x0000660004397a24 */ /* 0x001fe200078e02ff */
[----:B------:R-:W-:Y:S01]  /*2150*/  ULDC.64 UR16, c[0x0][0x118] ;  /* 0x0000460000107ab9 */ /* 0x000fe20000000a00 */
[----:B------:R-:W-:Y:S01]  /*2160*/  IMAD.MOV.U32 R46, RZ, RZ, R30 ;  /* 0x000000ffff2e7224 */ /* 0x000fe200078e001e */
[----:B------:R-:W-:Y:S01]  /*2170*/  BSSY B0, `(.L_x_103) ;  /* 0x0000017000007945 */ /* 0x000fe20003800000 */
[C---:B------:R-:W-:Y:S02]  /*2180*/  IMAD R57, R5.reuse, c[0x0][0x19c], R57 ;  /* 0x0000670005397a24 */ /* 0x040fe400078e0239 */
[----:B--2---:R-:W-:Y:S02]  /*2190*/  IMAD.MOV.U32 R47, RZ, RZ, R61 ;  /* 0x000000ffff2f7224 */ /* 0x004fe400078e003d */
[----:B------:R-:W-:Y:S02]  /*21a0*/  IMAD.MOV.U32 R61, RZ, RZ, 0x3254 ;  /* 0x00003254ff3d7424 */ /* 0x000fe400078e00ff */
[----:B------:R-:W-:-:S05]  /*21b0*/  IMAD.WIDE.U32 R46, R5, c[0x0][0x198], R46 ;  /* 0x00006600052e7a25 */ /* 0x000fca00078e002e */
        /* <DEDUP_REMOVED lines=12> */
.L_x_104:
[----:B-1----:R-:W-:-:S05]  /*2280*/  HADD2 R61, R60, R58.H0_H0 ;  /* 0x2000003a3c3d7230 */ /* 0x002fca0000000000 */
[----:B------:R-:W-:-:S06]  /*2290*/  PRMT R61, R60, R59, R61 ;  /* 0x0000003b3c3d7216 */ /* 0x000fcc000000003d */
[----:B------:R-:W1:Y:S02]  /*22a0*/  ATOM.E.CAS.STRONG.GPU PT, R61, [R46], R60, R61 ;  /* 0x0000003c2e3d738b */ /* 0x000e6400001ee13d */
[----:B-1----:R-:W-:Y:S01]  /*22b0*/  ISETP.NE.U32.AND P0, PT, R61, R60, PT ;  /* 0x0000003c3d00720c */ /* 0x002fe20003f05070 */
[----:B------:R-:W-:-:S12]  /*22c0*/  IMAD.MOV.U32 R60, RZ, RZ, R61 ;  /* 0x000000ffff3c7224 */ /* 0x000fd800078e003d */
[----:B------:R-:W-:Y:S05]  /*22d0*/  @P0 BRA `(.L_x_104) ;  /* 0xffffffa000000947 */ /* 0x000fea000383ffff */
[----:B------:R-:W-:Y:S05]  /*22e0*/  BSYNC B0 ;  /* 0x0000000000007941 */ /* 0x000fea0003800000 */
.L_x_103:
[----:B------:R-:W2:Y:S01]  /*22f0*/  LDL R61, [R1+0xc] ;  /* 0x00000c00013d7983 */ /* 0x000ea20000100800 */
[----:B0-----:R-:W-:Y:S01]  /*2300*/  IMAD R57, R4, c[0x0][0x198], RZ ;  /* 0x0000660004397a24 */ /* 0x001fe200078e02ff */
[----:B------:R-:W-:Y:S01]  /*2310*/  ULDC.64 UR16, c[0x0][0x118] ;  /* 0x0000460000107ab9 */ /* 0x000fe20000000a00 */
[----:B------:R-:W-:Y:S01]  /*2320*/  IMAD.MOV.U32 R46, RZ, RZ, R40 ;  /* 0x000000ffff2e7224 */ /* 0x000fe200078e0028 */
[----:B------:R-:W-:Y:S01]  /*2330*/  BSSY B0, `(.L_x_105) ;  /* 0x0000017000007945 */ /* 0x000fe20003800000 */
[----:B------:R-:W-:Y:S01]  /*2340*/  IMAD R57, R5, c[0x0][0x19c], R57 ;  /* 0x0000670005397a24 */ /* 0x000fe200078e0239 */
[----:B--2---:R-:W-:Y:S01]  /*2350*/  MOV R47, R61 ;  /* 0x0000003d002f7202 */ /* 0x004fe20000000f00 */
[----:B------:R-:W-:-:S04]  /*2360*/  IMAD.MOV.U32 R61, RZ, RZ, 0x3254 ;  /* 0x00003254ff3d7424 */ /* 0x000fc800078e00ff */
        /* <DEDUP_REMOVED lines=13> */
.L_x_106:
[----:B-1----:R-:W-:-:S05]  /*2440*/  HADD2 R61, R60, R58.H0_H0 ;  /* 0x2000003a3c3d7230 */ /* 0x002fca0000000000 */
[----:B------:R-:W-:-:S06]  /*2450*/  PRMT R61, R60, R59, R61 ;  /* 0x0000003b3c3d7216 */ /* 0x000fcc000000003d */
[----:B------:R-:W1:Y:S02]  /*2460*/  ATOM.E.CAS.STRONG.GPU PT, R61, [R46], R60, R61 ;  /* 0x0000003c2e3d738b */ /* 0x000e6400001ee13d */
[----:B-1----:R-:W-:Y:S01]  /*2470*/  ISETP.NE.U32.AND P0, PT, R61, R60, PT ;  /* 0x0000003c3d00720c */ /* 0x002fe20003f05070 */
[----:B------:R-:W-:-:S12]  /*2480*/  IMAD.MOV.U32 R60, RZ, RZ, R61 ;  /* 0x000000ffff3c7224 */ /* 0x000fd800078e003d */
[----:B------:R-:W-:Y:S05]  /*2490*/  @P0 BRA `(.L_x_106) ;  /* 0xffffffa000000947 */ /* 0x000fea000383ffff */
[----:B------:R-:W-:Y:S05]  /*24a0*/  BSYNC B0 ;  /* 0x0000000000007941 */ /* 0x000fea0003800000 */
.L_x_105:
[----:B------:R-:W2:Y:S01]  /*24b0*/  LDL R61, [R1+0x10] ;  /* 0x00001000013d7983 */ /* 0x000ea20000100800 */
[----:B0-----:R-:W-:Y:S01]  /*24c0*/  MOV R46, R42 ;  /* 0x0000002a002e7202 */ /* 0x001fe20000000f00 */
[----:B------:R-:W-:Y:S01]  /*24d0*/  IMAD R57, R4, c[0x0][0x198], RZ ;  /* 0x0000660004397a24 */ /* 0x000fe200078e02ff */
[----:B------:R-:W-:Y:S01]  /*24e0*/  ULDC.64 UR16, c[0x0][0x118] ;  /* 0x0000460000107ab9 */ /* 0x000fe20000000a00 */
[----:B------:R-:W-:Y:S02]  /*24f0*/  BSSY B0, `(.L_x_107) ;  /* 0x0000017000007945 */ /* 0x000fe40003800000 */
        /* <DEDUP_REMOVED lines=16> */
.L_x_108:
[----:B-1----:R-:W-:-:S05]  /*2600*/  HADD2 R61, R60, R58.H0_H0 ;  /* 0x2000003a3c3d7230 */ /* 0x002fca0000000000 */
[----:B------:R-:W-:-:S06]  /*2610*/  PRMT R61, R60, R59, R61 ;  /* 0x0000003b3c3d7216 */ /* 0x000fcc000000003d */
[----:B------:R-:W1:Y:S02]  /*2620*/  ATOM.E.CAS.STRONG.GPU PT, R61, [R46], R60, R61 ;  /* 0x0000003c2e3d738b */ /* 0x000e6400001ee13d */
[----:B-1----:R-:W-:Y:S01]  /*2630*/  ISETP.NE.U32.AND P0, PT, R61, R60, PT ;  /* 0x0000003c3d00720c */ /* 0x002fe20003f05070 */
[----:B------:R-:W-:-:S12]  /*2640*/  IMAD.MOV.U32 R60, RZ, RZ, R61 ;  /* 0x000000ffff3c7224 */ /* 0x000fd800078e003d */
[----:B------:R-:W-:Y:S05]  /*2650*/  @P0 BRA `(.L_x_108) ;  /* 0xffffffa000000947 */ /* 0x000fea000383ffff */
[----:B------:R-:W-:Y:S05]  /*2660*/  BSYNC B0 ;  /* 0x0000000000007941 */ /* 0x000fea0003800000 */
.L_x_107:
        /* <DEDUP_REMOVED lines=21> */
.L_x_110:
[----:B-1----:R-:W-:-:S05]  /*27c0*/  HADD2 R61, R60, R58.H0_H0 ;  /* 0x2000003a3c3d7230 */ /* 0x002fca0000000000 */
[----:B------:R-:W-:-:S06]  /*27d0*/  PRMT R61, R60, R59, R61 ;  /* 0x0000003b3c3d7216 */ /* 0x000fcc000000003d */
[----:B------:R-:W1:Y:S02]  /*27e0*/  ATOM.E.CAS.STRONG.GPU PT, R61, [R46], R60, R61 ;  /* 0x0000003c2e3d738b */ /* 0x000e6400001ee13d */
[----:B-1----:R-:W-:Y:S02]  /*27f0*/  ISETP.NE.U32.AND P0, PT, R61, R60, PT ;  /* 0x0000003c3d00720c */ /* 0x002fe40003f05070 */
[----:B------:R-:W-:-:S11]  /*2800*/  MOV R60, R61 ;  /* 0x0000003d003c7202 */ /* 0x000fd60000000f00 */
[----:B------:R-:W-:Y:S05]  /*2810*/  @P0 BRA `(.L_x_110) ;  /* 0xffffffa000000947 */ /* 0x000fea000383ffff */
[----:B------:R-:W-:Y:S05]  /*2820*/  BSYNC B0 ;  /* 0x0000000000007941 */ /* 0x000fea0003800000 */
.L_x_109:
[----:B------:R-:W2:Y:S01]  /*2830*/  LDL R61, [R1+0x18] ;  /* 0x00001800013d7983 */ /* 0x000ea20000100800 */
[----:B0-----:R-:W-:Y:S01]  /*2840*/  IMAD R57, R4, c[0x0][0x198], RZ ;  /* 0x0000660004397a24 */ /* 0x001fe200078e02ff */
[----:B------:R-:W-:Y:S01]  /*2850*/  ULDC.64 UR16, c[0x0][0x118] ;  /* 0x0000460000107ab9 */ /* 0x000fe20000000a00 */
[----:B------:R-:W-:Y:S01]  /*2860*/  IMAD.MOV.U32 R46, RZ, RZ, R32 ;  /* 0x000000ffff2e7224 */ /* 0x000fe200078e0020 */
[----:B------:R-:W-:Y:S01]  /*2870*/  HADD2.F32 R0, -RZ, R0.H0_H0 ;  /* 0x20000000ff007230 */ /* 0x000fe20000004100 */
[----:B------:R-:W-:Y:S01]  /*2880*/  IMAD R57, R5, c[0x0][0x19c], R57 ;  /* 0x0000670005397a24 */ /* 0x000fe200078e0239 */
[----:B------:R-:W-:Y:S03]  /*2890*/  BSSY B0, `(.L_x_111) ;  /* 0x0000015000007945 */ /* 0x000fe60003800000 */
[----:B------:R-:W-:-:S04]  /*28a0*/  FMUL.FTZ R0, R6, R0 ;  /* 0x0000000006007220 */ /* 0x000fc80000410000 */
[----:B------:R-:W-:-:S05]  /*28b0*/  FMUL.FTZ R0, R7, R0 ;  /* 0x0000000007007220 */ /* 0x000fca0000410000 */
[----:B------:R-:W-:Y:S01]  /*28c0*/  F2FP.PACK_AB R0, RZ, R0 ;  /* 0x00000000ff00723e */ /* 0x000fe200000000ff */
[----:B--2---:R-:W-:Y:S02]  /*28d0*/  IMAD.MOV.U32 R47, RZ, RZ, R61 ;  /* 0x000000ffff2f7224 */ /* 0x004fe400078e003d */
[----:B------:R-:W-:Y:S02]  /*28e0*/  IMAD.MOV.U32 R61, RZ, RZ, 0x3254 ;  /* 0x00003254ff3d7424 */ /* 0x000fe400078e00ff */
[----:B------:R-:W-:-:S05]  /*28f0*/  IMAD.WIDE.U32 R46, R5, c[0x0][0x198], R46 ;  /* 0x00006600052e7a25 */ /* 0x000fca00078e002e */
[----:B------:R-:W-:Y:S02]  /*2900*/  IADD3 R47, R57, R47, RZ ;  /* 0x0000002f392f7210 */ /* 0x000fe40007ffe0ff */
[----:B------:R-:W-:-:S04]  /*2910*/  LEA R57, P0, R46, UR10, 0x1 ;  /* 0x0000000a2e397c11 */ /* 0x000fc8000f8008ff */
[----:B------:R-:W-:Y:S02]  /*2920*/  LEA.HI.X R47, R46, UR11, R47, 0x1, P0 ;  /* 0x0000000b2e2f7c11 */ /* 0x000fe400080f0c2f */
[----:B------:R-:W-:-:S04]  /*2930*/  LOP3.LUT R46, R57, 0x2, RZ, 0xc0, !PT ;  /* 0x00000002392e7812 */ /* 0x000fc800078ec0ff */
[----:B------:R-:W-:Y:S02]  /*2940*/  ISETP.EQ.U32.AND P0, PT, R46, RZ, PT ;  /* 0x000000ff2e00720c */ /* 0x000fe40003f02070 */
[----:B------:R-:W-:Y:S02]  /*2950*/  LOP3.LUT R46, R57, 0xfffffffd, RZ, 0xc0, !PT ;  /* 0xfffffffd392e7812 */ /* 0x000fe400078ec0ff */
[----:B------:R-:W-:-:S03]  /*2960*/  SEL R58, R61, 0x7610, P0 ;  /* 0x000076103d3a7807 */ /* 0x000fc60000000000 */
[----:B------:R0:W1:Y:S04]  /*2970*/  LD.E R59, [R46.64] ;  /* 0x000000102e3b7980 */ /* 0x000068000c101900 */
.L_x_112:
[----:B-1----:R-:W-:-:S05]  /*2980*/  HADD2 R60, R59, R0.H0_H0 ;  /* 0x200000003b3c7230 */ /* 0x002fca0000000000 */
[----:B------:R-:W-:-:S06]  /*2990*/  PRMT R60, R59, R58, R60 ;  /* 0x0000003a3b3c7216 */ /* 0x000fcc000000003c */
[----:B------:R-:W1:Y:S02]  /*29a0*/  ATOM.E.CAS.STRONG.GPU PT, R60, [R46], R59, R60 ;  /* 0x0000003b2e3c738b */ /* 0x000e6400001ee13c */
[----:B-1----:R-:W-:Y:S01]  /*29b0*/  ISETP.NE.U32.AND P0, PT, R60, R59, PT ;  /* 0x0000003b3c00720c */ /* 0x002fe20003f05070 */
[----:B------:R-:W-:-:S12]  /*29c0*/  IMAD.MOV.U32 R59, RZ, RZ, R60 ;  /* 0x000000ffff3b7224 */ /* 0x000fd800078e003c */
[----:B------:R-:W-:Y:S05]  /*29d0*/  @P0 BRA `(.L_x_112) ;  /* 0xffffffa000000947 */ /* 0x000fea000383ffff */
[----:B------:R-:W-:Y:S05]  /*29e0*/  BSYNC B0 ;  /* 0x0000000000007941 */ /* 0x000fea0003800000 */
.L_x_111:
[----:B------:R-:W-:Y:S01]  /*29f0*/  UIADD3 UR4, UR4, 0x1, URZ ;  /* 0x0000000104047890 */ /* 0x000fe2000fffe03f */
[----:B------:R-:W-:Y:S01]  /*2a00*/  MOV R0, UR14 ;  /* 0x0000000e00007c02 */ /* 0x000fe20008000f00 */
[----:B------:R-:W-:Y:S02]  /*2a10*/  ULDC UR7, c[0x0][0x180] ;  /* 0x0000600000077ab9 */ /* 0x000fe40000000800 */
[----:B------:R-:W-:Y:S01]  /*2a20*/  UISETP.GE.AND UP0, UPT, UR4, UR7, UPT ;  /* 0x000000070400728c */ /* 0x000fe2000bf06270 */
[----:B------:R-:W-:Y:S01]  /*2a30*/  LEA R3, P0, R0, R3, 0x1 ;  /* 0x0000000300037211 */ /* 0x000fe200078008ff */
[----:B------:R-:W-:-:S03]  /*2a40*/  ULEA UR10, UP1, UR12, UR10, 0x1 ;  /* 0x0000000a0c0a7291 */ /* 0x000fc6000f82083f */
[----:B------:R-:W-:Y:S01]  /*2a50*/  IADD3.X R2, R2, UR5, RZ, P0, !PT ;  /* 0x0000000502027c10 */ /* 0x000fe200087fe4ff */
[----:B------:R-:W-:Y:S01]  /*2a60*/  UIADD3.X UR11, UR11, UR6, URZ, UP1, !UPT ;  /* 0x000000060b0b7290 */ /* 0x000fe20008ffe43f */
[----:B------:R-:W-:-:S13]  /*2a70*/  PLOP3.LUT P1, PT, PT, PT, UP0, 0x80, 0x0 ;  /* 0x000000000000781c */ /* 0x000fda0003f2f008 */
[----:B------:R-:W-:Y:S01]  /*2a80*/  @P1 CALL.REL.NOINC `(.L_x_80) ;  /* 0x0000001000001944 */ /* 0x000fe20003c00000 */
[----:B------:R-:W-:Y:S05]  /*2a90*/  BRA `(.L_x_113) ;  /* 0xffffe3b000007947 */ /* 0x000fea000383ffff */
.L_x_80:
[----:B------:R-:W-:-:S04]  /*2aa0*/  IADD3 R5, R5, 0x1, RZ ;  /* 0x0000000105057810 */ /* 0x000fc80007ffe0ff */
[----:B------:R-:W-:-:S13]  /*2ab0*/  ISETP.GE.AND P0, PT, R5, c[0x0][0x178], PT ;  /* 0x00005e0005007a0c */ /* 0x000fda0003f06270 */
[----:B------:R-:W-:Y:S01]  /*2ac0*/  @P0 CALL.REL.NOINC `(.L_x_114) ;  /* 0x0000001000000944 */ /* 0x000fe20003c00000 */
[----:B------:R-:W-:Y:S05]  /*2ad0*/  BRA `(.L_x_115) ;  /* 0xffffe28000007947 */ /* 0x000fea000383ffff */
.L_x_114:
[----:B------:R-:W-:Y:S05]  /*2ae0*/  EXIT ;  /* 0x000000000000794d */ /* 0x000fea0003800000 */
.L_x_79:
[----:B------:R-:W-:-:S05]  /*2af0*/  IMAD.MOV.U32 R14, RZ, RZ, 0x1 ;  /* 0x00000001ff0e7424 */ /* 0x000fca00078e00ff */
[----:B------:R-:W-:-:S13]  /*2b00*/  ISETP.LE.AND P0, PT, R14, c[0x0][0x178], PT ;  /* 0x00005e000e007a0c */ /* 0x000fda0003f03270 */
[----:B------:R-:W-:Y:S05]  /*2b10*/  @!P0 EXIT ;  /* 0x000000000000894d */ /* 0x000fea0003800000 */
[----:B------:R-:W-:-:S13]  /*2b20*/  ISETP.LE.AND P0, PT, R14, c[0x0][0x180], PT ;  /* 0x000060000e007a0c */ /* 0x000fda0003f03270 */
[----:B------:R-:W-:Y:S05]  /*2b30*/  @!P0 EXIT ;  /* 0x000000000000894d */ /* 0x000fea0003800000 */
[----:B------:R-:W-:Y:S01]  /*2b40*/  SHF.R.S32.HI R0, RZ, 0x1f, R10 ;  /* 0x0000001fff007819 */ /* 0x000fe2000001140a */
[----:B------:R-:W-:Y:S01]  /*2b50*/  IMAD.WIDE.U32 R6, R10, c[0x0][0x1f8], RZ ;  /* 0x00007e000a067a25 */ /* 0x000fe200078e00ff */
[----:B------:R-:W-:-:S03]  /*2b60*/  MOV R13, c[0x0][0x180] ;  /* 0x00006000000d7a02 */ /* 0x000fc60000000f00 */
[C---:B------:R-:W-:Y:S01]  /*2b70*/  IMAD R3, R0.reuse, c[0x0][0x1f8], RZ ;  /* 0x00007e0000037a24 */ /* 0x040fe200078e02ff */
[----:B------:R-:W-:Y:S01]  /*2b80*/  LOP3.LUT R13, R13, 0x3, RZ, 0xc0, !PT ;  /* 0x000000030d0d7812 */ /* 0x000fe200078ec0ff */
[----:B------:R-:W-:Y:S02]  /*2b90*/  IMAD R0, R0, c[0x0][0x1b0], RZ ;  /* 0x00006c0000007a24 */ /* 0x000fe400078e02ff */
[C---:B------:R-:W-:Y:S01]  /*2ba0*/  IMAD R9, R10.reuse, c[0x0][0x1fc], R3 ;  /* 0x00007f000a097a24 */ /* 0x040fe200078e0203 */
[----:B------:R-:W-:Y:S01]  /*2bb0*/  IADD3 R17, -R13, c[0x0][0x180], RZ ;  /* 0x000060000d117a10 */ /* 0x000fe20007ffe1ff */
[C---:B------:R-:W-:Y:S01]  /*2bc0*/  IMAD R5, R10.reuse, c[0x0][0x1b4], R0 ;  /* 0x00006d000a057a24 */ /* 0x040fe200078e0200 */
[----:B------:R-:W-:Y:S01]  /*2bd0*/  SHF.R.S32.HI R0, RZ, 0x1f, R4 ;  /* 0x0000001fff007819 */ /* 0x000fe20000011404 */
[----:B------:R-:W-:Y:S01]  /*2be0*/  IMAD.WIDE.U32 R2, R10, c[0x0][0x1b0], RZ ;  /* 0x00006c000a027a25 */ /* 0x000fe200078e00ff */
[----:B------:R-:W-:-:S03]  /*2bf0*/  HFMA2.MMA R10, -RZ, RZ, 0, 0 ;  /* 0x00000000ff0a7435 */ /* 0x000fc600000001ff */
[----:B------:R-:W-:Y:S01]  /*2c00*/  IMAD.IADD R9, R7, 0x1, R9 ;  /* 0x0000000107097824 */ /* 0x000fe200078e0209 */
[----:B------:R-:W-:Y:S01]  /*2c10*/  IADD3 R7, R3, R5, RZ ;  /* 0x0000000503077210 */ /* 0x000fe20007ffe0ff */
[C---:B------:R-:W-:Y:S02]  /*2c20*/  IMAD R3, R0.reuse, c[0x0][0x1a8], RZ ;  /* 0x00006a0000037a24 */ /* 0x040fe400078e02ff */
[----:B------:R-:W-:Y:S02]  /*2c30*/  IMAD R5, R0, c[0x0][0x1f0], RZ ;  /* 0x00007c0000057a24 */ /* 0x000fe400078e02ff */
[----:B------:R-:W-:Y:S02]  /*2c40*/  IMAD.MOV.U32 R8, RZ, RZ, R6 ;  /* 0x000000ffff087224 */ /* 0x000fe400078e0006 */
[----:B------:R-:W-:Y:S02]  /*2c50*/  IMAD.MOV.U32 R6, RZ, RZ, R2 ;  /* 0x000000ffff067224 */ /* 0x000fe400078e0002 */
[----:B------:R-:W-:-:S02]  /*2c60*/  IMAD R21, R4, c[0x0][0x1ac], R3 ;  /* 0x00006b0004157a24 */ /* 0x000fc400078e0203 */
[C---:B------:R-:W-:Y:S02]  /*2c70*/  IMAD R19, R4.reuse, c[0x0][0x1f4], R5 ;  /* 0x00007d0004137a24 */ /* 0x040fe400078e0205 */
[----:B------:R-:W-:-:S04]  /*2c80*/  IMAD.WIDE.U32 R2, R4, c[0x0][0x1f0], R8 ;  /* 0x00007c0004027a25 */ /* 0x000fc800078e0008 */
[----:B------:R-:W-:Y:S01]  /*2c90*/  IMAD.WIDE.U32 R4, R4, c[0x0][0x1a8], R6 ;  /* 0x00006a0004047a25 */ /* 0x000fe200078e0006 */
[----:B------:R-:W-:Y:S02]  /*2ca0*/  MOV R7, c[0x0][0x1e8] ;  /* 0x00007a0000077a02 */ /* 0x000fe40000000f00 */
[----:B------:R-:W-:Y:S01]  /*2cb0*/  IADD3 R19, R19, R3, RZ ;  /* 0x0000000313137210 */ /* 0x000fe20007ffe0ff */
[----:B------:R-:W-:Y:S01]  /*2cc0*/  IMAD.MOV.U32 R15, RZ, RZ, c[0x0][0x1a0] ;  /* 0x00006800ff0f7624 */ /* 0x000fe200078e00ff */
[-C--:B------:R-:W-:Y:S01]  /*2cd0*/  SHF.L.U64.HI R11, R7, R14.reuse, c[0x0][0x1ec] ;  /* 0x00007b00070b7619 */ /* 0x080fe2000001020e */
[----:B------:R-:W-:Y:S02]  /*2ce0*/  IMAD.MOV.U32 R16, RZ, RZ, 0x1 ;  /* 0x00000001ff107424 */ /* 0x000fe400078e00ff */
[----:B------:R-:W-:Y:S01]  /*2cf0*/  IMAD.MOV.U32 R0, RZ, RZ, RZ ;  /* 0x000000ffff007224 */ /* 0x000fe200078e00ff */
[----:B------:R-:W-:Y:S01]  /*2d00*/  SHF.L.U64.HI R14, R15, R14, c[0x0][0x1a4] ;  /* 0x000069000f0e7619 */ /* 0x000fe2000001020e */
[----:B------:R-:W-:Y:S01]  /*2d10*/  IMAD.MOV.U32 R38, RZ, RZ, RZ ;  /* 0x000000ffff267224 */ /* 0x000fe200078e00ff */
[----:B------:R-:W-:Y:S01]  /*2d20*/  IADD3 R16, -R16, c[0x0][0x180], RZ ;  /* 0x0000600010107a10 */ /* 0x000fe20007ffe1ff */
[----:B------:R-:W-:-:S02]  /*2d30*/  IMAD.SHL.U32 R12, R7, 0x2, RZ ;  /* 0x00000002070c7824 */ /* 0x000fc400078e00ff */
[----:B------:R-:W-:Y:S02]  /*2d40*/  IMAD.SHL.U32 R15, R15, 0x2, RZ ;  /* 0x000000020f0f7824 */ /* 0x000fe400078e00ff */
[----:B------:R-:W-:Y:S02]  /*2d50*/  IMAD.IADD R21, R5, 0x1, R21 ;  /* 0x0000000105157824 */ /* 0x000fe400078e0215 */
.L_x_123:
[----:B------:R-:W-:Y:S01]  /*2d60*/  SHF.R.S32.HI R6, RZ, 0x1f, R10 ;  /* 0x0000001fff067819 */ /* 0x000fe2000001140a */
[----:B-1----:R-:W-:Y:S01]  /*2d70*/  IMAD.MOV.U32 R26, RZ, RZ, R2 ;  /* 0x000000ffff1a7224 */ /* 0x002fe200078e0002 */
[----:B------:R-:W-:Y:S01]  /*2d80*/  ISETP.GE.U32.AND P0, PT, R16, 0x3, PT ;  /* 0x000000031000780c */ /* 0x000fe20003f06070 */
[----:B------:R-:W-:Y:S01]  /*2d90*/  IMAD.MOV.U32 R20, RZ, RZ, R4 ;  /* 0x000000ffff147224 */ /* 0x000fe200078e0004 */
[----:B------:R-:W-:Y:S01]  /*2da0*/  MOV R27, R19 ;  /* 0x00000013001b7202 */ /* 0x000fe20000000f00 */
[C---:B------:R-:W-:Y:S02]  /*2db0*/  IMAD R23, R6.reuse, c[0x0][0x1e0], RZ ;  /* 0x0000780006177a24 */ /* 0x040fe400078e02ff */
[----:B------:R-:W-:Y:S02]  /*2dc0*/  IMAD R25, R6, c[0x0][0x198], RZ ;  /* 0x0000660006197a24 */ /* 0x000fe400078e02ff */
[----:B------:R-:W-:-:S04]  /*2dd0*/  IMAD.WIDE.U32 R8, R10, c[0x0][0x1e0], R26 ;  /* 0x000078000a087a25 */ /* 0x000fc800078e001a */
[C---:B------:R-:W-:Y:S02]  /*2de0*/  IMAD R23, R10.reuse, c[0x0][0x1e4], R23 ;  /* 0x000079000a177a24 */ /* 0x040fe400078e0217 */
[----:B------:R-:W-:-:S04]  /*2df0*/  IMAD.WIDE.U32 R6, R10, c[0x0][0x198], R20 ;  /* 0x000066000a067a25 */ /* 0x000fc800078e0014 */
[C---:B--2---:R-:W-:Y:S01]  /*2e00*/  IMAD R29, R10.reuse, c[0x0][0x19c], R25 ;  /* 0x000067000a1d7a24 */ /* 0x044fe200078e0219 */
[----:B------:R-:W-:Y:S01]  /*2e10*/  IADD3 R10, R10, 0x1, RZ ;  /* 0x000000010a0a7810 */ /* 0x000fe20007ffe0ff */
[----:B------:R-:W-:Y:S01]  /*2e20*/  IMAD.MOV.U32 R18, RZ, RZ, RZ ;  /* 0x000000ffff127224 */ /* 0x000fe200078e00ff */
[----:B------:R-:W-:Y:S01]  /*2e30*/  IADD3 R25, R9, R23, RZ ;  /* 0x0000001709197210 */ /* 0x000fe20007ffe0ff */
[----:B------:R-:W-:Y:S01]  /*2e40*/  IMAD.IADD R23, R7, 0x1, R29 ;  /* 0x0000000107177824 */ /* 0x000fe200078e021d */
[----:B------:R-:W-:Y:S01]  /*2e50*/  ISETP.GE.AND P1, PT, R10, c[0x0][0x178], PT ;  /* 0x00005e000a007a0c */ /* 0x000fe20003f26270 */
[----:B0-----:R-:W-:Y:S05]  /*2e60*/  @!P0 BRA `(.L_x_116) ;  /* 0x00000d4000008947 */ /* 0x001fea0003800000 */
[----:B------:R-:W-:Y:S01]  /*2e70*/  ISETP.GT.AND P0, PT, R17, RZ, PT ;  /* 0x000000ff1100720c */ /* 0x000fe20003f04270 */
[C---:B------:R-:W-:Y:S02]  /*2e80*/  IMAD R31, R38.reuse, c[0x0][0x198], RZ ;  /* 0x00006600261f7a24 */ /* 0x040fe400078e02ff */
[----:B------:R-:W-:Y:S02]  /*2e90*/  IMAD R33, R38, c[0x0][0x1e0], RZ ;  /* 0x0000780026217a24 */ /* 0x000fe400078e02ff */
[----:B------:R-:W-:-:S04]  /*2ea0*/  IMAD.WIDE.U32 R28, R0, c[0x0][0x198], R20 ;  /* 0x00006600001c7a25 */ /* 0x000fc800078e0014 */
[----:B------:R-:W-:Y:S01]  /*2eb0*/  IMAD.WIDE.U32 R26, R0, c[0x0][0x1e0], R26 ;  /* 0x00007800001a7a25 */ /* 0x000fe200078e001a */
[----:B------:R-:W-:-:S03]  /*2ec0*/  LEA R22, P2, R28, c[0x0][0x170], 0x1 ;  /* 0x00005c001c167a11 */ /* 0x000fc600078408ff */
[----:B------:R-:W-:Y:S01]  /*2ed0*/  IMAD R31, R0, c[0x0][0x19c], R31 ;  /* 0x00006700001f7a24 */ /* 0x000fe200078e021f */
[----:B------:R-:W-:Y:S01]  /*2ee0*/  LEA R41, P3, R26, c[0x0][0x1b8], 0x1 ;  /* 0x00006e001a297a11 */ /* 0x000fe200078608ff */
[----:B------:R-:W-:Y:S02]  /*2ef0*/  IMAD R33, R0, c[0x0][0x1e4], R33 ;  /* 0x0000790000217a24 */ /* 0x000fe400078e0221 */
[----:B------:R-:W-:Y:S02]  /*2f00*/  IMAD.IADD R31, R29, 0x1, R31 ;  /* 0x000000011d1f7824 */ /* 0x000fe400078e021f */
[----:B------:R-:W-:Y:S01]  /*2f10*/  IMAD.MOV.U32 R18, RZ, RZ, RZ ;  /* 0x000000ffff127224 */ /* 0x000fe200078e00ff */
[----:B------:R-:W-:Y:S01]  /*2f20*/  IADD3 R29, R27, R33, RZ ;  /* 0x000000211b1d7210 */ /* 0x000fe20007ffe0ff */
[----:B------:R-:W-:Y:S01]  /*2f30*/  IMAD.MOV.U32 R20, RZ, RZ, R17 ;  /* 0x000000ffff147224 */ /* 0x000fe200078e0011 */
[----:B------:R-:W-:Y:S02]  /*2f40*/  LEA.HI.X R27, R28, c[0x0][0x174], R31, 0x1, P2 ;  /* 0x00005d001c1b7a11 */ /* 0x000fe400010f0c1f */
[----:B------:R-:W-:Y:S01]  /*2f50*/  LEA.HI.X R24, R26, c[0x0][0x1bc], R29, 0x1, P3 ;  /* 0x00006f001a187a11 */ /* 0x000fe200018f0c1d */
[----:B------:R-:W-:Y:S05]  /*2f60*/  @!P0 BRA `(.L_x_117) ;  /* 0x00000a5000008947 */ /* 0x000fea0003800000 */
[----:B------:R-:W-:Y:S02]  /*2f70*/  ISETP.GT.AND P2, PT, R20, 0xc, PT ;  /* 0x0000000c1400780c */ /* 0x000fe40003f44270 */
[----:B------:R-:W-:-:S11]  /*2f80*/  PLOP3.LUT P0, PT, PT, PT, PT, 0x80, 0x0 ;  /* 0x000000000000781c */ /* 0x000fd60003f0f070 */
[----:B------:R-:W-:Y:S05]  /*2f90*/  @!P2 BRA `(.L_x_118) ;  /* 0x000006800000a947 */ /* 0x000fea0003800000 */
[----:B------:R-:W-:Y:S02]  /*2fa0*/  PLOP3.LUT P0, PT, PT, PT, PT, 0x8, 0x0 ;  /* 0x000000000000781c */ /* 0x000fe40003f0e170 */
.L_x_119:
[----:B--2---:R-:W-:Y:S01]  /*2fb0*/  MOV R28, R41 ;  /* 0x00000029001c7202 */ /* 0x004fe20000000f00 */
[----:B------:R-:W-:-:S05]  /*2fc0*/  IMAD.MOV.U32 R29, RZ, RZ, R24 ;  /* 0x000000ffff1d7224 */ /* 0x000fca00078e0018 */
[----:B------:R-:W2:Y:S01]  /*2fd0*/  LDG.E.U16 R39, [R28.64] ;  /* 0x000000081c277981 */ /* 0x000ea2000c1e1500 */
[----:B------:R-:W-:Y:S02]  /*2fe0*/  IADD3 R30, P2, R41, R12, RZ ;  /* 0x0000000c291e7210 */ /* 0x000fe40007f5e0ff */
[----:B------:R-:W-:-:S03]  /*2ff0*/  MOV R26, R22 ;  /* 0x00000016001a7202 */ /* 0x000fc60000000f00 */
        /* <DEDUP_REMOVED lines=10> */
[----:B------:R-:W-:Y:S02]  /*30a0*/  IADD3 R36, P3, R34, R12, RZ ;  /* 0x0000000c22247210 */ /* 0x000fe40007f7e0ff */
[----:B------:R-:W-:-:S03]  /*30b0*/  IADD3.X R29, R33, R14, RZ, P2, !PT ;  /* 0x0000000e211d7210 */ /* 0x000fc600017fe4ff */
[----:B------:R-:W-:Y:S01]  /*30c0*/  IMAD.X R37, R35, 0x1, R11, P3 ;  /* 0x0000000123257824 */ /* 0x000fe200018e060b */
[----:B0-----:R-:W-:Y:S01]  /*30d0*/  IADD3 R26, P3, R28, R15, RZ ;  /* 0x0000000f1c1a7210 */ /* 0x001fe20007f7e0ff */
[----:B--2---:R0:W-:Y:S04]  /*30e0*/  STG.E.U16 [R28.64], R43 ;  /* 0x0000002b1c007986 */ /* 0x0041e8000c101508 */
[----:B------:R-:W2:Y:S01]  /*30f0*/  LDG.E.U16 R39, [R36.64] ;  /* 0x0000000824277981 */ /* 0x000ea2000c1e1500 */
[----:B------:R-:W-:Y:S01]  /*3100*/  IADD3 R30, P2, R36, R12, RZ ;  /* 0x0000000c241e7210 */ /* 0x000fe20007f5e0ff */
[----:B------:R-:W-:-:S03]  /*3110*/  IMAD.X R27, R29, 0x1, R14, P3 ;  /* 0x000000011d1b7824 */ /* 0x000fc600018e060e */
[----:B------:R-:W-:Y:S02]  /*3120*/  IADD3.X R31, R37, R11, RZ, P2, !PT ;  /* 0x0000000b251f7210 */ /* 0x000fe400017fe4ff */
        /* <DEDUP_REMOVED lines=9> */
[----:B------:R-:W-:Y:S02]  /*31c0*/  IADD3 R36, P3, R34, R12, RZ ;  /* 0x0000000c22247210 */ /* 0x000fe40007f7e0ff */
[----:B------:R-:W-:-:S03]  /*31d0*/  IADD3.X R29, R33, R14, RZ, P2, !PT ;  /* 0x0000000e211d7210 */ /* 0x000fc600017fe4ff */
[----:B------:R-:W-:Y:S01]  /*31e0*/  IMAD.X R37, R35, 0x1, R11, P3 ;  /* 0x0000000123257824 */ /* 0x000fe200018e060b */
[----:B-1----:R-:W-:Y:S01]  /*31f0*/  IADD3 R26, P2, R28, R15, RZ ;  /* 0x0000000f1c1a7210 */ /* 0x002fe20007f5e0ff */
[----:B--2---:R1:W-:Y:S04]  /*3200*/  STG.E.U16 [R28.64], R43 ;  /* 0x0000002b1c007986 */ /* 0x0043e8000c101508 */
[----:B------:R-:W2:Y:S01]  /*3210*/  LDG.E.U16 R39, [R36.64] ;  /* 0x0000000824277981 */ /* 0x000ea2000c1e1500 */
[----:B------:R-:W-:Y:S01]  /*3220*/  IADD3 R30, P3, R36, R12, RZ ;  /* 0x0000000c241e7210 */ /* 0x000fe20007f7e0ff */
[----:B------:R-:W-:-:S03]  /*3230*/  IMAD.X R27, R29, 0x1, R14, P2 ;  /* 0x000000011d1b7824 */ /* 0x000fc600010e060e */
[----:B------:R-:W-:Y:S02]  /*3240*/  IADD3.X R31, R37, R11, RZ, P3, !PT ;  /* 0x0000000b251f7210 */ /* 0x000fe40001ffe4ff */
        /* <DEDUP_REMOVED lines=48> */
[-C--:B------:R-:W-:Y:S01]  /*3550*/  IADD3 R30, P2, R28, R15.reuse, RZ ;  /* 0x0000000f1c1e7210 */ /* 0x080fe20007f5e0ff */
[----:B--2---:R2:W-:Y:S04]  /*3560*/  STG.E.U16 [R28.64], R43 ;  /* 0x0000002b1c007986 */ /* 0x0045e8000c101508 */
[----:B0-----:R-:W3:Y:S01]  /*3570*/  LDG.E.U16 R39, [R36.64] ;  /* 0x0000000824277981 */ /* 0x001ee2000c1e1500 */
[----:B------:R-:W-:Y:S01]  /*3580*/  IMAD.X R31, R29, 0x1, R14, P2 ;  /* 0x000000011d1f7824 */ /* 0x000fe200010e060e */
[----:B------:R-:W-:Y:S02]  /*3590*/  IADD3 R20, R20, -0x10, RZ ;  /* 0xfffffff014147810 */ /* 0x000fe40007ffe0ff */
[----:B------:R-:W-:-:S02]  /*35a0*/  IADD3 R22, P4, R30, R15, RZ ;  /* 0x0000000f1e167210 */ /* 0x000fc40007f9e0ff */
[----:B------:R-:W-:Y:S02]  /*35b0*/  ISETP.GT.AND P2, PT, R20, 0xc, PT ;  /* 0x0000000c1400780c */ /* 0x000fe40003f44270 */
[----:B-1----:R-:W-:Y:S01]  /*35c0*/  IADD3 R41, P3, R36, R12, RZ ;  /* 0x0000000c24297210 */ /* 0x002fe20007f7e0ff */
[----:B------:R-:W-:Y:S01]  /*35d0*/  IMAD.X R27, R31, 0x1, R14, P4 ;  /* 0x000000011f1b7824 */ /* 0x000fe200020e060e */
[----:B------:R-:W-:Y:S02]  /*35e0*/  IADD3 R18, R18, 0x10, RZ ;  /* 0x0000001012127810 */ /* 0x000fe40007ffe0ff */
[----:B------:R-:W-:Y:S01]  /*35f0*/  IADD3.X R24, R37, R11, RZ, P3, !PT ;  /* 0x0000000b25187210 */ /* 0x000fe20001ffe4ff */
[----:B---3--:R2:W-:Y:S06]  /*3600*/  STG.E.U16 [R30.64], R39 ;  /* 0x000000271e007986 */ /* 0x0085ec000c101508 */
[----:B------:R-:W-:Y:S05]  /*3610*/  @P2 BRA `(.L_x_119) ;  /* 0xfffff99000002947 */ /* 0x000fea000383ffff */
.L_x_118:
[----:B------:R-:W-:-:S13]  /*3620*/  ISETP.GT.AND P2, PT, R20, 0x4, PT ;  /* 0x000000041400780c */ /* 0x000fda0003f44270 */
[----:B------:R-:W-:Y:S05]  /*3630*/  @!P2 BRA `(.L_x_120) ;  /* 0x000003600000a947 */ /* 0x000fea0003800000 */
[----:B--2---:R-:W-:Y:S01]  /*3640*/  IMAD.MOV.U32 R28, RZ, RZ, R41 ;  /* 0x000000ffff1c7224 */ /* 0x004fe200078e0029 */
[----:B------:R-:W-:-:S05]  /*3650*/  MOV R29, R24 ;  /* 0x00000018001d7202 */ /* 0x000fca0000000f00 */
[----:B------:R-:W2:Y:S01]  /*3660*/  LDG.E.U16 R39, [R28.64] ;  /* 0x000000081c277981 */ /* 0x000ea2000c1e1500 */
[----:B------:R-:W-:Y:S01]  /*3670*/  IADD3 R30, P0, R12, R41, RZ ;  /* 0x000000290c1e7210 */ /* 0x000fe20007f1e0ff */
[----:B------:R-:W-:-:S04]  /*3680*/  IMAD.MOV.U32 R26, RZ, RZ, R22 ;  /* 0x000000ffff1a7224 */ /* 0x000fc800078e0016 */
[----:B------:R-:W-:Y:S01]  /*3690*/  IMAD.X R31, R11, 0x1, R24, P0 ;  /* 0x000000010b1f7824 */ /* 0x000fe200000e0618 */
[----:B------:R-:W-:Y:S01]  /*36a0*/  IADD3 R32, P0, R15, R22, RZ ;  /* 0x000000160f207210 */ /* 0x000fe20007f1e0ff */
[----:B--2---:R0:W-:Y:S04]  /*36b0*/  STG.E.U16 [R26.64], R39 ;  /* 0x000000271a007986 */ /* 0x0041e8000c101508 */
[----:B------:R-:W2:Y:S01]  /*36c0*/  LDG.E.U16 R41, [R30.64] ;  /* 0x000000081e297981 */ /* 0x000ea2000c1e1500 */
[----:B------:R-:W-:Y:S02]  /*36d0*/  IADD3 R34, P2, R30, R12, RZ ;  /* 0x0000000c1e227210 */ /* 0x000fe40007f5e0ff */
[----:B------:R-:W-:-:S03]  /*36e0*/  IADD3.X R33, R14, R27, RZ, P0, !PT ;  /* 0x0000001b0e217210 */ /* 0x000fc600007fe4ff */
[----:B------:R-:W-:Y:S01]  /*36f0*/  IMAD.X R35, R31, 0x1, R11, P2 ;  /* 0x000000011f237824 */ /* 0x000fe200010e060b */
[----:B------:R-:W-:Y:S01]  /*3700*/  IADD3 R28, P0, R32, R15, RZ ;  /* 0x0000000f201c7210 */ /* 0x000fe20007f1e0ff */
        /* <DEDUP_REMOVED lines=32> */
[----:B------:R-:W-:Y:S02]  /*3910*/  IADD3.X R33, R27, R14, RZ, P0, !PT ;  /* 0x0000000e1b217210 */ /* 0x000fe400007fe4ff */
        /* <DEDUP_REMOVED lines=8> */
.L_x_120:
[----:B------:R-:W-:-:S13]  /*39a0*/  ISETP.NE.OR P0, PT, R20, RZ, P0 ;  /* 0x000000ff1400720c */ /* 0x000fda0000705670 */
[----:B------:R-:W-:Y:S05]  /*39b0*/  @!P0 BRA `(.L_x_116) ;  /* 0x000001f000008947 */ /* 0x000fea0003800000 */
.L_x_117:
[----:B--2---:R-:W-:Y:S01]  /*39c0*/  MOV R28, R41 ;  /* 0x00000029001c7202 */ /* 0x004fe20000000f00 */
[----:B------:R-:W-:-:S05]  /*39d0*/  IMAD.MOV.U32 R29, RZ, RZ, R24 ;  /* 0x000000ffff1d7224 */ /* 0x000fca00078e0018 */
[----:B------:R-:W2:Y:S01]  /*39e0*/  LDG.E.U16 R39, [R28.64] ;  /* 0x000000081c277981 */ /* 0x000ea2000c1e1500 */
[----:B------:R-:W-:Y:S02]  /*39f0*/  IADD3 R30, P0, R41, R12, RZ ;  /* 0x0000000c291e7210 */ /* 0x000fe40007f1e0ff */
[----:B------:R-:W-:-:S03]  /*3a00*/  MOV R26, R22 ;  /* 0x00000016001a7202 */ /* 0x000fc60000000f00 */
        /* <DEDUP_REMOVED lines=19> */
[----:B------:R-:W-:Y:S02]  /*3b40*/  ISETP.NE.AND P0, PT, R20, RZ, PT ;  /* 0x000000ff1400720c */ /* 0x000fe40003f05270 */
[----:B-1----:R-:W-:Y:S01]  /*3b50*/  IADD3 R41, P2, R36, R12, RZ ;  /* 0x0000000c24297210 */ /* 0x002fe20007f5e0ff */
[----:B------:R-:W-:Y:S01]  /*3b60*/  IMAD.X R27, R31, 0x1, R14, P3 ;  /* 0x000000011f1b7824 */ /* 0x000fe200018e060e */
[----:B------:R-:W-:Y:S02]  /*3b70*/  IADD3 R18, R18, 0x4, RZ ;  /* 0x0000000412127810 */ /* 0x000fe40007ffe0ff */
[----:B------:R-:W-:Y:S01]  /*3b80*/  IADD3.X R24, R37, R11, RZ, P2, !PT ;  /* 0x0000000b25187210 */ /* 0x000fe200017fe4ff */
[----:B---3--:R2:W-:Y:S06]  /*3b90*/  STG.E.U16 [R30.64], R39 ;  /* 0x000000271e007986 */ /* 0x0085ec000c101508 */
[----:B--2---:R-:W-:Y:S05]  /*3ba0*/  @P0 BRA `(.L_x_117) ;  /* 0xfffffe1000000947 */ /* 0x004fea000383ffff */
.L_x_116:
[----:B------:R-:W-:-:S13]  /*3bb0*/  ISETP.NE.AND P0, PT, R13, RZ, PT ;  /* 0x000000ff0d00720c */ /* 0x000fda0003f05270 */
[----:B------:R-:W-:Y:S05]  /*3bc0*/  @!P0 BRA `(.L_x_121) ;  /* 0x0000035000008947 */ /* 0x000fea0003800000 */
[----:B------:R-:W-:Y:S01]  /*3bd0*/  SHF.R.S32.HI R7, RZ, 0x1f, R18 ;  /* 0x0000001fff077819 */ /* 0x000fe20000011412 */
[----:B------:R-:W-:-:S04]  /*3be0*/  IMAD.MOV.U32 R24, RZ, RZ, R8 ;  /* 0x000000ffff187224 */ /* 0x000fc800078e0008 */
[----:B------:R-:W-:Y:S02]  /*3bf0*/  IMAD R27, R7, c[0x0][0x1e8], RZ ;  /* 0x00007a00071b7a24 */ /* 0x000fe400078e02ff */
[----:B------:R-:W-:-:S04]  /*3c00*/  IMAD.WIDE.U32 R8, R18, c[0x0][0x1e8], R24 ;  /* 0x00007a0012087a25 */ /* 0x000fc800078e0018 */
[----:B------:R-:W-:Y:S01]  /*3c10*/  IMAD R27, R18, c[0x0][0x1ec], R27 ;  /* 0x00007b00121b7a24 */ /* 0x000fe200078e021b */
[----:B------:R-:W-:-:S04]  /*3c20*/  LEA R26, P0, R8, c[0x0][0x1b8], 0x1 ;  /* 0x00006e00081a7a11 */ /* 0x000fc800078008ff */
[----:B------:R-:W-:-:S04]  /*3c30*/  IADD3 R9, R9, R27, RZ ;  /* 0x0000001b09097210 */ /* 0x000fc80007ffe0ff */
        /* <DEDUP_REMOVED lines=17> */
[----:B------:R-:W-:-:S04]  /*3d50*/  LEA R8, P0, R6, c[0x0][0x1b8], 0x1 ;  /* 0x00006e0006087a11 */ /* 0x000fc800078008ff */
[----:B------:R-:W-:-:S04]  /*3d60*/  IADD3 R7, R7, R9, RZ ;  /* 0x0000000907077210 */ /* 0x000fc80007ffe0ff */
        /* <DEDUP_REMOVED lines=23> */
[----:B------:R-:W-:-:S04]  /*3ee0*/  LEA R8, P0, R22, c[0x0][0x170], 0x1 ;  /* 0x00005c0016087a11 */ /* 0x000fc800078008ff */
[----:B------:R-:W-:-:S04]  /*3ef0*/  IADD3 R9, R23, R9, RZ ;  /* 0x0000000917097210 */ /* 0x000fc80007ffe0ff */
[----:B------:R-:W-:-:S05]  /*3f00*/  LEA.HI.X R9, R22, c[0x0][0x174], R9, 0x1, P0 ;  /* 0x00005d0016097a11 */ /* 0x000fca00000f0c09 */
[----:B---3--:R1:W-:Y:S02]  /*3f10*/  STG.E.U16 [R8.64], R7 ;  /* 0x0000000708007986 */ /* 0x0083e4000c101508 */
.L_x_121:
[----:B------:R-:W-:-:S05]  /*3f20*/  IADD3 R0, P0, R0, 0x1, RZ ;  /* 0x0000000100007810 */ /* 0x000fca0007f1e0ff */
[----:B------:R-:W-:Y:S01]  /*3f30*/  IMAD.X R38, RZ, RZ, R38, P0 ;  /* 0x000000ffff267224 */ /* 0x000fe200000e0626 */
[----:B------:R-:W-:Y:S01]  /*3f40*/  @P1 CALL.REL.NOINC `(.L_x_122) ;  /* 0x0000001000001944 */ /* 0x000fe20003c00000 */
[----:B------:R-:W-:Y:S05]  /*3f50*/  BRA `(.L_x_123) ;  /* 0xffffee0000007947 */ /* 0x000fea000383ffff */
.L_x_122:
[----:B------:R-:W-:Y:S05]  /*3f60*/  EXIT ;  /* 0x000000000000794d */ /* 0x000fea0003800000 */
.L_x_124:
        /* <DEDUP_REMOVED lines=9> */
.L_x_216:


//--------------------- .text._ZN2at6native53_GLOBAL__N__83c2e5dd_20_UpSampleBicubic2d_cu_80ee57ca37upsample_bicubic2d_backward_out_frameIffEEviT0_S3_bNS_27GenericPackedTensorAccessorIT_Lm4ENS_16DefaultPtrTraitsElEENS4_IKS5_Lm4ES6_lEE --------------------------
	.section	.text._ZN2at6native53_GLOBAL__N__83c2e5dd_20_UpSampleBicubic2d_cu_80ee57ca37upsample_bicubic2d_backward_out_frameIffEEviT0_S3_bNS_27GenericPackedTensorAccessorIT_Lm4ENS_16DefaultPtrTraitsElEENS4_IKS5_Lm4ES6_lEE,"ax",@progbits
	.sectioninfo	@"SHI_REGISTERS=64"
	.align	128
.text._ZN2at6native53_GLOBAL__N__83c2e5dd_20_UpSampleBicubic2d_cu_80ee57ca37upsample_bicubic2d_backward_out_frameIffEEviT0_S3_bNS_27GenericPackedTensorAccessorIT_Lm4ENS_16DefaultPtrTraitsElEENS4_IKS5_Lm4ES6_lEE:
        .type           _ZN2at6native53_GLOBAL__N__83c2e5dd_20_UpSampleBicubic2d_cu_80ee57ca37upsample_bicubic2d_backward_out_frameIffEEviT0_S3_bNS_27GenericPackedTensorAccessorIT_Lm4ENS_16DefaultPtrTraitsElEENS4_IKS5_Lm4ES6_lEE,@function
        .size           _ZN2at6native53_GLOBAL__N__83c2e5dd_20_UpSampleBicubic2d_cu_80ee57ca37upsample_bicubic2d_backward_out_frameIffEEviT0_S3_bNS_27GenericPackedTensorAccessorIT_Lm4ENS_16DefaultPtrTraitsElEENS4_IKS5_Lm4ES6_lEE,(.L_x_217 - _ZN2at6native53_GLOBAL__N__83c2e5dd_20_UpSampleBicubic2d_cu_80ee57ca37upsample_bicubic2d_backward_out_frameIffEEviT0_S3_bNS_27GenericPackedTensorAccessorIT_Lm4ENS_16DefaultPtrTraitsElEENS4_IKS5_Lm4ES6_lEE)
        .other          _ZN2at6native53_GLOBAL__N__83c2e5dd_20_UpSampleBicubic2d_cu_80ee57ca37upsample_bicubic2d_backward_out_frameIffEEviT0_S3_bNS_27GenericPackedTensorAccessorIT_Lm4ENS_16DefaultPtrTraitsElEENS4_IKS5_Lm4ES6_lEE,@"STO_CUDA_ENTRY STV_DEFAULT"
_ZN2at6native53_GLOBAL__N__83c2e5dd_20_UpSampleBicubic2d_cu_80ee57ca37upsample_bicubic2d_backward_out_frameIffEEviT0_S3_bNS_27GenericPackedTensorAccessorIT_Lm4ENS_16DefaultPtrTraitsElEENS4_IKS5_Lm4ES6_lEE:
        /* <DEDUP_REMOVED lines=17> */
[----:B------:R-:W-:-:S04]  /*0110*/  IMAD.HI.U32 R3, R3, R5, R2 ;  /* 0x0000000503037227 */ /* 0x000fc800078e0002 */
[----:B------:R-:W-:Y:S02]  /*0120*/  IMAD.MOV.U32 R2, RZ, RZ, c[0x0][0x188] ;  /* 0x00006200ff027624 */ /* 0x000fe400078e00ff */
[----:B------:R-:W-:-:S04]  /*0130*/  IMAD.HI.U32 R5, R3, R4, RZ ;  /* 0x0000000403057227 */ /* 0x000fc800078e00ff */
[----:B------:R-:W-:-:S04]  /*0140*/  IMAD.MOV R0, RZ, RZ, -R5 ;  /* 0x000000ffff007224 */ /* 0x000fc800078e0a05 */
[----:B------:R-:W-:-:S05]  /*0150*/  IMAD R0, R7, R0, R4 ;  /* 0x0000000007007224 */ /* 0x000fca00078e0204 */
[----:B------:R-:W-:-:S13]  /*0160*/  ISETP.GT.U32.AND P1, PT, R7, R0, PT ;  /* 0x000000000700720c */ /* 0x000fda0003f24070 */
[----:B------:R-:W-:Y:S01]  /*0170*/  @!P1 IMAD.IADD R0, R0, 0x1, -R7 ;  /* 0x0000000100009824 */ /* 0x000fe200078e0a07 */
[----:B------:R-:W-:Y:S02]  /*0180*/  @!P1 IADD3 R5, R5, 0x1, RZ ;  /* 0x0000000105059810 */ /* 0x000fe40007ffe0ff */
[----:B------:R-:W-:Y:S02]  /*0190*/  ISETP.NE.AND P1, PT, RZ, c[0x0][0x1d8], PT ;  /* 0x00007600ff007a0c */ /* 0x000fe40003f25270 */
[----:B------:R-:W-:Y:S02]  /*01a0*/  ISETP.GE.U32.AND P0, PT, R0, R7, PT ;  /* 0x000000070000720c */ /* 0x000fe40003f06070 */
[----:B------:R-:W-:-:S04]  /*01b0*/  LOP3.LUT R0, R10, c[0x0][0x1d8], RZ, 0x3c, !PT ;  /* 0x000076000a007a12 */ /* 0x000fc800078e3cff */
[----:B------:R-:W-:Y:S01]  /*01c0*/  ISETP.GE.AND P2, PT, R0, RZ, PT ;  /* 0x000000ff0000720c */ /* 0x000fe20003f46270 */
[----:B------:R-:W-:-:S06]  /*01d0*/  IMAD.MOV.U32 R0, RZ, RZ, c[0x0][0x190] ;  /* 0x00006400ff007624 */ /* 0x000fcc00078e00ff */
[----:B------:R-:W-:Y:S02]  /*01e0*/  @P0 IADD3 R5, R5, 0x1, RZ ;  /* 0x0000000105050810 */ /* 0x000fe40007ffe0ff */
[----:B------:R-:W-:-:S04]  /*01f0*/  ISETP.NE.AND P0, PT, R0, c[0x0][0x1d8], PT ;  /* 0x0000760000007a0c */ /* 0x000fc80003f05270 */
[----:B------:R-:W-:Y:S02]  /*0200*/  @!P2 IADD3 R5, -R5, RZ, RZ ;  /* 0x000000ff0505a210 */ /* 0x000fe40007ffe1ff */
        /* <DEDUP_REMOVED lines=9> */
[----:B------:R-:W-:Y:S02]  /*02a0*/  IMAD.MOV.U32 R6, RZ, RZ, c[0x0][0x164] ;  /* 0x00005900ff067624 */ /* 0x000fe400078e00ff */
[----:B------:R-:W-:Y:S02]  /*02b0*/  IMAD.MOV.U32 R13, RZ, RZ, 0x3fa00000 ;  /* 0x3fa00000ff0d7424 */ /* 0x000fe400078e00ff */
[----:B------:R-:W1:Y:S01]  /*02c0*/  I2F R3, R5 ;  /* 0x0000000500037306 */ /* 0x000e620000201400 */
[C---:B0-----:R-:W-:Y:S02]  /*02d0*/  FMUL.FTZ R2, R0.reuse, c[0x0][0x168] ;  /* 0x00005a0000027a20 */ /* 0x041fe40000410000 */
[----:B------:R-:W-:-:S05]  /*02e0*/  FADD.FTZ R0, R0, 0.5 ;  /* 0x3f00000000007421 */ /* 0x000fca0000010000 */
[----:B------:R-:W-:Y:S02]  /*02f0*/  @!P0 FFMA.FTZ R2, R0, R7, -0.5 ;  /* 0xbf00000000028423 */ /* 0x000fe40000010007 */
[C---:B-1----:R-:W-:Y:S02]  /*0300*/  FMUL.FTZ R4, R3.reuse, c[0x0][0x164] ;  /* 0x0000590003047a20 */ /* 0x042fe40000410000 */
[----:B------:R-:W-:Y:S01]  /*0310*/  FADD.FTZ R3, R3, 0.5 ;  /* 0x3f00000003037421 */ /* 0x000fe20000010000 */
[----:B------:R-:W0:Y:S03]  /*0320*/  F2I.FTZ.FLOOR.NTZ R7, R2 ;  /* 0x0000000200077305 */ /* 0x000e260000217100 */
[----:B------:R-:W-:Y:S01]  /*0330*/  @!P0 FFMA.FTZ R4, R3, R6, -0.5 ;  /* 0xbf00000003048423 */ /* 0x000fe20000010006 */
[----:B------:R-:W-:-:S04]  /*0340*/  HFMA2.MMA R6, -RZ, RZ, 0, 5.9604644775390625e-08 ;  /* 0x00000001ff067435 */ /* 0x000fc800000001ff */
[----:B------:R-:W1:Y:S06]  /*0350*/  F2I.FTZ.FLOOR.NTZ R8, R4 ;  /* 0x0000000400087305 */ /* 0x000e6c0000217100 */
[----:B------:R-:W-:Y:S02]  /*0360*/  ISETP.LE.AND P0, PT, R6, c[0x0][0x178], PT ;  /* 0x00005e0006007a0c */ /* 0x000fe40003f03270 */
[----:B0-----:R-:W0:Y:S08]  /*0370*/  I2F R3, R7 ;  /* 0x0000000700037306 */ /* 0x001e300000201400 */
[----:B-1----:R-:W1:Y:S01]  /*0380*/  I2F R9, R8 ;  /* 0x0000000800097306 */ /* 0x002e620000201400 */
[----:B0-----:R-:W-:-:S04]  /*0390*/  FADD.FTZ R3, R2, -R3 ;  /* 0x8000000302037221 */ /* 0x001fc80000010000 */
[----:B------:R-:W-:Y:S02]  /*03a0*/  FFMA.FTZ R0, R3, R13, -2.25 ;  /* 0xc010000003007423 */ /* 0x000fe4000001000d */
[----:B-1----:R-:W-:Y:S01]  /*03b0*/  FADD.FTZ R9, R4, -R9 ;  /* 0x8000000904097221 */ /* 0x002fe20000010000 */
[----:B------:R-:W-:Y:S06]  /*03c0*/  @!P0 EXIT ;  /* 0x000000000000894d */ /* 0x000fec0003800000 */
[C---:B------:R-:W-:Y:S01]  /*03d0*/  FFMA.FTZ R4, R9.reuse, R13, -2.25 ;  /* 0xc010000009047423 */ /* 0x040fe2000001000d */
[----:B------:R-:W-:Y:S01]  /*03e0*/  ISETP.LE.AND P0, PT, R6, c[0x0][0x180], PT ;  /* 0x0000600006007a0c */ /* 0x000fe20003f03270 */
[----:B------:R-:W-:Y:S02]  /*03f0*/  IMAD.MOV.U32 R15, RZ, RZ, 0x3f400000 ;  /* 0x3f400000ff0f7424 */ /* 0x000fe400078e00ff */
[----:B------:R-:W-:Y:S02]  /*0400*/  FMUL.FTZ R12, R9, R4 ;  /* 0x00000004090c7220 */ /* 0x000fe40000410000 */
[----:B------:R-:W-:Y:S02]  /*0410*/  FADD.FTZ R4, -R3, 1 ;  /* 0x3f80000003047421 */ /* 0x000fe40000010100 */
[----:B------:R-:W-:-:S02]  /*0420*/  FFMA.FTZ R11, R9, R12, 1 ;  /* 0x3f800000090b7423 */ /* 0x000fc4000001000c */
[C---:B------:R-:W-:Y:S02]  /*0430*/  FADD.FTZ R6, R9.reuse, 1 ;  /* 0x3f80000009067421 */ /* 0x040fe40000010000 */
[----:B------:R-:W-:Y:S01]  /*0440*/  FADD.FTZ R12, -R9, 1 ;  /* 0x3f800000090c7421 */ /* 0x000fe20000010100 */
[----:B------:R0:W-:Y:S01]  /*0450*/  STL [R1+0x1c], R11 ;  /* 0x00001c0b01007387 */ /* 0x0001e20000100800 */
[-C--:B------:R-:W-:Y:S02]  /*0460*/  FFMA.FTZ R9, R4, R13.reuse, -2.25 ;  /* 0xc010000004097423 */ /* 0x080fe4000001000d */
[C---:B------:R-:W-:Y:S02]  /*0470*/  FFMA.FTZ R13, R12.reuse, R13, -2.25 ;  /* 0xc01000000c0d7423 */ /* 0x040fe4000001000d */
[----:B------:R-:W-:Y:S02]  /*0480*/  FMUL.FTZ R0, R3, R0 ;  /* 0x0000000003007220 */ /* 0x000fe40000410000 */
[----:B------:R-:W-:-:S02]  /*0490*/  FMUL.FTZ R13, R12, R13 ;  /* 0x0000000d0c0d7220 */ /* 0x000fc40000410000 */
[C---:B------:R-:W-:Y:S02]  /*04a0*/  FADD.FTZ R2, R3.reuse, 1 ;  /* 0x3f80000003027421 */ /* 0x040fe40000010000 */
[C---:B0-----:R-:W-:Y:S02]  /*04b0*/  FFMA.FTZ R11, R6.reuse, -R15, 3.75 ;  /* 0x40700000060b7423 */ /* 0x041fe4000001080f */
[----:B------:R-:W-:Y:S02]  /*04c0*/  FFMA.FTZ R0, R3, R0, 1 ;  /* 0x3f80000003007423 */ /* 0x000fe40000010000 */
[----:B------:R-:W-:Y:S02]  /*04d0*/  FFMA.FTZ R11, R6, R11, -6 ;  /* 0xc0c00000060b7423 */ /* 0x000fe4000001000b */
[----:B------:R-:W-:Y:S02]  /*04e0*/  FFMA.FTZ R3, R2, -R15, 3.75 ;  /* 0x4070000002037423 */ /* 0x000fe4000001080f */
[----:B------:R-:W-:-:S02]  /*04f0*/  FFMA.FTZ R11, R6, R11, 3 ;  /* 0x40400000060b7423 */ /* 0x000fc4000001000b */
[----:B------:R-:W-:Y:S02]  /*0500*/  FFMA.FTZ R6, R12, R13, 1 ;  /* 0x3f8000000c067423 */ /* 0x000fe4000001000d */
[----:B------:R-:W-:Y:S01]  /*0510*/  FFMA.FTZ R3, R2, R3, -6 ;  /* 0xc0c0000002037423 */ /* 0x000fe20000010003 */
[----:B------:R0:W-:Y:S01]  /*0520*/  STL [R1+0x20], R11 ;  /* 0x0000200b01007387 */ /* 0x0001e20000100800 */
[----:B------:R-:W-:Y:S02]  /*0530*/  FMUL.FTZ R9, R4, R9 ;  /* 0x0000000904097220 */ /* 0x000fe40000410000 */
[----:B------:R-:W-:Y:S01]  /*0540*/  FFMA.FTZ R2, R2, R3, 3 ;  /* 0x4040000002027423 */ /* 0x000fe20000010003 */
[----:B------:R1:W-:Y:S01]  /*0550*/  STL [R1+0x18], R6 ;  /* 0x0000180601007387 */ /* 0x0003e20000100800 */
[C---:B------:R-:W-:Y:S02]  /*0560*/  FFMA.FTZ R3, R4.reuse, R9, 1 ;  /* 0x3f80000004037423 */ /* 0x040fe40000010009 */
[----:B------:R-:W-:-:S02]  /*0570*/  FADD.FTZ R4, R4, 1 ;  /* 0x3f80000004047421 */ /* 0x000fc40000010000 */
[----:B------:R-:W-:Y:S02]  /*0580*/  FADD.FTZ R14, R12, 1 ;  /* 0x3f8000000c0e7421 */ /* 0x000fe40000010000 */
[-C--:B------:R-:W-:Y:S02]  /*0590*/  FFMA.FTZ R9, R4, -R15.reuse, 3.75 ;  /* 0x4070000004097423 */ /* 0x080fe4000001080f */
[----:B0-----:R-:W-:Y:S01]  /*05a0*/  FFMA.FTZ R11, R14, -R15, 3.75 ;  /* 0x407000000e0b7423 */ /* 0x001fe2000001080f */
[----:B------:R-:W-:Y:S06]  /*05b0*/  @!P0 EXIT ;  /* 0x000000000000894d */ /* 0x000fec0003800000 */
[----:B-1----:R-:W-:Y:S01]  /*05c0*/  FFMA.FTZ R9, R4, R9, -6 ;  /* 0xc0c0000004097423 */ /* 0x002fe20000010009 */
[----:B------:R-:W-:Y:S01]  /*05d0*/  UMOV UR4, 0x1 ;  /* 0x0000000100047882 */ /* 0x000fe20000000000 */
[----:B------:R-:W-:Y:S01]  /*05e0*/  FFMA.FTZ R11, R14, R11, -6 ;  /* 0xc0c000000e0b7423 */ /* 0x000fe2000001000b */
[----:B------:R-:W-:Y:S01]  /*05f0*/  ULDC UR5, c[0x0][0x190] ;  /* 0x0000640000057ab9 */ /* 0x000fe20000000800 */
[----:B------:R-:W-:Y:S01]  /*0600*/  FFMA.FTZ R4, R4, R9, 3 ;  /* 0x4040000004047423 */ /* 0x000fe20000010009 */
[----:B------:R-:W-:Y:S01]  /*0610*/  UIADD3 UR5, -UR4, UR5, URZ ;  /* 0x0000000504057290 */ /* 0x000fe2000fffe13f */
[----:B------:R-:W-:Y:S01]  /*0620*/  FFMA.FTZ R9, R14, R11, 3 ;  /* 0x404000000e097423 */ /* 0x000fe2000001000b */
[----:B------:R-:W-:Y:S01]  /*0630*/  IADD3 R6, R7, 0x2, RZ ;  /* 0x0000000207067810 */ /* 0x000fe20007ffe0ff */
[----:B------:R-:W-:Y:S01]  /*0640*/  ULDC UR6, c[0x0][0x188] ;  /* 0x0000620000067ab9 */ /* 0x000fe20000000800 */
[----:B------:R-:W-:Y:S01]  /*0650*/  SHF.R.S32.HI R12, RZ, 0x1f, R10 ;  /* 0x0000001fff0c7819 */ /* 0x000fe2000001140a */
[----:B------:R-:W-:Y:S01]  /*0660*/  UIADD3 UR4, -UR4, UR6, URZ ;  /* 0x0000000604047290 */ /* 0x000fe2000fffe13f */
[----:B------:R0:W-:Y:S01]  /*0670*/  STL [R1+0x14], R9 ;  /* 0x0000140901007387 */ /* 0x0001e20000100800 */
[----:B------:R-:W-:Y:S01]  /*0680*/  IADD3 R11, R8, 0x2, RZ ;  /* 0x00000002080b7810 */ /* 0x000fe20007ffe0ff */
[----:B------:R-:W-:Y:S01]  /*0690*/  ULDC.64 UR12, c[0x0][0x1a0] ;  /* 0x00006800000c7ab9 */ /* 0x000fe20000000a00 */
[----:B------:R-:W-:Y:S01]  /*06a0*/  IMAD R13, R12, c[0x0][0x1f8], RZ ;  /* 0x00007e000c0d7a24 */ /* 0x000fe200078e02ff */
[----:B------:R-:W-:Y:S01]  /*06b0*/  SHF.R.S32.HI R14, RZ, 0x1f, R5 ;  /* 0x0000001fff0e7819 */ /* 0x000fe20000011405 */
[----:B------:R-:W-:Y:S01]  /*06c0*/  ULDC.64 UR14, c[0x0][0x1e8] ;  /* 0x00007a00000e7ab9 */ /* 0x000fe20000000a00 */
[----:B------:R-:W-:Y:S01]  /*06d0*/  IMNMX R25, R11, UR4, PT ;  /* 0x000000040b197c17 */ /* 0x000fe2000b800200 */
[C---:B------:R-:W-:Y:S01]  /*06e0*/  IMAD R15, R10.reuse, c[0x0][0x1fc], R13 ;  /* 0x00007f000a0f7a24 */ /* 0x040fe200078e020d */
[----:B------:R-:W-:Y:S01]  /*06f0*/  IMNMX R19, R7, UR5, PT ;  /* 0x0000000507137c17 */ /* 0x000fe2000b800200 */
[----:B------:R-:W-:Y:S01]  /*0700*/  IMAD.WIDE.U32 R10, R10, c[0x0][0x1f8], RZ ;  /* 0x00007e000a0a7a25 */ /* 0x000fe200078e00ff */
[----:B0-----:R-:W-:-:S02]  /*0710*/  IMNMX R9, R6, UR5, PT ;  /* 0x0000000506097c17 */ /* 0x001fc4000b800200 */
[----:B------:R-:W-:Y:S01]  /*0720*/  IADD3 R6, R7, 0x1, RZ ;  /* 0x0000000107067810 */ /* 0x000fe20007ffe0ff */
[----:B------:R-:W-:Y:S01]  /*0730*/  IMAD.IADD R11, R11, 0x1, R15 ;  /* 0x000000010b0b7824 */ /* 0x000fe200078e020f */
[----:B------:R-:W-:Y:S02]  /*0740*/  IMNMX R9, RZ, R9, !PT ;  /* 0x00000009ff097217 */ /* 0x000fe40007800200 */
[----:B------:R-:W-:Y:S01]  /*0750*/  IMNMX R6, R6, UR5, PT ;  /* 0x0000000506067c17 */ /* 0x000fe2000b800200 */
[----:B------:R-:W-:Y:S01]  /*0760*/  IMAD.WIDE.U32 R48, R5, c[0x0][0x1f0], R10 ;  /* 0x00007c0005307a25 */ /* 0x000fe200078e000a */
[----:B------:R-:W-:Y:S02]  /*0770*/  SHF.R.S32.HI R12, RZ, 0x1f, R9 ;  /* 0x0000001fff0c7819 */ /* 0x000fe40000011409 */
[----:B------:R-:W-:Y:S01]  /*0780*/  IMNMX R13, RZ, R6, !PT ;  /* 0x00000006ff0d7217 */ /* 0x000fe20007800200 */
[----:B------:R-:W-:Y:S01]  /*0790*/  IMAD.WIDE.U32 R30, R9, c[0x0][0x1b0], RZ ;  /* 0x00006c00091e7a25 */ /* 0x000fe200078e00ff */
[----:B------:R-:W-:Y:S01]  /*07a0*/  IMNMX R25, RZ, R25, !PT ;  /* 0x00000019ff197217 */ /* 0x000fe20007800200 */
[----:B------:R-:W-:Y:S01]  /*07b0*/  STL.64 [R1+0x28], R48 ;  /* 0x0000283001007387 */ /* 0x000fe20000100a00 */
[----:B------:R-:W-:Y:S01]  /*07c0*/  SHF.R.S32.HI R6, RZ, 0x1f, R13 ;  /* 0x0000001fff067819 */ /* 0x000fe2000001140d */
[----:B------:R-:W-:Y:S01]  /*07d0*/  IMAD R16, R12, c[0x0][0x1b0], RZ ;  /* 0x00006c000c107a24 */ /* 0x000fe200078e02ff */
[----:B------:R-:W-:Y:S01]  /*07e0*/  IADD3 R11, R8, 0x1, RZ ;  /* 0x00000001080b7810 */ /* 0x000fe20007ffe0ff */
[----:B------:R-:W-:Y:S01]  /*07f0*/  IMAD.WIDE.U32 R36, R13, c[0x0][0x1b0], RZ ;  /* 0x00006c000d247a25 */ /* 0x000fe200078e00ff */
[----:B------:R-:W-:-:S02]  /*0800*/  SHF.R.S32.HI R12, RZ, 0x1f, R25 ;  /* 0x0000001fff0c7819 */ /* 0x000fc40000011419 */
[----:B------:R-:W-:Y:S01]  /*0810*/  IMNMX R11, R11, UR4, PT ;  /* 0x000000040b0b7c17 */ /* 0x000fe2000b800200 */
[----:B------:R-:W-:Y:S01]  /*0820*/  IMAD R6, R6, c[0x0][0x1b0], RZ ;  /* 0x00006c0006067a24 */ /* 0x000fe200078e02ff */
[----:B------:R-:W-:Y:S01]  /*0830*/  IMNMX R39, R8, UR4, PT ;  /* 0x0000000408277c17 */ /* 0x000fe2000b800200 */
[----:B------:R-:W-:Y:S01]  /*0840*/  IMAD R12, R12, c[0x0][0x1a8], RZ ;  /* 0x00006a000c0c7a24 */ /* 0x000fe200078e02ff */
[----:B------:R-:W-:Y:S01]  /*0850*/  IMNMX R19, RZ, R19, !PT ;  /* 0x00000013ff137217 */ /* 0x000fe20007800200 */
[----:B------:R-:W-:Y:S01]  /*0860*/  IMAD R45, R13, c[0x0][0x1b4], R6 ;  /* 0x00006d000d2d7a24 */ /* 0x000fe200078e0206 */
[----:B------:R-:W-:Y:S01]  /*0870*/  IMNMX R33, RZ, R11, !PT ;  /* 0x0000000bff217217 */ /* 0x000fe20007800200 */
[----:B------:R-:W-:Y:S01]  /*0880*/  IMAD R6, R14, c[0x0][0x1f0], RZ ;  /* 0x00007c000e067a24 */ /* 0x000fe200078e02ff */
[----:B------:R-:W-:Y:S01]  /*0890*/  IMNMX R39, RZ, R39, !PT ;  /* 0x00000027ff277217 */ /* 0x000fe20007800200 */
[----:B------:R-:W-:Y:S01]  /*08a0*/  IMAD R15, R9, c[0x0][0x1b4], R16 ;  /* 0x00006d00090f7a24 */ /* 0x000fe200078e0210 */
[----:B------:R-:W-:Y:S01]  /*08b0*/  IADD3 R10, R8, -0x1, RZ ;  /* 0xffffffff080a7810 */ /* 0x000fe20007ffe0ff */
[----:B------:R-:W-:Y:S01]  /*08c0*/  IMAD R6, R5, c[0x0][0x1f4], R6 ;  /* 0x00007d0005067a24 */ /* 0x000fe200078e0206 */
[----:B------:R-:W-:Y:S01]  /*08d0*/  IADD3 R5, R7, -0x1, RZ ;  /* 0xffffffff07057810 */ /* 0x000fe20007ffe0ff */
[C---:B------:R-:W-:Y:S01]  /*08e0*/  IMAD R9, R25.reuse, c[0x0][0x1ac], R12 ;  /* 0x00006b0019097a24 */ /* 0x040fe200078e020c */
[----:B------:R-:W-:Y:S01]  /*08f0*/  SHF.R.S32.HI R8, RZ, 0x1f, R19 ;  /* 0x0000001fff087819 */ /* 0x000fe20000011413 */
[----:B------:R-:W-:Y:S01]  /*0900*/  IMAD.WIDE.U32 R16, R25, c[0x0][0x1a8], RZ ;  /* 0x00006a0019107a25 */ /* 0x000fe200078e00ff */
[----:B------:R-:W-:Y:S01]  /*0910*/  IMNMX R5, R5, UR5, PT ;  /* 0x0000000505057c17 */ /* 0x000fe2000b800200 */
[----:B------:R-:W-:Y:S01]  /*0920*/  UMOV UR5, 0x2 ;  /* 0x0000000200057882 */ /* 0x000fe20000000000 */
[----:B------:R-:W-:Y:S01]  /*0930*/  SHF.R.S32.HI R14, RZ, 0x1f, R33 ;  /* 0x0000001fff0e7819 */ /* 0x000fe20000011421 */
[----:B------:R-:W-:Y:S01]  /*0940*/  IMAD R8, R8, c[0x0][0x1b0], RZ ;  /* 0x00006c0008087a24 */ /* 0x000fe200078e02ff */
[----:B------:R-:W-:Y:S01]  /*0950*/  IMNMX R5, RZ, R5, !PT ;  /* 0x00000005ff057217 */ /* 0x000fe20007800200 */
[----:B------:R-:W-:Y:S01]  /*0960*/  IMAD.WIDE.U32 R20, R33, c[0x0][0x1a8], RZ ;  /* 0x00006a0021147a25 */ /* 0x000fe200078e00ff */
[----:B------:R-:W-:Y:S01]  /*0970*/  SHF.R.S32.HI R12, RZ, 0x1f, R39 ;  /* 0x0000001fff0c7819 */ /* 0x000fe20000011427 */
[----:B------:R-:W-:Y:S01]  /*0980*/  USHF.L.U64.HI UR6, UR12, UR5, UR13 ;  /* 0x000000050c067299 */ /* 0x000fe2000801020d */
[----:B------:R-:W-:Y:S01]  /*0990*/  IMNMX R10, R10, UR4, PT ;  /* 0x000000040a0a7c17 */ /* 0x000fe2000b800200 */
[----:B------:R-:W-:Y:S01]  /*09a0*/  IMAD R14, R14, c[0x0][0x1a8], RZ ;  /* 0x00006a000e0e7a24 */ /* 0x000fe200078e02ff */
[----:B------:R-:W-:Y:S01]  /*09b0*/  SHF.R.S32.HI R7, RZ, 0x1f, R5 ;  /* 0x0000001fff077819 */ /* 0x000fe20000011405 */
[----:B------:R-:W-:Y:S01]  /*09c0*/  IMAD R12, R12, c[0x0][0x1a8], RZ ;  /* 0x00006a000c0c7a24 */ /* 0x000fe200078e02ff */
[----:B------:R-:W-:Y:S01]  /*09d0*/  IMNMX R47, RZ, R10, !PT ;  /* 0x0000000aff2f7217 */ /* 0x000fe20007800200 */
[----:B------:R-:W-:Y:S01]  /*09e0*/  IMAD R11, R19, c[0x0][0x1b4], R8 ;  /* 0x00006d00130b7a24 */ /* 0x000fe200078e0208 */
[----:B------:R-:W-:Y:S01]  /*09f0*/  IADD3 R10, R49, R6, RZ ;  /* 0x00000006310a7210 */ /* 0x000fe20007ffe0ff */
[----:B------:R-:W-:Y:S01]  /*0a00*/  IMAD R18, R7, c[0x0][0x1b0], RZ ;  /* 0x00006c0007127a24 */ /* 0x000fe200078e02ff */
[----:B------:R-:W-:Y:S01]  /*0a10*/  SHF.R.S32.HI R8, RZ, 0x1f, R47 ;  /* 0x0000001fff087819 */ /* 0x000fe2000001142f */
[----:B------:R-:W-:Y:S01]  /*0a20*/  IMAD R61, R33, c[0x0][0x1ac], R14 ;  /* 0x00006b00213d7a24 */ /* 0x000fe200078e020e */
[----:B------:R-:W-:Y:S01]  /*0a30*/  IADD3 R37, R37, R45, RZ ;  /* 0x0000002d25257210 */ /* 0x000fe20007ffe0ff */
[----:B------:R-:W-:Y:S01]  /*0a40*/  IMAD.WIDE.U32 R22, R39, c[0x0][0x1a8], RZ ;  /* 0x00006a0027167a25 */ /* 0x000fe200078e00ff */
[----:B------:R-:W-:Y:S01]  /*0a50*/  STL [R1+0x30], R10 ;  /* 0x0000300a01007387 */ /* 0x000fe20000100800 */
[----:B------:R-:W-:-:S02]  /*0a60*/  USHF.L.U64.HI UR5, UR14, UR5, UR15 ;  /* 0x000000050e057299 */ /* 0x000fc4000801020f */
[----:B------:R-:W-:Y:S02]  /*0a70*/  IMAD R7, R39, c[0x0][0x1ac], R12 ;  /* 0x00006b0027077a24 */ /* 0x000fe400078e020c */
[----:B------:R-:W-:Y:S02]  /*0a80*/  IMAD.IADD R17, R17, 0x1, R9 ;  /* 0x0000000111117824 */ /* 0x000fe400078e0209 */
[----:B------:R-:W-:Y:S02]  /*0a90*/  IMAD.IADD R21, R21, 0x1, R61 ;  /* 0x0000000115157824 */ /* 0x000fe400078e023d */
[----:B------:R-:W-:Y:S02]  /*0aa0*/  IMAD.IADD R23, R23, 0x1, R7 ;  /* 0x0000000117177824 */ /* 0x000fe400078e0207 */
[----:B------:R-:W-:Y:S02]  /*0ab0*/  IMAD.IADD R31, R31, 0x1, R15 ;  /* 0x000000011f1f7824 */ /* 0x000fe400078e020f */
[----:B------:R-:W-:-:S02]  /*0ac0*/  IMAD R8, R8, c[0x0][0x1a8], RZ ;  /* 0x00006a0008087a24 */ /* 0x000fc400078e02ff */
[----:B------:R-:W-:-:S04]  /*0ad0*/  IMAD.WIDE.U32 R40, R19, c[0x0][0x1b0], RZ ;  /* 0x00006c0013287a25 */ /* 0x000fc800078e00ff */
[----:B------:R-:W-:Y:S02]  /*0ae0*/  IMAD R55, R5, c[0x0][0x1b4], R18 ;  /* 0x00006d0005377a24 */ /* 0x000fe400078e0212 */
[----:B------:R-:W-:-:S04]  /*0af0*/  IMAD.WIDE.U32 R12, R13, c[0x0][0x1b0], R16 ;  /* 0x00006c000d0c7a25 */ /* 0x000fc800078e0010 */
[----:B------:R-:W-:-:S04]  /*0b00*/  IMAD.WIDE.U32 R14, R19, c[0x0][0x1b0], R16 ;  /* 0x00006c00130e7a25 */ /* 0x000fc800078e0010 */
[----:B------:R-:W-:-:S04]  /*0b10*/  IMAD.WIDE.U32 R18, R19, c[0x0][0x1b0], R20 ;  /* 0x00006c0013127a25 */ /* 0x000fc800078e0014 */
[----:B------:R-:W-:-:S04]  /*0b20*/  IMAD.WIDE.U32 R42, R5, c[0x0][0x1b0], RZ ;  /* 0x00006c00052a7a25 */ /* 0x000fc800078e00ff */
[----:B------:R-:W-:-:S04]  /*0b30*/  IMAD.WIDE.U32 R16, R5, c[0x0][0x1b0], R16 ;  /* 0x00006c0005107a25 */ /* 0x000fc800078e0010 */
[----:B------:R-:W-:-:S04]  /*0b40*/  IMAD.WIDE.U32 R20, R5, c[0x0][0x1b0], R20 ;  /* 0x00006c0005147a25 */ /* 0x000fc800078e0014 */
[----:B------:R-:W-:-:S04]  /*0b50*/  IMAD.WIDE.U32 R22, R5, c[0x0][0x1b0], R22 ;  /* 0x00006c0005167a25 */ /* 0x000fc800078e0016 */
[----:B------:R-:W-:Y:S02]  /*0b60*/  IMAD R5, R47, c[0x0][0x1ac], R8 ;  /* 0x00006b002f057a24 */ /* 0x000fe400078e0208 */
[----:B------:R-:W-:Y:S02]  /*0b70*/  IMAD.IADD R8, R45, 0x1, R13 ;  /* 0x000000012d087824 */ /* 0x000fe400078e020d */
[----:B------:R-:W-:Y:S02]  /*0b80*/  IMAD.IADD R6, R11, 0x1, R15 ;  /* 0x000000010b067824 */ /* 0x000fe400078e020f */
[--C-:B------:R-:W-:Y:S01]  /*0b90*/  IMAD.WIDE.U32 R24, R25, c[0x0][0x1a8], R30.reuse ;  /* 0x00006a0019187a25 */ /* 0x100fe200078e001e */
[----:B------:R0:W-:Y:S03]  /*0ba0*/  STL [R1+0xc], R8 ;  /* 0x00000c0801007387 */ /* 0x0001e60000100800 */
[----:B------:R-:W-:Y:S01]  /*0bb0*/  IMAD.WIDE.U32 R26, R33, c[0x0][0x1a8], R30 ;  /* 0x00006a00211a7a25 */ /* 0x000fe200078e001e */
[----:B------:R1:W-:Y:S03]  /*0bc0*/  STL [R1+0x8], R6 ;  /* 0x0000080601007387 */ /* 0x0003e60000100800 */
[----:B------:R-:W-:-:S02]  /*0bd0*/  IMAD.IADD R41, R41, 0x1, R11 ;  /* 0x0000000129297824 */ /* 0x000fc400078e020b */
[----:B------:R-:W-:Y:S02]  /*0be0*/  IMAD.IADD R43, R43, 0x1, R55 ;  /* 0x000000012b2b7824 */ /* 0x000fe400078e0237 */
[----:B0-----:R-:W-:Y:S02]  /*0bf0*/  IMAD.IADD R8, R9, 0x1, R25 ;  /* 0x0000000109087824 */ /* 0x001fe400078e0219 */
[----:B------:R-:W-:Y:S01]  /*0c00*/  IMAD.WIDE.U32 R28, R39, c[0x0][0x1a8], R30 ;  /* 0x00006a00271c7a25 */ /* 0x000fe200078e001e */
[----:B-1----:R-:W-:Y:S02]  /*0c10*/  IADD3 R6, R61, R27, RZ ;  /* 0x0000001b3d067210 */ /* 0x002fe40007ffe0ff */
[----:B------:R-:W-:Y:S01]  /*0c20*/  STL [R1+0x10], R8 ;  /* 0x0000100801007387 */ /* 0x000fe20000100800 */
[----:B------:R-:W-:-:S03]  /*0c30*/  IMAD.WIDE.U32 R34, R39, c[0x0][0x1a8], R36 ;  /* 0x00006a0027227a25 */ /* 0x000fc600078e0024 */
[----:B------:R0:W-:Y:S01]  /*0c40*/  STL [R1], R6 ;  /* 0x0000000601007387 */ /* 0x0001e20000100800 */
[----:B------:R-:W-:-:S04]  /*0c50*/  IMAD.WIDE.U32 R38, R39, c[0x0][0x1a8], R40 ;  /* 0x00006a0027267a25 */ /* 0x000fc800078e0028 */
[----:B------:R-:W-:-:S04]  /*0c60*/  IMAD.WIDE.U32 R32, R33, c[0x0][0x1a8], R36 ;  /* 0x00006a0021207a25 */ /* 0x000fc800078e0024 */
[----:B------:R-:W-:Y:S01]  /*0c70*/  IMAD.WIDE.U32 R40, R47, c[0x0][0x1a8], R40 ;  /* 0x00006a002f287a25 */ /* 0x000fe200078e0028 */
[----:B0-----:R-:W-:-:S03]  /*0c80*/  IADD3 R6, R55, R17, RZ ;  /* 0x0000001137067210 */ /* 0x001fc60007ffe0ff */
[----:B------:R-:W-:Y:S01]  /*0c90*/  IMAD.WIDE.U32 R30, R47, c[0x0][0x1a8], R30 ;  /* 0x00006a002f1e7a25 */ /* 0x000fe200078e001e */
[----:B------:R-:W-:Y:S01]  /*0ca0*/  IADD3 R52, R5, R41, RZ ;  /* 0x0000002905347210 */ /* 0x000fe20007ffe0ff */
[----:B------:R0:W-:Y:S02]  /*0cb0*/  STL [R1+0x4], R6 ;  /* 0x0000040601007387 */ /* 0x0001e40000100800 */
[C---:B------:R-:W-:Y:S02]  /*0cc0*/  IMAD.WIDE.U32 R36, R47.reuse, c[0x0][0x1a8], R36 ;  /* 0x00006a002f247a25 */ /* 0x040fe400078e0024 */
[----:B------:R0:W-:Y:S02]  /*0cd0*/  STL [R1+0x24], RZ ;  /* 0x000024ff01007387 */ /* 0x0001e40000100800 */
[----:B------:R-:W-:-:S04]  /*0ce0*/  IMAD.WIDE.U32 R42, R47, c[0x0][0x1a8], R42 ;  /* 0x00006a002f2a7a25 */ /* 0x000fc800078e002a */
[----:B------:R-:W-:Y:S02]  /*0cf0*/  IMAD.IADD R59, R55, 0x1, R21 ;  /* 0x00000001373b7824 */ /* 0x000fe400078e0215 */
[----:B------:R-:W-:Y:S02]  /*0d00*/  IMAD.IADD R54, R31, 0x1, R5 ;  /* 0x000000011f367824 */ /* 0x000fe400078e0205 */
[----:B------:R-:W-:Y:S02]  /*0d10*/  IMAD.IADD R53, R5, 0x1, R37 ;  /* 0x0000000105357824 */ /* 0x000fe400078e0225 */
[----:B------:R-:W-:Y:S02]  /*0d20*/  IMAD.IADD R60, R11, 0x1, R19 ;  /* 0x000000010b3c7824 */ /* 0x000fe400078e0213 */
[----:B------:R-:W-:Y:S02]  /*0d30*/  IMAD.IADD R61, R61, 0x1, R33 ;  /* 0x000000013d3d7824 */ /* 0x000fe400078e0221 */
[----:B------:R-:W-:-:S02]  /*0d40*/  IMAD.IADD R58, R7, 0x1, R29 ;  /* 0x00000001073a7824 */ /* 0x000fc400078e021d */
[C---:B------:R-:W-:Y:S02]  /*0d50*/  IMAD.IADD R57, R7.reuse, 0x1, R35 ;  /* 0x0000000107397824 */ /* 0x040fe400078e0223 */
[----:B------:R-:W-:Y:S02]  /*0d60*/  IMAD.IADD R56, R7, 0x1, R39 ;  /* 0x0000000107387824 */ /* 0x000fe400078e0227 */
[----:B------:R-:W-:Y:S02]  /*0d70*/  IMAD.IADD R55, R55, 0x1, R23 ;  /* 0x0000000137377824 */ /* 0x000fe400078e0217 */
[----:B0-----:R-:W-:Y:S02]  /*0d80*/  IMAD.IADD R5, R5, 0x1, R43 ;  /* 0x0000000105057824 */ /* 0x001fe400078e022b */
.L_x_127:
[----:B------:R-:W2:Y:S04]  /*0d90*/  LDL R11, [R1+0x30] ;  /* 0x00003000010b7983 */ /* 0x000ea80000100800 */
[----:B------:R-:W2:Y:S01]  /*0da0*/  LDL.64 R8, [R1+0x28] ;  /* 0x0000280001087983 */ /* 0x000ea20000100a00 */
[----:B------:R-:W-:-:S02]  /*0db0*/  UMOV UR4, URZ ;  /* 0x0000003f00047c82 */ /* 0x000fc40008000000 */
[----:B------:R-:W-:Y:S01]  /*0dc0*/  ULDC.64 UR8, c[0x0][0x170] ;  /* 0x00005c0000087ab9 */ /* 0x000fe20000000a00 */
[----:B------:R-:W3:Y:S01]  /*0dd0*/  LDL.LU R10, [R1+0x24] ;  /* 0x00002400010a7983 */ /* 0x000ee20000300800 */
[----:B--2---:R-:W-:Y:S01]  /*0de0*/  IMAD.MOV.U32 R9, RZ, RZ, R11 ;  /* 0x000000ffff097224 */ /* 0x004fe200078e000b */
[----:B---3--:R-:W-:-:S03]  /*0df0*/  SHF.R.S32.HI R6, RZ, 0x1f, R10 ;  /* 0x0000001fff067819 */ /* 0x008fc6000001140a */
[----:B------:R-:W-:-:S04]  /*0e00*/  IMAD.WIDE.U32 R8, R10, c[0x0][0x1e0], R8 ;  /* 0x000078000a087a25 */ /* 0x000fc800078e0008 */
[----:B------:R-:W-:-:S04]  /*0e10*/  IMAD R7, R6, c[0x0][0x1e0], RZ ;  /* 0x0000780006077a24 */ /* 0x000fc800078e02ff */
[----:B------:R-:W-:-:S04]  /*0e20*/  IMAD R7, R10, c[0x0][0x1e4], R7 ;  /* 0x000079000a077a24 */ /* 0x000fc800078e0207 */
[----:B------:R-:W-:Y:S01]  /*0e30*/  IMAD.IADD R7, R9, 0x1, R7 ;  /* 0x0000000109077824 */ /* 0x000fe200078e0207 */
[----:B------:R-:W-:-:S04]  /*0e40*/  LEA R9, P0, R8, c[0x0][0x1b8], 0x2 ;  /* 0x00006e0008097a11 */ /* 0x000fc800078010ff */
[----:B------:R-:W-:Y:S01]  /*0e50*/  LEA.HI.X R7, R8, c[0x0][0x1bc], R7, 0x2, P0 ;  /* 0x00006f0008077a11 */ /* 0x000fe200000f1407 */
[----:B------:R-:W-:Y:S01]  /*0e60*/  IMAD.MOV.U32 R8, RZ, RZ, R10 ;  /* 0x000000ffff087224 */ /* 0x000fe200078e000a */
[----:B------:R-:W-:-:S04]  /*0e70*/  IADD3 R10, R10, 0x1, RZ ;  /* 0x000000010a0a7810 */ /* 0x000fc80007ffe0ff */
[----:B------:R-:W-:Y:S01]  /*0e80*/  ISETP.GE.AND P0, PT, R10, c[0x0][0x178], PT ;  /* 0x00005e000a007a0c */ /* 0x000fe20003f06270 */
[----:B------:R0:W-:Y:S04]  /*0e90*/  STL [R1+0x24], R10 ;  /* 0x0000240a01007387 */ /* 0x0001e80000100800 */
.L_x_126:
[----:B0-----:R-:W-:Y:S01]  /*0ea0*/  MOV R10, R9 ;  /* 0x00000009000a7202 */ /* 0x001fe20000000f00 */
[----:B------:R-:W-:Y:S01]  /*0eb0*/  IMAD.MOV.U32 R11, RZ, RZ, R7 ;  /* 0x000000ffff0b7224 */ /* 0x000fe200078e0007 */
[----:B------:R-:W2:Y:S04]  /*0ec0*/  LDL R48, [R1+0x20] ;  /* 0x0000200001307983 */ /* 0x000ea80000100800 */
[----:B------:R0:W2:Y:S01]  /*0ed0*/  LDG.E R10, [R10.64] ;  /* 0x0000000a0a0a7981 */ /* 0x0000a2000c1e1900 */
[----:B------:R-:W-:Y:S02]  /*0ee0*/  IMAD.MOV.U32 R44, RZ, RZ, R42 ;  /* 0x000000ffff2c7224 */ /* 0x000fe400078e002a */
[----:B------:R-:W-:-:S04]  /*0ef0*/  IMAD.MOV.U32 R45, RZ, RZ, R5 ;  /* 0x000000ffff2d7224 */ /* 0x000fc800078e0005 */
[----:B------:R-:W-:-:S04]  /*0f00*/  IMAD.WIDE.U32 R46, R8, c[0x0][0x198], R44 ;  /* 0x00006600082e7a25 */ /* 0x000fc800078e002c */
[----:B0-----:R-:W-:Y:S01]  /*0f10*/  IMAD R11, R6, c[0x0][0x198], RZ ;  /* 0x00006600060b7a24 */ /* 0x001fe200078e02ff */
[----:B------:R-:W-:-:S03]  /*0f20*/  LEA R44, P1, R46, UR8, 0x2 ;  /* 0x000000082e2c7c11 */ /* 0x000fc6000f8210ff */
[----:B------:R-:W-:-:S04]  /*0f30*/  IMAD R11, R8, c[0x0][0x19c], R11 ;  /* 0x00006700080b7a24 */ /* 0x000fc800078e020b */
[----:B------:R-:W-:Y:S02]  /*0f40*/  IMAD.IADD R45, R47, 0x1, R11 ;  /* 0x000000012f2d7824 */ /* 0x000fe400078e020b */
[----:B------:R-:W-:-:S03]  /*0f50*/  IMAD.MOV.U32 R47, RZ, RZ, R52 ;  /* 0x000000ffff2f7224 */ /* 0x000fc600078e0034 */
[----:B------:R-:W-:Y:S02]  /*0f60*/  LEA.HI.X R45, R46, UR9, R45, 0x2, P1 ;  /* 0x000000092e2d7c11 */ /* 0x000fe400088f142d */
[----:B------:R-:W-:-:S05]  /*0f70*/  MOV R46, R40 ;  /* 0x00000028002e7202 */ /* 0x000fca0000000f00 */
[----:B------:R-:W-:-:S04]  /*0f80*/  IMAD.WIDE.U32 R46, R8, c[0x0][0x198], R46 ;  /* 0x00006600082e7a25 */ /* 0x000fc800078e002e */
[----:B------:R-:W-:Y:S02]  /*0f90*/  IMAD.IADD R47, R11, 0x1, R47 ;  /* 0x000000010b2f7824 */ /* 0x000fe400078e022f */
[----:B--2---:R-:W-:-:S04]  /*0fa0*/  FMUL.FTZ R50, R48, R10 ;  /* 0x0000000a30327220 */ /* 0x004fc80000410000 */
[----:B------:R-:W-:-:S05]  /*0fb0*/  FMUL.FTZ R48, R2, R50 ;  /* 0x0000003202307220 */ /* 0x000fca0000410000 */
[----:B------:R0:W-:Y:S01]  /*0fc0*/  RED.E.ADD.F32.FTZ.RN.STRONG.GPU [R44.64], R48 ;  /* 0x000000302c00798e */ /* 0x0001e2000c10e78a */
[----:B------:R-:W-:Y:S01]  /*0fd0*/  FMUL.FTZ R51, R0, R50 ;  /* 0x0000003200337220 */ /* 0x000fe20000410000 */
[C---:B0-----:R-:W-:Y:S01]  /*0fe0*/  LEA R48, P1, R46.reuse, UR8, 0x2 ;  /* 0x000000082e307c11 */ /* 0x041fe2000f8210ff */
[----:B------:R-:W-:Y:S02]  /*0ff0*/  IMAD.MOV.U32 R44, RZ, RZ, R36 ;  /* 0x000000ffff2c7224 */ /* 0x000fe400078e0024 */
[----:B------:R-:W-:Y:S01]  /*1000*/  IMAD.MOV.U32 R45, RZ, RZ, R53 ;  /* 0x000000ffff2d7224 */ /* 0x000fe200078e0035 */
[----:B------:R-:W-:-:S03]  /*1010*/  LEA.HI.X R49, R46, UR9, R47, 0x2, P1 ;  /* 0x000000092e317c11 */ /* 0x000fc600088f142f */
[----:B------:R-:W-:Y:S02]  /*1020*/  IMAD.WIDE.U32 R44, R8, c[0x0][0x198], R44 ;  /* 0x00006600082c7a25 */ /* 0x000fe400078e002c */
[----:B------:R0:W-:Y:S03]  /*1030*/  RED.E.ADD.F32.FTZ.RN.STRONG.GPU [R48.64], R51 ;  /* 0x000000333000798e */ /* 0x0001e6000c10e78a */
[----:B------:R-:W-:Y:S02]  /*1040*/  IADD3 R45, R11, R45, RZ ;  /* 0x0000002d0b2d7210 */ /* 0x000fe40007ffe0ff */
[----:B------:R-:W-:-:S04]  /*1050*/  LEA R46, P1, R44, UR8, 0x2 ;  /* 0x000000082c2e7c11 */ /* 0x000fc8000f8210ff */
[----:B------:R-:W-:Y:S01]  /*1060*/  LEA.HI.X R47, R44, UR9, R45, 0x2, P1 ;  /* 0x000000092c2f7c11 */ /* 0x000fe200088f142d */
[----:B0-----:R-:W2:Y:S01]  /*1070*/  LDL R51, [R1+0x1c] ;  /* 0x00001c0001337983 */ /* 0x001ea20000100800 */
[----:B------:R-:W-:Y:S02]  /*1080*/  FMUL.FTZ R48, R3, R50 ;  /* 0x0000003203307220 */ /* 0x000fe40000410000 */
[----:B------:R-:W-:Y:S02]  /*1090*/  IMAD.MOV.U32 R44, RZ, RZ, R30 ;  /* 0x000000ffff2c7224 */ /* 0x000fe400078e001e */
[----:B------:R-:W-:Y:S01]  /*10a0*/  IMAD.MOV.U32 R45, RZ, RZ, R54 ;  /* 0x000000ffff2d7224 */ /* 0x000fe200078e0036 */
[----:B------:R0:W-:Y:S03]  /*10b0*/  RED.E.ADD.F32.FTZ.RN.STRONG.GPU [R46.64], R48 ;  /* 0x000000302e00798e */ /* 0x0001e6000c10e78a */
[----:B------:R-:W-:-:S04]  /*10c0*/  IMAD.WIDE.U32 R44, R8, c[0x0][0x198], R44 ;  /* 0x00006600082c7a25 */ /* 0x000fc800078e002c */
[----:B0-----:R-:W-:Y:S02]  /*10d0*/  IMAD.MOV.U32 R46, RZ, RZ, R22 ;  /* 0x000000ffff2e7224 */ /* 0x001fe400078e0016 */
[----:B------:R-:W-:Y:S01]  /*10e0*/  IMAD.MOV.U32 R47, RZ, RZ, R55 ;  /* 0x000000ffff2f7224 */ /* 0x000fe200078e0037 */
[----:B------:R-:W-:-:S03]  /*10f0*/  IADD3 R45, R11, R45, RZ ;  /* 0x0000002d0b2d7210 */ /* 0x000fc60007ffe0ff */
[----:B------:R-:W-:Y:S01]  /*1100*/  IMAD.WIDE.U32 R48, R8, c[0x0][0x198], R46 ;  /* 0x0000660008307a25 */ /* 0x000fe200078e002e */
[----:B------:R-:W-:-:S04]  /*1110*/  LEA R46, P1, R44, UR8, 0x2 ;  /* 0x000000082c2e7c11 */ /* 0x000fc8000f8210ff */
[----:B------:R-:W-:Y:S01]  /*1120*/  LEA.HI.X R47, R44, UR9, R45, 0x2, P1 ;  /* 0x000000092c2f7c11 */ /* 0x000fe200088f142d */
[----:B------:R-:W-:Y:S02]  /*1130*/  IMAD.IADD R45, R11, 0x1, R49 ;  /* 0x000000010b2d7824 */ /* 0x000fe400078e0231 */
[----:B------:R-:W-:Y:S01]  /*1140*/  FMUL.FTZ R49, R4, R50 ;  /* 0x0000003204317220 */ /* 0x000fe20000410000 */
[----:B------:R-:W-:-:S04]  /*1150*/  LEA R44, P1, R48, UR8, 0x2 ;  /* 0x00000008302c7c11 */ /* 0x000fc8000f8210ff */
[----:B------:R0:W-:Y:S01]  /*1160*/  RED.E.ADD.F32.FTZ.RN.STRONG.GPU [R46.64], R49 ;  /* 0x000000312e00798e */ /* 0x0001e2000c10e78a */
[----:B------:R-:W-:Y:S01]  /*1170*/  LEA.HI.X R45, R48, UR9, R45, 0x2, P1 ;  /* 0x00000009302d7c11 */ /* 0x000fe200088f142d */
[----:B0-----:R-:W-:Y:S02]  /*1180*/  IMAD.MOV.U32 R46, RZ, RZ, R38 ;  /* 0x000000ffff2e7224 */ /* 0x001fe400078e0026 */
[----:B------:R-:W-:-:S04]  /*1190*/  IMAD.MOV.U32 R47, RZ, RZ, R56 ;  /* 0x000000ffff2f7224 */ /* 0x000fc800078e0038 */
[----:B------:R-:W-:-:S04]  /*11a0*/  IMAD.WIDE.U32 R46, R8, c[0x0][0x198], R46 ;  /* 0x00006600082e7a25 */ /* 0x000fc800078e002e */
[----:B------:R-:W-:Y:S02]  /*11b0*/  IMAD.IADD R47, R11, 0x1, R47 ;  /* 0x000000010b2f7824 */ /* 0x000fe400078e022f */
[----:B--2---:R-:W-:-:S04]  /*11c0*/  FMUL.FTZ R50, R51, R10 ;  /* 0x0000000a33327220 */ /* 0x004fc80000410000 */
[----:B------:R-:W-:-:S05]  /*11d0*/  FMUL.FTZ R48, R2, R50 ;  /* 0x0000003202307220 */ /* 0x000fca0000410000 */
[----:B------:R0:W-:Y:S01]  /*11e0*/  RED.E.ADD.F32.FTZ.RN.STRONG.GPU [R44.64], R48 ;  /* 0x000000302c00798e */ /* 0x0001e2000c10e78a */
[----:B------:R-:W-:Y:S01]  /*11f0*/  FMUL.FTZ R51, R0, R50 ;  /* 0x0000003200337220 */ /* 0x000fe20000410000 */
[----:B0-----:R-:W-:-:S04]  /*1200*/  LEA R48, P1, R46, UR8, 0x2 ;  /* 0x000000082e307c11 */ /* 0x001fc8000f8210ff */
[----:B------:R-:W-:-:S05]  /*1210*/  LEA.HI.X R49, R46, UR9, R47, 0x2, P1 ;  /* 0x000000092e317c11 */ /* 0x000fca00088f142f */
[----:B------:R0:W-:Y:S04]  /*1220*/  RED.E.ADD.F32.FTZ.RN.STRONG.GPU [R48.64], R51 ;  /* 0x000000333000798e */ /* 0x0001e8000c10e78a */
[----:B0-----:R-:W2:Y:S01]  /*1230*/  LDL R51, [R1+0x18] ;  /* 0x0000180001337983 */ /* 0x001ea20000100800 */
[----:B------:R-:W-:Y:S01]  /*1240*/  MOV R45, R57 ;  /* 0x00000039002d7202 */ /* 0x000fe20000000f00 */
[----:B------:R-:W-:-:S04]  /*1250*/  IMAD.MOV.U32 R44, RZ, RZ, R34 ;  /* 0x000000ffff2c7224 */ /* 0x000fc800078e0022 */
[----:B------:R-:W-:-:S04]  /*1260*/  IMAD.WIDE.U32 R44, R8, c[0x0][0x198], R44 ;  /* 0x00006600082c7a25 */ /* 0x000fc800078e002c */
[----:B------:R-:W-:Y:S01]  /*1270*/  IMAD.IADD R45, R11, 0x1, R45 ;  /* 0x000000010b2d7824 */ /* 0x000fe200078e022d */
[----:B------:R-:W-:Y:S01]  /*1280*/  LEA R46, P1, R44, UR8, 0x2 ;  /* 0x000000082c2e7c11 */ /* 0x000fe2000f8210ff */
[----:B------:R-:W-:-:S03]  /*1290*/  FMUL.FTZ R48, R3, R50 ;  /* 0x0000003203307220 */ /* 0x000fc60000410000 */
[----:B------:R-:W-:Y:S01]  /*12a0*/  LEA.HI.X R47, R44, UR9, R45, 0x2, P1 ;  /* 0x000000092c2f7c11 */ /* 0x000fe200088f142d */
[----:B------:R-:W-:Y:S02]  /*12b0*/  IMAD.MOV.U32 R44, RZ, RZ, R28 ;  /* 0x000000ffff2c7224 */ /* 0x000fe400078e001c */
[----:B------:R-:W-:Y:S02]  /*12c0*/  IMAD.MOV.U32 R45, RZ, RZ, R58 ;  /* 0x000000ffff2d7224 */ /* 0x000fe400078e003a */
[----:B------:R0:W-:Y:S02]  /*12d0*/  RED.E.ADD.F32.FTZ.RN.STRONG.GPU [R46.64], R48 ;  /* 0x000000302e00798e */ /* 0x0001e4000c10e78a */
[----:B------:R-:W-:-:S04]  /*12e0*/  IMAD.WIDE.U32 R44, R8, c[0x0][0x198], R44 ;  /* 0x00006600082c7a25 */ /* 0x000fc800078e002c */
[----:B------:R-:W-:Y:S01]  /*12f0*/  IMAD.IADD R45, R11, 0x1, R45 ;  /* 0x000000010b2d7824 */ /* 0x000fe200078e022d */
[----:B0-----:R-:W-:Y:S01]  /*1300*/  MOV R46, R20 ;  /* 0x00000014002e7202 */ /* 0x001fe20000000f00 */
[----:B------:R-:W-:-:S04]  /*1310*/  IMAD.MOV.U32 R47, RZ, RZ, R59 ;  /* 0x000000ffff2f7224 */ /* 0x000fc800078e003b */
[----:B------:R-:W-:Y:S01]  /*1320*/  IMAD.WIDE.U32 R48, R8, c[0x0][0x198], R46 ;  /* 0x0000660008307a25 */ /* 0x000fe200078e002e */
[----:B------:R-:W-:-:S04]  /*1330*/  LEA R46, P1, R44, UR8, 0x2 ;  /* 0x000000082c2e7c11 */ /* 0x000fc8000f8210ff */
[----:B------:R-:W-:Y:S01]  /*1340*/  LEA.HI.X R47, R44, UR9, R45, 0x2, P1 ;  /* 0x000000092c2f7c11 */ /* 0x000fe200088f142d */
[----:B------:R-:W-:Y:S02]  /*1350*/  IMAD.IADD R45, R11, 0x1, R49 ;  /* 0x000000010b2d7824 */ /* 0x000fe400078e0231 */
[----:B------:R-:W-:Y:S01]  /*1360*/  FMUL.FTZ R49, R4, R50 ;  /* 0x0000003204317220 */ /* 0x000fe20000410000 */
[----:B------:R-:W-:-:S04]  /*1370*/  LEA R44, P1, R48, UR8, 0x2 ;  /* 0x00000008302c7c11 */ /* 0x000fc8000f8210ff */
[----:B------:R0:W-:Y:S01]  /*1380*/  RED.E.ADD.F32.FTZ.RN.STRONG.GPU [R46.64], R49 ;  /* 0x000000312e00798e */ /* 0x0001e2000c10e78a */
[----:B------:R-:W-:Y:S02]  /*1390*/  LEA.HI.X R45, R48, UR9, R45, 0x2, P1 ;  /* 0x00000009302d7c11 */ /* 0x000fe400088f142d */
[----:B0-----:R-:W-:Y:S01]  /*13a0*/  MOV R47, R60 ;  /* 0x0000003c002f7202 */ /* 0x001fe20000000f00 */
[----:B------:R-:W-:-:S04]  /*13b0*/  IMAD.MOV.U32 R46, RZ, RZ, R18 ;  /* 0x000000ffff2e7224 */ /* 0x000fc800078e0012 */
[----:B------:R-:W-:-:S04]  /*13c0*/  IMAD.WIDE.U32 R48, R8, c[0x0][0x198], R46 ;  /* 0x0000660008307a25 */ /* 0x000fc800078e002e */
[----:B------:R-:W-:Y:S01]  /*13d0*/  IMAD.IADD R47, R11, 0x1, R49 ;  /* 0x000000010b2f7824 */ /* 0x000fe200078e0231 */
[----:B------:R-:W-:-:S04]  /*13e0*/  LEA R46, P1, R48, UR8, 0x2 ;  /* 0x00000008302e7c11 */ /* 0x000fc8000f8210ff */
[----:B------:R-:W-:Y:S01]  /*13f0*/  LEA.HI.X R47, R48, UR9, R47, 0x2, P1 ;  /* 0x00000009302f7c11 */ /* 0x000fe200088f142f */
[----:B--2---:R-:W-:-:S04]  /*1400*/  FMUL.FTZ R50, R51, R10 ;  /* 0x0000000a33327220 */ /* 0x004fc80000410000 */
[----:B------:R-:W-:-:S05]  /*1410*/  FMUL.FTZ R51, R2, R50 ;  /* 0x0000003202337220 */ /* 0x000fca0000410000 */
[----:B------:R0:W-:Y:S02]  /*1420*/  RED.E.ADD.F32.FTZ.RN.STRONG.GPU [R44.64], R51 ;  /* 0x000000332c00798e */ /* 0x0001e4000c10e78a */
[----:B0-----:R-:W-:Y:S02]  /*1430*/  IMAD.MOV.U32 R44, RZ, RZ, R32 ;  /* 0x000000ffff2c7224 */ /* 0x001fe400078e0020 */
[----:B------:R-:W-:-:S04]  /*1440*/  IMAD.MOV.U32 R45, RZ, RZ, R61 ;  /* 0x000000ffff2d7224 */ /* 0x000fc800078e003d */
[----:B------:R-:W-:-:S04]  /*1450*/  IMAD.WIDE.U32 R44, R8, c[0x0][0x198], R44 ;  /* 0x00006600082c7a25 */ /* 0x000fc800078e002c */
[----:B------:R-:W-:Y:S01]  /*1460*/  IMAD.IADD R45, R11, 0x1, R45 ;  /* 0x000000010b2d7824 */ /* 0x000fe200078e022d */
[----:B------:R-:W-:-:S04]  /*1470*/  LEA R48, P1, R44, UR8, 0x2 ;  /* 0x000000082c307c11 */ /* 0x000fc8000f8210ff */
[----:B------:R-:W-:Y:S02]  /*1480*/  LEA.HI.X R49, R44, UR9, R45, 0x2, P1 ;  /* 0x000000092c317c11 */ /* 0x000fe400088f142d */
[----:B------:R-:W2:Y:S01]  /*1490*/  LDL R45, [R1] ;  /* 0x00000000012d7983 */ /* 0x000ea20000100800 */
[----:B------:R-:W-:-:S05]  /*14a0*/  FMUL.FTZ R51, R0, R50 ;  /* 0x0000003200337220 */ /* 0x000fca0000410000 */
[----:B------:R0:W-:Y:S04]  /*14b0*/  RED.E.ADD.F32.FTZ.RN.STRONG.GPU [R46.64], R51 ;  /* 0x000000332e00798e */ /* 0x0001e8000c10e78a */
[----:B0-----:R-:W3:Y:S01]  /*14c0*/  LDL R51, [R1+0x4] ;  /* 0x0000040001337983 */ /* 0x001ee20000100800 */
[----:B------:R-:W-:Y:S01]  /*14d0*/  MOV R44, R26 ;  /* 0x0000001a002c7202 */ /* 0x000fe20000000f00 */
[----:B------:R-:W-:-:S05]  /*14e0*/  FMUL.FTZ R46, R3, R50 ;  /* 0x00000032032e7220 */ /* 0x000fca0000410000 */
[----:B------:R0:W-:Y:S01]  /*14f0*/  RED.E.ADD.F32.FTZ.RN.STRONG.GPU [R48.64], R46 ;  /* 0x0000002e3000798e */ /* 0x0001e2000c10e78a */
[----:B------:R-:W-:Y:S02]  /*1500*/  FMUL.FTZ R50, R4, R50 ;  /* 0x0000003204327220 */ /* 0x000fe40000410000 */
[----:B--2---:R-:W-:-:S04]  /*1510*/  IMAD.WIDE.U32 R44, R8, c[0x0][0x198], R44 ;  /* 0x00006600082c7a25 */ /* 0x004fc800078e002c */
[----:B------:R-:W-:Y:S01]  /*1520*/  IMAD.IADD R45, R11, 0x1, R45 ;  /* 0x000000010b2d7824 */ /* 0x000fe200078e022d */
[----:B0-----:R-:W-:-:S04]  /*1530*/  LEA R46, P1, R44, UR8, 0x2 ;  /* 0x000000082c2e7c11 */ /* 0x001fc8000f8210ff */
[----:B------:R-:W-:-:S05]  /*1540*/  LEA.HI.X R47, R44, UR9, R45, 0x2, P1 ;  /* 0x000000092c2f7c11 */ /* 0x000fca00088f142d */
[----:B------:R0:W-:Y:S04]  /*1550*/  RED.E.ADD.F32.FTZ.RN.STRONG.GPU [R46.64], R50 ;  /* 0x000000322e00798e */ /* 0x0001e8000c10e78a */
[----:B0-----:R-:W2:Y:S04]  /*1560*/  LDL R46, [R1+0x14] ;  /* 0x00001400012e7983 */ /* 0x001ea80000100800 */
[----:B------:R-:W4:Y:S01]  /*1570*/  LDL R47, [R1+0x8] ;  /* 0x00000800012f7983 */ /* 0x000f220000100800 */
[----:B---3--:R-:W-:-:S03]  /*1580*/  IMAD.MOV.U32 R49, RZ, RZ, R51 ;  /* 0x000000ffff317224 */ /* 0x008fc600078e0033 */
[----:B------:R-:W3:Y:S04]  /*1590*/  LDL R50, [R1+0xc] ;  /* 0x00000c0001327983 */ /* 0x000ee80000100800 */
[----:B------:R-:W5:Y:S01]  /*15a0*/  LDL R51, [R1+0x10] ;  /* 0x0000100001337983 */ /* 0x000f620000100800 */
[----:B------:R-:W-:-:S04]  /*15b0*/  IMAD.MOV.U32 R48, RZ, RZ, R16 ;  /* 0x000000ffff307224 */ /* 0x000fc800078e0010 */
[----:B------:R-:W-:-:S04]  /*15c0*/  IMAD.WIDE.U32 R48, R8, c[0x0][0x198], R48 ;  /* 0x0000660008307a25 */ /* 0x000fc800078e0030 */
[----:B------:R-:W-:Y:S01]  /*15d0*/  IMAD.IADD R45, R11, 0x1, R49 ;  /* 0x000000010b2d7824 */ /* 0x000fe200078e0231 */
[----:B------:R-:W-:-:S04]  /*15e0*/  LEA R44, P1, R48, UR8, 0x2 ;  /* 0x00000008302c7c11 */ /* 0x000fc8000f8210ff */
[----:B------:R-:W-:Y:S01]  /*15f0*/  LEA.HI.X R45, R48, UR9, R45, 0x2, P1 ;  /* 0x00000009302d7c11 */ /* 0x000fe200088f142d */
[----:B------:R-:W-:Y:S02]  /*1600*/  UIADD3 UR4, UR4, 0x1, URZ ;  /* 0x0000000104047890 */ /* 0x000fe4000fffe03f */
[----:B------:R-:W-:Y:S02]  /*1610*/  ULDC UR7, c[0x0][0x180] ;  /* 0x0000600000077ab9 */ /* 0x000fe40000000800 */
[----:B------:R-:W-:-:S06]  /*1620*/  UISETP.GE.AND UP0, UPT, UR4, UR7, UPT ;  /* 0x000000070400728c */ /* 0x000fcc000bf06270 */
[----:B------:R-:W-:Y:S01]  /*1630*/  PLOP3.LUT P2, PT, PT, PT, UP0, 0x80, 0x0 ;  /* 0x000000000000781c */ /* 0x000fe20003f4f008 */
[----:B--2---:R-:W-:Y:S01]  /*1640*/  FMUL.FTZ R10, R46, R10 ;  /* 0x0000000a2e0a7220 */ /* 0x004fe20000410000 */
[----:B------:R-:W-:-:S03]  /*1650*/  MOV R46, R14 ;  /* 0x0000000e002e7202 */ /* 0x000fc60000000f00 */
[----:B------:R-:W-:Y:S02]  /*1660*/  FMUL.FTZ R48, R2, R10 ;  /* 0x0000000a02307220 */ /* 0x000fe40000410000 */
[----:B----4-:R-:W-:-:S03]  /*1670*/  IMAD.WIDE.U32 R46, R8, c[0x0][0x198], R46 ;  /* 0x00006600082e7a25 */ /* 0x010fc600078e002e */
[----:B------:R0:W-:Y:S01]  /*1680*/  RED.E.ADD.F32.FTZ.RN.STRONG.GPU [R44.64], R48 ;  /* 0x000000302c00798e */ /* 0x0001e2000c10e78a */
[----:B------:R-:W-:Y:S02]  /*1690*/  IMAD.IADD R47, R11, 0x1, R47 ;  /* 0x000000010b2f7824 */ /* 0x000fe400078e022f */
[----:B---3--:R-:W-:Y:S01]  /*16a0*/  IMAD.MOV.U32 R49, RZ, RZ, R50 ;  /* 0x000000ffff317224 */ /* 0x008fe200078e0032 */
[----:B0-----:R-:W-:Y:S01]  /*16b0*/  LEA R44, P1, R46, UR8, 0x2 ;  /* 0x000000082e2c7c11 */ /* 0x001fe2000f8210ff */
[----:B------:R-:W-:-:S03]  /*16c0*/  IMAD.MOV.U32 R48, RZ, RZ, R12 ;  /* 0x000000ffff307224 */ /* 0x000fc600078e000c */
[----:B------:R-:W-:Y:S01]  /*16d0*/  LEA.HI.X R45, R46, UR9, R47, 0x2, P1 ;  /* 0x000000092e2d7c11 */ /* 0x000fe200088f142f */
[----:B------:R-:W-:Y:S01]  /*16e0*/  IMAD.WIDE.U32 R48, R8, c[0x0][0x198], R48 ;  /* 0x0000660008307a25 */ /* 0x000fe200078e0030 */
[----:B-----5:R-:W-:-:S03]  /*16f0*/  MOV R47, R51 ;  /* 0x00000033002f7202 */ /* 0x020fc60000000f00 */
[----:B------:R-:W-:Y:S01]  /*1700*/  IMAD.MOV.U32 R46, RZ, RZ, R24 ;  /* 0x000000ffff2e7224 */ /* 0x000fe200078e0018 */
[----:B------:R-:W-:Y:S01]  /*1710*/  LEA R50, P1, R48, UR8, 0x2 ;  /* 0x0000000830327c11 */ /* 0x000fe2000f8210ff */
[----:B------:R-:W-:Y:S02]  /*1720*/  IMAD.IADD R49, R11, 0x1, R49 ;  /* 0x000000010b317824 */ /* 0x000fe400078e0231 */
[----:B------:R-:W-:-:S03]  /*1730*/  IMAD.WIDE.U32 R46, R8, c[0x0][0x198], R46 ;  /* 0x00006600082e7a25 */ /* 0x000fc600078e002e */
[----:B------:R-:W-:Y:S01]  /*1740*/  LEA.HI.X R51, R48, UR9, R49, 0x2, P1 ;  /* 0x0000000930337c11 */ /* 0x000fe200088f1431 */
[----:B------:R-:W-:Y:S01]  /*1750*/  IMAD.IADD R11, R11, 0x1, R47 ;  /* 0x000000010b0b7824 */ /* 0x000fe200078e022f */
[----:B------:R-:W-:-:S04]  /*1760*/  LEA R48, P1, R46, UR8, 0x2 ;  /* 0x000000082e307c11 */ /* 0x000fc8000f8210ff */
[----:B------:R-:W-:Y:S01]  /*1770*/  LEA.HI.X R49, R46, UR9, R11, 0x2, P1 ;  /* 0x000000092e317c11 */ /* 0x000fe200088f140b */
[----:B------:R-:W-:-:S05]  /*1780*/  FMUL.FTZ R11, R0, R10 ;  /* 0x0000000a000b7220 */ /* 0x000fca0000410000 */
[----:B------:R0:W-:Y:S02]  /*1790*/  RED.E.ADD.F32.FTZ.RN.STRONG.GPU [R44.64], R11 ;  /* 0x0000000b2c00798e */ /* 0x0001e4000c10e78a */
[-C--:B0-----:R-:W-:Y:S02]  /*17a0*/  FMUL.FTZ R11, R3, R10.reuse ;  /* 0x0000000a030b7220 */ /* 0x081fe40000410000 */
[----:B------:R-:W-:-:S03]  /*17b0*/  FMUL.FTZ R10, R4, R10 ;  /* 0x0000000a040a7220 */ /* 0x000fc60000410000 */
[----:B------:R-:W-:Y:S04]  /*17c0*/  RED.E.ADD.F32.FTZ.RN.STRONG.GPU [R50.64], R11 ;  /* 0x0000000b3200798e */ /* 0x000fe8000c10e78a */
[----:B------:R0:W-:Y:S01]  /*17d0*/  RED.E.ADD.F32.FTZ.RN.STRONG.GPU [R48.64], R10 ;  /* 0x0000000a3000798e */ /* 0x0001e2000c10e78a */
[----:B------:R-:W-:Y:S01]  /*17e0*/  ULEA UR8, UP1, UR12, UR8, 0x2 ;  /* 0x000000080c087291 */ /* 0x000fe2000f82103f */
[----:B0-----:R-:W-:-:S03]  /*17f0*/  IMAD.U32 R10, RZ, RZ, UR14 ;  /* 0x0000000eff0a7e24 */ /* 0x001fc6000f8e00ff */
[----:B------:R-:W-:Y:S02]  /*1800*/  UIADD3.X UR9, UR9, UR6, URZ, UP1, !UPT ;  /* 0x0000000609097290 */ /* 0x000fe40008ffe43f */
[----:B------:R-:W-:-:S04]  /*1810*/  LEA R9, P1, R10, R9, 0x2 ;  /* 0x000000090a097211 */ /* 0x000fc800078210ff */
[----:B------:R-:W-:Y:S01]  /*1820*/  IADD3.X R7, R7, UR5, RZ, P1, !PT ;  /* 0x0000000507077c10 */ /* 0x000fe20008ffe4ff */
[----:B------:R-:W-:Y:S05]  /*1830*/  @!P2 BRA `(.L_x_126) ;  /* 0xfffff6600000a947 */ /* 0x000fea000383ffff */
[----:B------:R-:W-:Y:S05]  /*1840*/  @!P0 BRA `(.L_x_127) ;  /* 0xfffff54000008947 */ /* 0x000fea000383ffff */
[----:B------:R-:W-:Y:S05]  /*1850*/  EXIT ;  /* 0x000000000000794d */ /* 0x000fea0003800000 */
.L_x_125:
[----:B------:R-:W-:-:S05]  /*1860*/  IMAD.MOV.U32 R0, RZ, RZ, 0x1 ;  /* 0x00000001ff007424 */ /* 0x000fca00078e00ff */
[----:B------:R-:W-:-:S13]  /*1870*/  ISETP.LE.AND P0, PT, R0, c[0x0][0x178], PT ;  /* 0x00005e0000007a0c */ /* 0x000fda0003f03270 */
[----:B------:R-:W-:Y:S05]  /*1880*/  @!P0 EXIT ;  /* 0x000000000000894d */ /* 0x000fea0003800000 */
[----:B------:R-:W-:-:S13]  /*1890*/  ISETP.LE.AND P0, PT, R0, c[0x0][0x180], PT ;  /* 0x0000600000007a0c */ /* 0x000fda0003f03270 */
[----:B------:R-:W-:Y:S05]  /*18a0*/  @!P0 EXIT ;  /* 0x000000000000894d */ /* 0x000fea0003800000 */
[----:B------:R-:W-:Y:S01]  /*18b0*/  SHF.R.S32.HI R7, RZ, 0x1f, R10 ;  /* 0x0000001fff077819 */ /* 0x000fe2000001140a */
[C---:B------:R-:W-:Y:S01]  /*18c0*/  IMAD.WIDE.U32 R2, R10.reuse, c[0x0][0x1f8], RZ ;  /* 0x00007e000a027a25 */ /* 0x040fe200078e00ff */
[----:B------:R-:W-:Y:S01]  /*18d0*/  SHF.R.S32.HI R0, RZ, 0x1f, R5 ;  /* 0x0000001fff007819 */ /* 0x000fe20000011405 */
[----:B------:R-:W-:Y:S01]  /*18e0*/  HFMA2.MMA R34, -RZ, RZ, 0, 0 ;  /* 0x00000000ff227435 */ /* 0x000fe200000001ff */
[----:B------:R-:W-:Y:S01]  /*18f0*/  UMOV UR6, 0x2 ;  /* 0x0000000200067882 */ /* 0x000fe20000000000 */
[C---:B------:R-:W-:Y:S01]  /*1900*/  IMAD R9, R7.reuse, c[0x0][0x1f8], RZ ;  /* 0x00007e0007097a24 */ /* 0x040fe200078e02ff */
[----:B------:R-:W-:Y:S01]  /*1910*/  ULDC.64 UR4, c[0x0][0x1e8] ;  /* 0x00007a0000047ab9 */ /* 0x000fe20000000a00 */
[----:B------:R-:W-:Y:S01]  /*1920*/  IMAD R7, R7, c[0x0][0x1b0], RZ ;  /* 0x00006c0007077a24 */ /* 0x000fe200078e02ff */
[----:B------:R-:W-:Y:S01]  /*1930*/  ULDC.64 UR8, c[0x0][0x1a0] ;  /* 0x0000680000087ab9 */ /* 0x000fe20000000a00 */
[C---:B------:R-:W-:Y:S01]  /*1940*/  IMAD R9, R10.reuse, c[0x0][0x1fc], R9 ;  /* 0x00007f000a097a24 */ /* 0x040fe200078e0209 */
[----:B------:R-:W-:Y:S01]  /*1950*/  USHF.L.U64.HI UR5, UR4, UR6, UR5 ;  /* 0x0000000604057299 */ /* 0x000fe20008010205 */
[C---:B------:R-:W-:Y:S01]  /*1960*/  IMAD R7, R10.reuse, c[0x0][0x1b4], R7 ;  /* 0x00006d000a077a24 */ /* 0x040fe200078e0207 */
[----:B------:R-:W-:Y:S01]  /*1970*/  USHF.L.U64.HI UR9, UR8, UR6, UR9 ;  /* 0x0000000608097299 */ /* 0x000fe20008010209 */
[----:B------:R-:W-:Y:S01]  /*1980*/  IMAD.WIDE.U32 R10, R10, c[0x0][0x1b0], RZ ;  /* 0x00006c000a0a7a25 */ /* 0x000fe200078e00ff */
[----:B------:R-:W-:Y:S01]  /*1990*/  IADD3 R3, R3, R9, RZ ;  /* 0x0000000903037210 */ /* 0x000fe20007ffe0ff */
[----:B------:R-:W-:-:S02]  /*19a0*/  USHF.L.U32 UR4, UR4, 0x2, URZ ;  /* 0x0000000204047899 */ /* 0x000fc4000800063f */
[C---:B------:R-:W-:Y:S01]  /*19b0*/  IMAD R4, R0.reuse, c[0x0][0x1f0], RZ ;  /* 0x00007c0000047a24 */ /* 0x040fe200078e02ff */
[----:B------:R-:W-:Y:S01]  /*19c0*/  USHF.L.U32 UR8, UR8, 0x2, URZ ;  /* 0x0000000208087899 */ /* 0x000fe2000800063f */
[----:B------:R-:W-:Y:S02]  /*19d0*/  IMAD R0, R0, c[0x0][0x1a8], RZ ;  /* 0x00006a0000007a24 */ /* 0x000fe400078e02ff */
[----:B------:R-:W-:Y:S02]  /*19e0*/  IMAD.IADD R11, R11, 0x1, R7 ;  /* 0x000000010b0b7824 */ /* 0x000fe400078e0207 */
[C---:B------:R-:W-:Y:S02]  /*19f0*/  IMAD R15, R5.reuse, c[0x0][0x1f4], R4 ;  /* 0x00007d00050f7a24 */ /* 0x040fe400078e0204 */
[C---:B------:R-:W-:Y:S02]  /*1a00*/  IMAD R17, R5.reuse, c[0x0][0x1ac], R0 ;  /* 0x00006b0005117a24 */ /* 0x040fe400078e0200 */
[----:B------:R-:W-:-:S04]  /*1a10*/  IMAD.WIDE.U32 R2, R5, c[0x0][0x1f0], R2 ;  /* 0x00007c0005027a25 */ /* 0x000fc800078e0002 */
[----:B------:R-:W-:-:S04]  /*1a20*/  IMAD.WIDE.U32 R4, R5, c[0x0][0x1a8], R10 ;  /* 0x00006a0005047a25 */ /* 0x000fc800078e000a */
[----:B------:R-:W-:Y:S02]  /*1a30*/  IMAD.MOV.U32 R10, RZ, RZ, c[0x0][0x180] ;  /* 0x00006000ff0a7624 */ /* 0x000fe400078e00ff */
[----:B------:R-:W-:Y:S02]  /*1a40*/  IMAD.MOV.U32 R12, RZ, RZ, 0x1 ;  /* 0x00000001ff0c7424 */ /* 0x000fe400078e00ff */
[----:B------:R-:W-:Y:S01]  /*1a50*/  IMAD.MOV.U32 R0, RZ, RZ, RZ ;  /* 0x000000ffff007224 */ /* 0x000fe200078e00ff */
[----:B------:R-:W-:Y:S01]  /*1a60*/  LOP3.LUT R10, R10, 0x3, RZ, 0xc0, !PT ;  /* 0x000000030a0a7812 */ /* 0x000fe200078ec0ff */
[----:B------:R-:W-:Y:S01]  /*1a70*/  IMAD.MOV.U32 R11, RZ, RZ, RZ ;  /* 0x000000ffff0b7224 */ /* 0x000fe200078e00ff */
[----:B------:R-:W-:Y:S01]  /*1a80*/  IADD3 R12, -R12, c[0x0][0x180], RZ ;  /* 0x000060000c0c7a10 */ /* 0x000fe20007ffe1ff */
[----:B------:R-:W-:Y:S01]  /*1a90*/  IMAD.IADD R15, R15, 0x1, R3 ;  /* 0x000000010f0f7824 */ /* 0x000fe200078e0203 */
[----:B------:R-:W-:Y:S01]  /*1aa0*/  IADD3 R13, -R10, c[0x0][0x180], RZ ;  /* 0x000060000a0d7a10 */ /* 0x000fe20007ffe1ff */
[----:B------:R-:W-:-:S02]  /*1ab0*/  IMAD.IADD R17, R5, 0x1, R17 ;  /* 0x0000000105117824 */ /* 0x000fc400078e0211 */
.L_x_135:
[----:B------:R-:W-:Y:S01]  /*1ac0*/  ISETP.GE.U32.AND P0, PT, R12, 0x3, PT ;  /* 0x000000030c00780c */ /* 0x000fe20003f06070 */
[----:B-1----:R-:W-:Y:S01]  /*1ad0*/  IMAD.MOV.U32 R22, RZ, RZ, R2 ;  /* 0x000000ffff167224 */ /* 0x002fe200078e0002 */
[----:B------:R-:W-:Y:S01]  /*1ae0*/  SHF.R.S32.HI R6, RZ, 0x1f, R11 ;  /* 0x0000001fff067819 */ /* 0x000fe2000001140b */
[----:B------:R-:W-:Y:S01]  /*1af0*/  IMAD.MOV.U32 R16, RZ, RZ, R4 ;  /* 0x000000ffff107224 */ /* 0x000fe200078e0004 */
[----:B------:R-:W-:-:S03]  /*1b00*/  MOV R23, R15 ;  /* 0x0000000f00177202 */ /* 0x000fc60000000f00 */
[C---:B------:R-:W-:Y:S02]  /*1b10*/  IMAD R14, R6.reuse, c[0x0][0x1e0], RZ ;  /* 0x00007800060e7a24 */ /* 0x040fe400078e02ff */
[----:B------:R-:W-:Y:S02]  /*1b20*/  IMAD R18, R6, c[0x0][0x198], RZ ;  /* 0x0000660006127a24 */ /* 0x000fe400078e02ff */
[----:B------:R-:W-:-:S04]  /*1b30*/  IMAD.WIDE.U32 R8, R11, c[0x0][0x1e0], R22 ;  /* 0x000078000b087a25 */ /* 0x000fc800078e0016 */
[----:B------:R-:W-:-:S04]  /*1b40*/  IMAD.WIDE.U32 R6, R11, c[0x0][0x198], R16 ;  /* 0x000066000b067a25 */ /* 0x000fc800078e0010 */
[C---:B------:R-:W-:Y:S02]  /*1b50*/  IMAD R21, R11.reuse, c[0x0][0x1e4], R14 ;  /* 0x000079000b157a24 */ /* 0x040fe400078e020e */
[C---:B------:R-:W-:Y:S01]  /*1b60*/  IMAD R19, R11.reuse, c[0x0][0x19c], R18 ;  /* 0x000067000b137a24 */ /* 0x040fe200078e0212 */
[----:B------:R-:W-:Y:S01]  /*1b70*/  IADD3 R11, R11, 0x1, RZ ;  /* 0x000000010b0b7810 */ /* 0x000fe20007ffe0ff */
[----:B------:R-:W-:Y:S02]  /*1b80*/  IMAD.MOV.U32 R14, RZ, RZ, RZ ;  /* 0x000000ffff0e7224 */ /* 0x000fe400078e00ff */
[----:B------:R-:W-:Y:S01]  /*1b90*/  IMAD.IADD R21, R9, 0x1, R21 ;  /* 0x0000000109157824 */ /* 0x000fe200078e0215 */
[----:B------:R-:W-:Y:S01]  /*1ba0*/  ISETP.GE.AND P1, PT, R11, c[0x0][0x178], PT ;  /* 0x00005e000b007a0c */ /* 0x000fe20003f26270 */
[----:B------:R-:W-:Y:S01]  /*1bb0*/  IMAD.IADD R19, R7, 0x1, R19 ;  /* 0x0000000107137824 */ /* 0x000fe200078e0213 */
[----:B0-----:R-:W-:Y:S05]  /*1bc0*/  @!P0 BRA `(.L_x_128) ;  /* 0x00000d1000008947 */ /* 0x001fea0003800000 */
[C---:B------:R-:W-:Y:S01]  /*1bd0*/  IMAD R27, R34.reuse, c[0x0][0x198], RZ ;  /* 0x00006600221b7a24 */ /* 0x040fe200078e02ff */
[----:B------:R-:W-:Y:S01]  /*1be0*/  ISETP.GT.AND P0, PT, R13, RZ, PT ;  /* 0x000000ff0d00720c */ /* 0x000fe20003f04270 */
[----:B------:R-:W-:-:S02]  /*1bf0*/  IMAD R29, R34, c[0x0][0x1e0], RZ ;  /* 0x00007800221d7a24 */ /* 0x000fc400078e02ff */
[----:B------:R-:W-:-:S04]  /*1c00*/  IMAD.WIDE.U32 R24, R0, c[0x0][0x198], R16 ;  /* 0x0000660000187a25 */ /* 0x000fc800078e0010 */
[----:B------:R-:W-:Y:S01]  /*1c10*/  IMAD R27, R0, c[0x0][0x19c], R27 ;  /* 0x00006700001b7a24 */ /* 0x000fe200078e021b */
[----:B------:R-:W-:Y:S01]  /*1c20*/  LEA R18, P2, R24, c[0x0][0x170], 0x2 ;  /* 0x00005c0018127a11 */ /* 0x000fe200078410ff */
[----:B------:R-:W-:-:S03]  /*1c30*/  IMAD.WIDE.U32 R22, R0, c[0x0][0x1e0], R22 ;  /* 0x0000780000167a25 */ /* 0x000fc600078e0016 */
[----:B------:R-:W-:Y:S01]  /*1c40*/  IADD3 R27, R25, R27, RZ ;  /* 0x0000001b191b7210 */ /* 0x000fe20007ffe0ff */
[----:B------:R-:W-:Y:S01]  /*1c50*/  IMAD R29, R0, c[0x0][0x1e4], R29 ;  /* 0x00007900001d7a24 */ /* 0x000fe200078e021d */
[----:B------:R-:W-:Y:S01]  /*1c60*/  LEA R20, P3, R22, c[0x0][0x1b8], 0x2 ;  /* 0x00006e0016147a11 */ /* 0x000fe200078610ff */
[----:B------:R-:W-:Y:S02]  /*1c70*/  IMAD.MOV.U32 R14, RZ, RZ, RZ ;  /* 0x000000ffff0e7224 */ /* 0x000fe400078e00ff */
[----:B------:R-:W-:Y:S01]  /*1c80*/  IMAD.IADD R25, R23, 0x1, R29 ;  /* 0x0000000117197824 */ /* 0x000fe200078e021d */
[----:B------:R-:W-:Y:S01]  /*1c90*/  LEA.HI.X R23, R24, c[0x0][0x174], R27, 0x2, P2 ;  /* 0x00005d0018177a11 */ /* 0x000fe200010f141b */
[----:B------:R-:W-:-:S03]  /*1ca0*/  IMAD.MOV.U32 R16, RZ, RZ, R13 ;  /* 0x000000ffff107224 */ /* 0x000fc600078e000d */
[----:B------:R-:W-:Y:S01]  /*1cb0*/  LEA.HI.X R25, R22, c[0x0][0x1bc], R25, 0x2, P3 ;  /* 0x00006f0016197a11 */ /* 0x000fe200018f1419 */
[----:B------:R-:W-:Y:S05]  /*1cc0*/  @!P0 BRA `(.L_x_129) ;  /* 0x00000a3000008947 */ /* 0x000fea0003800000 */
[----:B------:R-:W-:Y:S02]  /*1cd0*/  ISETP.GT.AND P2, PT, R16, 0xc, PT ;  /* 0x0000000c1000780c */ /* 0x000fe40003f44270 */
[----:B------:R-:W-:-:S11]  /*1ce0*/  PLOP3.LUT P0, PT, PT, PT, PT, 0x80, 0x0 ;  /* 0x000000000000781c */ /* 0x000fd60003f0f070 */
[----:B------:R-:W-:Y:S05]  /*1cf0*/  @!P2 BRA `(.L_x_130) ;  /* 0x000006700000a947 */ /* 0x000fea0003800000 */
[----:B------:R-:W-:Y:S02]  /*1d00*/  PLOP3.LUT P0, PT, PT, PT, PT, 0x8, 0x0 ;  /* 0x000000000000781c */ /* 0x000fe40003f0e170 */
.L_x_131:
[----:B------:R-:W-:-:S05]  /*1d10*/  IMAD.MOV.U32 R24, RZ, RZ, R20 ;  /* 0x000000ffff187224 */ /* 0x000fca00078e0014 */
[----:B0-----:R-:W2:Y:S01]  /*1d20*/  LDG.E R35, [R24.64] ;  /* 0x0000000a18237981 */ /* 0x001ea2000c1e1900 */
[----:B------:R-:W-:Y:S02]  /*1d30*/  IADD3 R26, P2, R20, UR4, RZ ;  /* 0x00000004141a7c10 */ /* 0x000fe4000ff5e0ff */
[----:B------:R-:W-:Y:S02]  /*1d40*/  MOV R22, R18 ;  /* 0x0000001200167202 */ /* 0x000fe40000000f00 */
[----:B------:R-:W-:Y:S02]  /*1d50*/  IADD3.X R27, R25, UR5, RZ, P2, !PT ;  /* 0x00000005191b7c10 */ /* 0x000fe400097fe4ff */
[----:B------:R-:W-:Y:S01]  /*1d60*/  IADD3 R28, P2, R18, UR8, RZ ;  /* 0x00000008121c7c10 */ /* 0x000fe2000ff5e0ff */
[----:B--2---:R0:W-:Y:S04]  /*1d70*/  STG.E [R22.64], R35 ;  /* 0x0000002316007986 */ /* 0x0041e8000c10190a */
[----:B------:R-:W2:Y:S01]  /*1d80*/  LDG.E R37, [R26.64] ;  /* 0x0000000a1a257981 */ /* 0x000ea2000c1e1900 */
[----:B------:R-:W-:-:S02]  /*1d90*/  IADD3 R30, P3, R26, UR4, RZ ;  /* 0x000000041a1e7c10 */ /* 0x000fc4000ff7e0ff */
[----:B------:R-:W-:Y:S02]  /*1da0*/  IADD3.X R29, R23, UR9, RZ, P2, !PT ;  /* 0x00000009171d7c10 */ /* 0x000fe400097fe4ff */
[----:B------:R-:W-:Y:S02]  /*1db0*/  IADD3.X R31, R27, UR5, RZ, P3, !PT ;  /* 0x000000051b1f7c10 */ /* 0x000fe40009ffe4ff */
[----:B------:R-:W-:Y:S01]  /*1dc0*/  IADD3 R24, P2, R28, UR8, RZ ;  /* 0x000000081c187c10 */ /* 0x000fe2000ff5e0ff */
[----:B--2---:R1:W-:Y:S04]  /*1dd0*/  STG.E [R28.64], R37 ;  /* 0x000000251c007986 */ /* 0x0043e8000c10190a */
[----:B------:R-:W2:Y:S01]  /*1de0*/  LDG.E R39, [R30.64] ;  /* 0x0000000a1e277981 */ /* 0x000ea2000c1e1900 */
[----:B------:R-:W-:-:S02]  /*1df0*/  IADD3 R32, P3, R30, UR4, RZ ;  /* 0x000000041e207c10 */ /* 0x000fc4000ff7e0ff */
[----:B------:R-:W-:Y:S02]  /*1e00*/  IADD3.X R25, R29, UR9, RZ, P2, !PT ;  /* 0x000000091d197c10 */ /* 0x000fe400097fe4ff */
[----:B------:R-:W-:Y:S02]  /*1e10*/  IADD3.X R33, R31, UR5, RZ, P3, !PT ;  /* 0x000000051f217c10 */ /* 0x000fe40009ffe4ff */
[----:B0-----:R-:W-:Y:S01]  /*1e20*/  IADD3 R22, P3, R24, UR8, RZ ;  /* 0x0000000818167c10 */ /* 0x001fe2000ff7e0ff */
[----:B--2---:R0:W-:Y:S04]  /*1e30*/  STG.E [R24.64], R39 ;  /* 0x0000002718007986 */ /* 0x0041e8000c10190a */
[----:B------:R-:W2:Y:S01]  /*1e40*/  LDG.E R35, [R32.64] ;  /* 0x0000000a20237981 */ /* 0x000ea2000c1e1900 */
[----:B------:R-:W-:-:S02]  /*1e50*/  IADD3 R26, P2, R32, UR4, RZ ;  /* 0x00000004201a7c10 */ /* 0x000fc4000ff5e0ff */
[----:B------:R-:W-:Y:S02]  /*1e60*/  IADD3.X R23, R25, UR9, RZ, P3, !PT ;  /* 0x0000000919177c10 */ /* 0x000fe40009ffe4ff */
[----:B------:R-:W-:Y:S02]  /*1e70*/  IADD3.X R27, R33, UR5, RZ, P2, !PT ;  /* 0x00000005211b7c10 */ /* 0x000fe400097fe4ff */
[----:B-1----:R-:W-:Y:S01]  /*1e80*/  IADD3 R28, P2, R22, UR8, RZ ;  /* 0x00000008161c7c10 */ /* 0x002fe2000ff5e0ff */
        /* <DEDUP_REMOVED lines=60> */
[----:B--2---:R-:W-:Y:S04]  /*2250*/  STG.E [R28.64], R37 ;  /* 0x000000251c007986 */ /* 0x004fe8000c10190a */
[----:B------:R-:W2:Y:S01]  /*2260*/  LDG.E R39, [R30.64] ;  /* 0x0000000a1e277981 */ /* 0x000ea2000c1e1900 */
[----:B------:R-:W-:-:S02]  /*2270*/  IADD3 R32, P3, R30, UR4, RZ ;  /* 0x000000041e207c10 */ /* 0x000fc4000ff7e0ff */
[----:B------:R-:W-:Y:S02]  /*2280*/  IADD3.X R25, R29, UR9, RZ, P2, !PT ;  /* 0x000000091d197c10 */ /* 0x000fe400097fe4ff */
[----:B------:R-:W-:Y:S02]  /*2290*/  IADD3.X R33, R31, UR5, RZ, P3, !PT ;  /* 0x000000051f217c10 */ /* 0x000fe40009ffe4ff */
[----:B------:R-:W-:Y:S02]  /*22a0*/  IADD3 R26, P2, R24, UR8, RZ ;  /* 0x00000008181a7c10 */ /* 0x000fe4000ff5e0ff */
[----:B------:R-:W-:Y:S02]  /*22b0*/  IADD3 R16, R16, -0x10, RZ ;  /* 0xfffffff010107810 */ /* 0x000fe40007ffe0ff */
[----:B------:R-:W-:Y:S01]  /*22c0*/  IADD3.X R27, R25, UR9, RZ, P2, !PT ;  /* 0x00000009191b7c10 */ /* 0x000fe200097fe4ff */
[----:B--2---:R1:W-:Y:S04]  /*22d0*/  STG.E [R24.64], R39 ;  /* 0x0000002718007986 */ /* 0x0043e8000c10190a */
[----:B0-----:R-:W2:Y:S01]  /*22e0*/  LDG.E R35, [R32.64] ;  /* 0x0000000a20237981 */ /* 0x001ea2000c1e1900 */
[----:B------:R-:W-:-:S02]  /*22f0*/  ISETP.GT.AND P2, PT, R16, 0xc, PT ;  /* 0x0000000c1000780c */ /* 0x000fc40003f44270 */
[----:B------:R-:W-:Y:S02]  /*2300*/  IADD3 R20, P3, R32, UR4, RZ ;  /* 0x0000000420147c10 */ /* 0x000fe4000ff7e0ff */
[----:B------:R-:W-:Y:S02]  /*2310*/  IADD3 R18, P4, R26, UR8, RZ ;  /* 0x000000081a127c10 */ /* 0x000fe4000ff9e0ff */
[----:B------:R-:W-:Y:S02]  /*2320*/  IADD3 R14, R14, 0x10, RZ ;  /* 0x000000100e0e7810 */ /* 0x000fe40007ffe0ff */
[----:B-1----:R-:W-:Y:S02]  /*2330*/  IADD3.X R25, R33, UR5, RZ, P3, !PT ;  /* 0x0000000521197c10 */ /* 0x002fe40009ffe4ff */
[----:B------:R-:W-:Y:S01]  /*2340*/  IADD3.X R23, R27, UR9, RZ, P4, !PT ;  /* 0x000000091b177c10 */ /* 0x000fe2000a7fe4ff */
[----:B--2---:R0:W-:Y:S02]  /*2350*/  STG.E [R26.64], R35 ;  /* 0x000000231a007986 */ /* 0x0041e4000c10190a */
[----:B------:R-:W-:Y:S05]  /*2360*/  @P2 BRA `(.L_x_131) ;  /* 0xfffff9a000002947 */ /* 0x000fea000383ffff */
.L_x_130:
[----:B------:R-:W-:-:S13]  /*2370*/  ISETP.GT.AND P2, PT, R16, 0x4, PT ;  /* 0x000000041000780c */ /* 0x000fda0003f44270 */
[----:B------:R-:W-:Y:S05]  /*2380*/  @!P2 BRA `(.L_x_132) ;  /* 0x000003500000a947 */ /* 0x000fea0003800000 */
[----:B------:R-:W-:-:S05]  /*2390*/  IMAD.MOV.U32 R24, RZ, RZ, R20 ;  /* 0x000000ffff187224 */ /* 0x000fca00078e0014 */
[----:B0-----:R-:W2:Y:S01]  /*23a0*/  LDG.E R35, [R24.64] ;  /* 0x0000000a18237981 */ /* 0x001ea2000c1e1900 */
[----:B------:R-:W-:Y:S01]  /*23b0*/  IADD3 R26, P0, R20, UR4, RZ ;  /* 0x00000004141a7c10 */ /* 0x000fe2000ff1e0ff */
[----:B------:R-:W-:-:S03]  /*23c0*/  IMAD.MOV.U32 R22, RZ, RZ, R18 ;  /* 0x000000ffff167224 */ /* 0x000fc600078e0012 */
[----:B------:R-:W-:Y:S02]  /*23d0*/  IADD3.X R27, R25, UR5, RZ, P0, !PT ;  /* 0x00000005191b7c10 */ /* 0x000fe400087fe4ff */
[----:B------:R-:W-:Y:S01]  /*23e0*/  IADD3 R28, P0, R18, UR8, RZ ;  /* 0x00000008121c7c10 */ /* 0x000fe2000ff1e0ff */
[----:B--2---:R0:W-:Y:S04]  /*23f0*/  STG.E [R22.64], R35 ;  /* 0x0000002316007986 */ /* 0x0041e8000c10190a */
[----:B------:R-:W2:Y:S01]  /*2400*/  LDG.E R37, [R26.64] ;  /* 0x0000000a1a257981 */ /* 0x000ea2000c1e1900 */
[----:B------:R-:W-:Y:S02]  /*2410*/  IADD3 R30, P2, R26, UR4, RZ ;  /* 0x000000041a1e7c10 */ /* 0x000fe4000ff5e0ff */
[----:B------:R-:W-:-:S02]  /*2420*/  IADD3.X R29, R23, UR9, RZ, P0, !PT ;  /* 0x00000009171d7c10 */ /* 0x000fc400087fe4ff */
[----:B------:R-:W-:Y:S02]  /*2430*/  IADD3.X R31, R27, UR5, RZ, P2, !PT ;  /* 0x000000051b1f7c10 */ /* 0x000fe400097fe4ff */
[----:B------:R-:W-:Y:S01]  /*2440*/  IADD3 R24, P0, R28, UR8, RZ ;  /* 0x000000081c187c10 */ /* 0x000fe2000ff1e0ff */
[----:B--2---:R1:W-:Y:S04]  /*2450*/  STG.E [R28.64], R37 ;  /* 0x000000251c007986 */ /* 0x0043e8000c10190a */
[----:B------:R-:W2:Y:S01]  /*2460*/  LDG.E R39, [R30.64] ;  /* 0x0000000a1e277981 */ /* 0x000ea2000c1e1900 */
[----:B------:R-:W-:Y:S02]  /*2470*/  IADD3 R32, P2, R30, UR4, RZ ;  /* 0x000000041e207c10 */ /* 0x000fe4000ff5e0ff */
[----:B------:R-:W-:-:S02]  /*2480*/  IADD3.X R25, R29, UR9, RZ, P0, !PT ;  /* 0x000000091d197c10 */ /* 0x000fc400087fe4ff */
[----:B------:R-:W-:Y:S02]  /*2490*/  IADD3.X R33, R31, UR5, RZ, P2, !PT ;  /* 0x000000051f217c10 */ /* 0x000fe400097fe4ff */
[----:B0-----:R-:W-:Y:S01]  /*24a0*/  IADD3 R22, P2, R24, UR8, RZ ;  /* 0x0000000818167c10 */ /* 0x001fe2000ff5e0ff */
[----:B--2---:R0:W-:Y:S04]  /*24b0*/  STG.E [R24.64], R39 ;  /* 0x0000002718007986 */ /* 0x0041e8000c10190a */
[----:B------:R-:W2:Y:S01]  /*24c0*/  LDG.E R35, [R32.64] ;  /* 0x0000000a20237981 */ /* 0x000ea2000c1e1900 */
[----:B------:R-:W-:Y:S02]  /*24d0*/  IADD3 R26, P0, R32, UR4, RZ ;  /* 0x00000004201a7c10 */ /* 0x000fe4000ff1e0ff */
[----:B------:R-:W-:-:S02]  /*24e0*/  IADD3.X R23, R25, UR9, RZ, P2, !PT ;  /* 0x0000000919177c10 */ /* 0x000fc400097fe4ff */
[----:B------:R-:W-:Y:S02]  /*24f0*/  IADD3.X R27, R33, UR5, RZ, P0, !PT ;  /* 0x00000005211b7c10 */ /* 0x000fe400087fe4ff */
[----:B-1----:R-:W-:Y:S01]  /*2500*/  IADD3 R28, P0, R22, UR8, RZ ;  /* 0x00000008161c7c10 */ /* 0x002fe2000ff1e0ff */
        /* <DEDUP_REMOVED lines=20> */
[----:B------:R-:W-:Y:S02]  /*2650*/  IADD3.X R29, R23, UR9, RZ, P0, !PT ;  /* 0x00000009171d7c10 */ /* 0x000fe400087fe4ff */
[----:B------:R-:W-:-:S02]  /*2660*/  IADD3 R20, P2, R26, UR4, RZ ;  /* 0x000000041a147c10 */ /* 0x000fc4000ff5e0ff */
[----:B------:R-:W-:Y:S02]  /*2670*/  IADD3 R18, P3, R28, UR8, RZ ;  /* 0x000000081c127c10 */ /* 0x000fe4000ff7e0ff */
[----:B------:R-:W-:Y:S02]  /*2680*/  PLOP3.LUT P0, PT, PT, PT, PT, 0x8, 0x0 ;  /* 0x000000000000781c */ /* 0x000fe40003f0e170 */
[----:B------:R-:W-:Y:S02]  /*2690*/  IADD3 R14, R14, 0x8, RZ ;  /* 0x000000080e0e7810 */ /* 0x000fe40007ffe0ff */
[----:B------:R-:W-:Y:S02]  /*26a0*/  IADD3 R16, R16, -0x8, RZ ;  /* 0xfffffff810107810 */ /* 0x000fe40007ffe0ff */
[----:B-1----:R-:W-:Y:S02]  /*26b0*/  IADD3.X R25, R27, UR5, RZ, P2, !PT ;  /* 0x000000051b197c10 */ /* 0x002fe400097fe4ff */
[----:B0-----:R-:W-:Y:S01]  /*26c0*/  IADD3.X R23, R29, UR9, RZ, P3, !PT ;  /* 0x000000091d177c10 */ /* 0x001fe20009ffe4ff */
[----:B--2---:R0:W-:Y:S04]  /*26d0*/  STG.E [R28.64], R31 ;  /* 0x0000001f1c007986 */ /* 0x0041e8000c10190a */
.L_x_132:
[----:B------:R-:W-:-:S13]  /*26e0*/  ISETP.NE.OR P0, PT, R16, RZ, P0 ;  /* 0x000000ff1000720c */ /* 0x000fda0000705670 */
[----:B------:R-:W-:Y:S05]  /*26f0*/  @!P0 BRA `(.L_x_128) ;  /* 0x000001e000008947 */ /* 0x000fea0003800000 */
.L_x_129:
        /* <DEDUP_REMOVED lines=12> */
[----:B--2---:R-:W-:Y:S04]  /*27c0*/  STG.E [R28.64], R37 ;  /* 0x000000251c007986 */ /* 0x004fe8000c10190a */
[----:B------:R-:W2:Y:S01]  /*27d0*/  LDG.E R39, [R30.64] ;  /* 0x0000000a1e277981 */ /* 0x000ea2000c1e1900 */
[----:B------:R-:W-:Y:S02]  /*27e0*/  IADD3 R32, P2, R30, UR4, RZ ;  /* 0x000000041e207c10 */ /* 0x000fe4000ff5e0ff */
[----:B------:R-:W-:-:S02]  /*27f0*/  IADD3.X R25, R29, UR9, RZ, P0, !PT ;  /* 0x000000091d197c10 */ /* 0x000fc400087fe4ff */
[----:B------:R-:W-:Y:S02]  /*2800*/  IADD3.X R33, R31, UR5, RZ, P2, !PT ;  /* 0x000000051f217c10 */ /* 0x000fe400097fe4ff */
[----:B------:R-:W-:Y:S02]  /*2810*/  IADD3 R26, P0, R24, UR8, RZ ;  /* 0x00000008181a7c10 */ /* 0x000fe4000ff1e0ff */
[----:B------:R-:W-:Y:S02]  /*2820*/  IADD3 R16, R16, -0x4, RZ ;  /* 0xfffffffc10107810 */ /* 0x000fe40007ffe0ff */
[----:B------:R-:W-:Y:S01]  /*2830*/  IADD3.X R27, R25, UR9, RZ, P0, !PT ;  /* 0x00000009191b7c10 */ /* 0x000fe200087fe4ff */
[----:B--2---:R1:W-:Y:S04]  /*2840*/  STG.E [R24.64], R39 ;  /* 0x0000002718007986 */ /* 0x0043e8000c10190a */
[----:B0-----:R-:W2:Y:S01]  /*2850*/  LDG.E R35, [R32.64] ;  /* 0x0000000a20237981 */ /* 0x001ea2000c1e1900 */
[----:B------:R-:W-:-:S02]  /*2860*/  ISETP.NE.AND P0, PT, R16, RZ, PT ;  /* 0x000000ff1000720c */ /* 0x000fc40003f05270 */
[----:B------:R-:W-:Y:S02]  /*2870*/  IADD3 R20, P2, R32, UR4, RZ ;  /* 0x0000000420147c10 */ /* 0x000fe4000ff5e0ff */
[----:B------:R-:W-:Y:S02]  /*2880*/  IADD3 R18, P3, R26, UR8, RZ ;  /* 0x000000081a127c10 */ /* 0x000fe4000ff7e0ff */
[----:B------:R-:W-:Y:S02]  /*2890*/  IADD3 R14, R14, 0x4, RZ ;  /* 0x000000040e0e7810 */ /* 0x000fe40007ffe0ff */
[----:B-1----:R-:W-:Y:S02]  /*28a0*/  IADD3.X R25, R33, UR5, RZ, P2, !PT ;  /* 0x0000000521197c10 */ /* 0x002fe400097fe4ff */
[----:B------:R-:W-:Y:S01]  /*28b0*/  IADD3.X R23, R27, UR9, RZ, P3, !PT ;  /* 0x000000091b177c10 */ /* 0x000fe20009ffe4ff */
[----:B--2---:R0:W-:Y:S02]  /*28c0*/  STG.E [R26.64], R35 ;  /* 0x000000231a007986 */ /* 0x0041e4000c10190a */
[----:B0-----:R-:W-:Y:S05]  /*28d0*/  @P0 BRA `(.L_x_129) ;  /* 0xfffffe2000000947 */ /* 0x001fea000383ffff */
.L_x_128:
[----:B------:R-:W-:-:S13]  /*28e0*/  ISETP.NE.AND P0, PT, R10, RZ, PT ;  /* 0x000000ff0a00720c */ /* 0x000fda0003f05270 */
[----:B------:R-:W-:Y:S05]  /*28f0*/  @!P0 BRA `(.L_x_133) ;  /* 0x0000035000008947 */ /* 0x000fea0003800000 */
[----:B------:R-:W-:Y:S02]  /*2900*/  SHF.R.S32.HI R7, RZ, 0x1f, R14 ;  /* 0x0000001fff077819 */ /* 0x000fe4000001140e */
[----:B------:R-:W-:-:S03]  /*2910*/  MOV R20, R8 ;  /* 0x0000000800147202 */ /* 0x000fc60000000f00 */
[----:B------:R-:W-:Y:S02]  /*2920*/  IMAD R23, R7, c[0x0][0x1e8], RZ ;  /* 0x00007a0007177a24 */ /* 0x000fe400078e02ff */
[----:B------:R-:W-:-:S04]  /*2930*/  IMAD.WIDE.U32 R8, R14, c[0x0][0x1e8], R20 ;  /* 0x00007a000e087a25 */ /* 0x000fc800078e0014 */
[----:B------:R-:W-:Y:S01]  /*2940*/  IMAD R23, R14, c[0x0][0x1ec], R23 ;  /* 0x00007b000e177a24 */ /* 0x000fe200078e0217 */
[----:B------:R-:W-:-:S03]  /*2950*/  LEA R22, P0, R8, c[0x0][0x1b8], 0x2 ;  /* 0x00006e0008167a11 */ /* 0x000fc600078010ff */
[----:B------:R-:W-:-:S05]  /*2960*/  IMAD.IADD R9, R9, 0x1, R23 ;  /* 0x0000000109097824 */ /* 0x000fca00078e0217 */
[----:B------:R-:W-:-:S06]  /*2970*/  LEA.HI.X R23, R8, c[0x0][0x1bc], R9, 0x2, P0 ;  /* 0x00006f0008177a11 */ /* 0x000fcc00000f1409 */
[----:B------:R-:W2:Y:S01]  /*2980*/  LDG.E R23, [R22.64] ;  /* 0x0000000a16177981 */ /* 0x000ea2000c1e1900 */
        /* <DEDUP_REMOVED lines=8> */
[----:B--2---:R1:W-:Y:S10]  /*2a10*/  STG.E [R8.64], R23 ;  /* 0x0000001708007986 */ /* 0x0043f4000c10190a */
        /* <DEDUP_REMOVED lines=9> */
[----:B------:R-:W2:Y:S01]  /*2ab0*/  LDG.E R9, [R8.64] ;  /* 0x0000000a08097981 */ /* 0x000ea2000c1e1900 */
[----:B------:R-:W-:Y:S02]  /*2ac0*/  IMAD R16, R16, c[0x0][0x1a0], RZ ;  /* 0x0000680010107a24 */ /* 0x000fe400078e02ff */
[----:B------:R-:W-:-:S04]  /*2ad0*/  IMAD.WIDE.U32 R6, R23, c[0x0][0x1a0], R18 ;  /* 0x0000680017067a25 */ /* 0x000fc800078e0012 */
[----:B------:R-:W-:Y:S01]  /*2ae0*/  IMAD R23, R23, c[0x0][0x1a4], R16 ;  /* 0x0000690017177a24 */ /* 0x000fe200078e0210 */
[----:B------:R-:W-:-:S04]  /*2af0*/  LEA R22, P0, R6, c[0x0][0x170], 0x2 ;  /* 0x00005c0006167a11 */ /* 0x000fc800078010ff */
[----:B------:R-:W-:-:S04]  /*2b00*/  IADD3 R7, R7, R23, RZ ;  /* 0x0000001707077210 */ /* 0x000fc80007ffe0ff */
        /* <DEDUP_REMOVED lines=16> */
[----:B------:R-:W-:-:S03]  /*2c10*/  LEA R8, P0, R18, c[0x0][0x170], 0x2 ;  /* 0x00005c0012087a11 */ /* 0x000fc600078010ff */
[----:B------:R-:W-:-:S05]  /*2c20*/  IMAD.IADD R9, R19, 0x1, R9 ;  /* 0x0000000113097824 */ /* 0x000fca00078e0209 */
[----:B------:R-:W-:-:S05]  /*2c30*/  LEA.HI.X R9, R18, c[0x0][0x174], R9, 0x2, P0 ;  /* 0x00005d0012097a11 */ /* 0x000fca00000f1409 */
[----:B--2---:R1:W-:Y:S02]  /*2c40*/  STG.E [R8.64], R7 ;  /* 0x0000000708007986 */ /* 0x0043e4000c10190a */
.L_x_133:
[----:B------:R-:W-:-:S05]  /*2c50*/  IADD3 R0, P0, R0, 0x1, RZ ;  /* 0x0000000100007810 */ /* 0x000fca0007f1e0ff */
[----:B------:R-:W-:Y:S01]  /*2c60*/  IMAD.X R34, RZ, RZ, R34, P0 ;  /* 0x000000ffff227224 */ /* 0x000fe200000e0622 */
[----:B------:R-:W-:Y:S01]  /*2c70*/  @P1 CALL.REL.NOINC `(.L_x_134) ;  /* 0x0000001000001944 */ /* 0x000fe20003c00000 */
[----:B------:R-:W-:Y:S05]  /*2c80*/  BRA `(.L_x_135) ;  /* 0xffffee3000007947 */ /* 0x000fea000383ffff */
.L_x_134:
[----:B------:R-:W-:Y:S05]  /*2c90*/  EXIT ;  /* 0x000000000000794d */ /* 0x000fea0003800000 */
.L_x_136:
        /* <DEDUP_REMOVED lines=14> */
.L_x_217:


//--------------------- .text._ZN2at6native53_GLOBAL__N__83c2e5dd_20_UpSampleBicubic2d_cu_80ee57ca37upsample_bicubic2d_backward_out_frameIddEEviT0_S3_bNS_27GenericPackedTensorAccessorIT_Lm4ENS_16DefaultPtrTraitsElEENS4_IKS5_Lm4ES6_lEE --------------------------
	.section	.text._ZN2at6native53_GLOBAL__N__83c2e5dd_20_UpSampleBicubic2d_cu_80ee57ca37upsample_bicubic2d_backward_out_frameIddEEviT0_S3_bNS_27GenericPackedTensorAccessorIT_Lm4ENS_16DefaultPtrTraitsElEENS4_IKS5_Lm4ES6_lEE,"ax",@progbits
	.sectioninfo	@"SHI_REGISTERS=32"
	.align	128
.text._ZN2at6native53_GLOBAL__N__83c2e5dd_20_UpSampleBicubic2d_cu_80ee57ca37upsample_bicubic2d_backward_out_frameIddEEviT0_S3_bNS_27GenericPackedTensorAccessorIT_Lm4ENS_16DefaultPtrTraitsElEENS4_IKS5_Lm4ES6_lEE:
        .type           _ZN2at6native53_GLOBAL__N__83c2e5dd_20_UpSampleBicubic2d_cu_80ee57ca37upsample_bicubic2d_backward_out_frameIddEEviT0_S3_bNS_27GenericPackedTensorAccessorIT_Lm4ENS_16DefaultPtrTraitsElEENS4_IKS5_Lm4ES6_lEE,@function
        .size           _ZN2at6native53_GLOBAL__N__83c2e5dd_20_UpSampleBicubic2d_cu_80ee57ca37upsample_bicubic2d_backward_out_frameIddEEviT0_S3_bNS_27GenericPackedTensorAccessorIT_Lm4ENS_16DefaultPtrTraitsElEENS4_IKS5_Lm4ES6_lEE,(.L_x_218 - _ZN2at6native53_GLOBAL__N__83c2e5dd_20_UpSampleBicubic2d_cu_80ee57ca37upsample_bicubic2d_backward_out_frameIddEEviT0_S3_bNS_27GenericPackedTensorAccessorIT_Lm4ENS_16DefaultPtrTraitsElEENS4_IKS5_Lm4ES6_lEE)
        .other          _ZN2at6native53_GLOBAL__N__83c2e5dd_20_UpSampleBicubic2d_cu_80ee57ca37upsample_bicubic2d_backward_out_frameIddEEviT0_S3_bNS_27GenericPackedTensorAccessorIT_Lm4ENS_16DefaultPtrTraitsElEENS4_IKS5_Lm4ES6_lEE,@"STO_CUDA_ENTRY STV_DEFAULT"
_ZN2at6native53_GLOBAL__N__83c2e5dd_20_UpSampleBicubic2d_cu_80ee57ca37upsample_bicubic2d_backward_out_frameIddEEviT0_S3_bNS_27GenericPackedTensorAccessorIT_Lm4ENS_16DefaultPtrTraitsElEENS4_IKS5_Lm4ES6_lEE:
        /* <DEDUP_REMOVED lines=32> */
[----:B------:R-:W-:Y:S01]  /*0200*/  @!P2 IMAD.MOV R22, RZ, RZ, -R22 ;  /* 0x000000ffff16a224 */ /* 0x000fe200078e0a16 */
[----:B------:R-:W-:Y:S02]  /*0210*/  @!P1 LOP3.LUT R22, RZ, c[0x0][0x1e8], RZ, 0x33, !PT ;  /* 0x00007a00ff169a12 */ /* 0x000fe400078e33ff */
[----:B------:R-:W-:-:S03]  /*0220*/  ISETP.EQ.AND P1, PT, R2, c[0x0][0x1e0], PT ;  /* 0x0000780002007a0c */ /* 0x000fc60003f22270 */
[----:B------:R-:W-:-:S04]  /*0230*/  IMAD.MOV R3, RZ, RZ, -R22 ;  /* 0x000000ffff037224 */ /* 0x000fc800078e0a16 */
[----:B------:R-:W-:-:S06]  /*0240*/  IMAD R4, R3, c[0x0][0x1e8], R4 ;  /* 0x00007a0003047a24 */ /* 0x000fcc00078e0204 */
[----:B------:R-:W-:Y:S05]  /*0250*/  @!P0 BRA P1, `(.L_x_137) ;  /* 0x00001c1000008947 */ /* 0x000fea0000800000 */
[----:B------:R-:W0:Y:S01]  /*0260*/  I2F.F64 R2, R4 ;  /* 0x0000000400027312 */ /* 0x000e220000201c00 */
[----:B------:R-:W-:Y:S01]  /*0270*/  IMAD.MOV.U32 R10, RZ, RZ, c[0x0][0x170] ;  /* 0x00005c00ff0a7624 */ /* 0x000fe200078e00ff */
[----:B------:R-:W-:Y:S01]  /*0280*/  ULDC.S8 UR4, c[0x0][0x178] ;  /* 0x00005e0000047ab9 */ /* 0x000fe20000000200 */
[----:B------:R-:W-:Y:S01]  /*0290*/  IMAD.MOV.U32 R11, RZ, RZ, c[0x0][0x174] ;  /* 0x00005d00ff0b7624 */ /* 0x000fe200078e00ff */
[----:B------:R-:W-:Y:S01]  /*02a0*/  ISETP.NE.AND P0, PT, RZ, UR4, PT ;  /* 0x00000004ff007c0c */ /* 0x000fe2000bf05270 */
[----:B------:R-:W-:Y:S02]  /*02b0*/  IMAD.MOV.U32 R12, RZ, RZ, c[0x0][0x168] ;  /* 0x00005a00ff0c7624 */ /* 0x000fe400078e00ff */
[----:B------:R-:W-:Y:S01]  /*02c0*/  IMAD.MOV.U32 R13, RZ, RZ, c[0x0][0x16c] ;  /* 0x00005b00ff0d7624 */ /* 0x000fe200078e00ff */
[----:B------:R-:W1:Y:S01]  /*02d0*/  I2F.F64 R8, R22 ;  /* 0x0000001600087312 */ /* 0x000e620000201c00 */
[----:B------:R-:W-:Y:S02]  /*02e0*/  IMAD.MOV.U32 R16, RZ, RZ, 0x0 ;  /* 0x00000000ff107424 */ /* 0x000fe400078e00ff */
[----:B------:R-:W-:-:S02]  /*02f0*/  IMAD.MOV.U32 R17, RZ, RZ, 0x3fe80000 ;  /* 0x3fe80000ff117424 */ /* 0x000fc400078e00ff */
[----:B------:R-:W-:Y:S01]  /*0300*/  IMAD.MOV.U32 R0, RZ, RZ, 0x1 ;  /* 0x00000001ff007424 */ /* 0x000fe200078e00ff */
[----:B0-----:R-:W0:-:S04]  /*0310*/  DADD R6, R2, 0.5 ;  /* 0x3fe0000002067429 */ /* 0x001e080000000000 */
[----:B------:R-:W-:-:S04]  /*0320*/  DMUL R2, R2, c[0x0][0x170] ;  /* 0x00005c0002027a28 */ /* 0x000fc80000000000 */
[----:B0-----:R-:W-:-:S04]  /*0330*/  DFMA R6, R6, R10, -0.5 ;  /* 0xbfe000000606742b */ /* 0x001fc8000000000a */
[----:B-1----:R-:W0:-:S04]  /*0340*/  DADD R10, R8, 0.5 ;  /* 0x3fe00000080a7429 */ /* 0x002e080000000000 */
[----:B------:R-:W-:-:S04]  /*0350*/  DMUL R8, R8, c[0x0][0x168] ;  /* 0x00005a0008087a28 */ /* 0x000fc80000000000 */
[----:B0-----:R0:W1:Y:S02]  /*0360*/  DFMA R10, R10, R12, -0.5 ;  /* 0xbfe000000a0a742b */ /* 0x001064000000000c */
[----:B0-----:R-:W-:Y:S02]  /*0370*/  FSEL R12, R6, R2, !P0 ;  /* 0x00000002060c7208 */ /* 0x001fe40004000000 */
[----:B------:R-:W-:-:S04]  /*0380*/  FSEL R13, R7, R3, !P0 ;  /* 0x00000003070d7208 */ /* 0x000fc80004000000 */
[----:B------:R-:W0:Y:S02]  /*0390*/  F2F.F32.F64 R25, R12 ;  /* 0x0000000c00197310 */ /* 0x000e240000301000 */
[----:B------:R-:W0:Y:S01]  /*03a0*/  DSETP.GEU.AND P1, PT, |R12|, c[0x2][0x0], PT ;  /* 0x008000000c00762a */ /* 0x000e220003f2e200 */
[----:B-1----:R-:W-:Y:S02]  /*03b0*/  FSEL R18, R10, R8, !P0 ;  /* 0x000000080a127208 */ /* 0x002fe40004000000 */
[----:B------:R-:W-:-:S04]  /*03c0*/  FSEL R19, R11, R9, !P0 ;  /* 0x000000090b137208 */ /* 0x000fc80004000000 */
[----:B------:R-:W1:Y:S02]  /*03d0*/  F2F.F32.F64 R24, R18 ;  /* 0x0000001200187310 */ /* 0x000e640000301000 */
[----:B------:R-:W1:-:S05]  /*03e0*/  DSETP.GEU.AND P0, PT, |R18|, c[0x2][0x0], PT ;  /* 0x008000001200762a */ /* 0x000e4a0003f0e200 */
[----:B0-----:R-:W-:-:S06]  /*03f0*/  @!P1 FMUL R25, R25, 1.175494350822287508e-38 ;  /* 0x0080000019199820 */ /* 0x001fcc0000400000 */
[----:B------:R-:W0:Y:S03]  /*0400*/  F2I.FTZ.FLOOR.NTZ R25, R25 ;  /* 0x0000001900197305 */ /* 0x000e260000217100 */
[----:B-1----:R-:W-:Y:S01]  /*0410*/  @!P0 FMUL R24, R24, 1.175494350822287508e-38 ;  /* 0x0080000018188820 */ /* 0x002fe20000400000 */
[----:B------:R-:W-:-:S05]  /*0420*/  ISETP.LE.AND P0, PT, R0, c[0x0][0x188], PT ;  /* 0x0000620000007a0c */ /* 0x000fca0003f03270 */
[----:B------:R-:W1:Y:S08]  /*0430*/  F2I.FTZ.FLOOR.NTZ R24, R24 ;  /* 0x0000001800187305 */ /* 0x000e700000217100 */
[----:B0-----:R-:W0:Y:S08]  /*0440*/  I2F.F64 R2, R25 ;  /* 0x0000001900027312 */ /* 0x001e300000201c00 */
[----:B-1----:R-:W1:Y:S01]  /*0450*/  I2F.F64 R6, R24 ;  /* 0x0000001800067312 */ /* 0x002e620000201c00 */
[----:B0-----:R0:W2:-:S02]  /*0460*/  DADD R12, R12, -R2 ;  /* 0x000000000c0c7229 */ /* 0x0010840000000802 */
[----:B0-----:R-:W-:Y:S02]  /*0470*/  IMAD.MOV.U32 R2, RZ, RZ, 0x0 ;  /* 0x00000000ff027424 */ /* 0x001fe400078e00ff */
[----:B------:R-:W-:Y:S02]  /*0480*/  IMAD.MOV.U32 R3, RZ, RZ, 0x3ff40000 ;  /* 0x3ff40000ff037424 */ /* 0x000fe400078e00ff */
[----:B--2---:R-:W0:-:S04]  /*0490*/  DADD R8, R12, 1 ;  /* 0x3ff000000c087429 */ /* 0x004e080000000000 */
[----:B------:R-:W2:-:S04]  /*04a0*/  DFMA R14, R12, R2, -2.25 ;  /* 0xc00200000c0e742b */ /* 0x000e880000000002 */
[----:B-1----:R-:W1:-:S04]  /*04b0*/  DADD R18, R18, -R6 ;  /* 0x0000000012127229 */ /* 0x002e480000000806 */
[----:B0-----:R-:W0:-:S04]  /*04c0*/  DFMA R10, R8, -R16, 3.75 ;  /* 0x400e0000080a742b */ /* 0x001e080000000810 */
[----:B--2---:R-:W2:-:S04]  /*04d0*/  DMUL R6, R12, R14 ;  /* 0x0000000e0c067228 */ /* 0x004e880000000000 */
[----:B-1----:R-:W1:-:S04]  /*04e0*/  DADD R20, R18, 1 ;  /* 0x3ff0000012147429 */ /* 0x002e480000000000 */
[----:B0-----:R-:W0:-:S04]  /*04f0*/  DFMA R10, R8, R10, -6 ;  /* 0xc0180000080a742b */ /* 0x001e08000000000a */
[----:B--2---:R-:W-:-:S04]  /*0500*/  DFMA R6, R12, R6, 1 ;  /* 0x3ff000000c06742b */ /* 0x004fc80000000006 */
[----:B------:R-:W2:-:S04]  /*0510*/  DADD R12, -R12, 1 ;  /* 0x3ff000000c0c7429 */ /* 0x000e880000000100 */
[----:B-1----:R-:W1:-:S04]  /*0520*/  DFMA R26, R20, -R16, 3.75 ;  /* 0x400e0000141a742b */ /* 0x002e480000000810 */
[----:B0-----:R0:W3:-:S04]  /*0530*/  DFMA R8, R8, R10, 3 ;  /* 0x400800000808742b */ /* 0x0010c8000000000a */
[----:B------:R0:W4:-:S04]  /*0540*/  DFMA R14, R18, R2, -2.25 ;  /* 0xc0020000120e742b */ /* 0x0001080000000002 */
[----:B--2---:R0:W2:-:S04]  /*0550*/  DFMA R10, R12, R2, -2.25 ;  /* 0xc00200000c0a742b */ /* 0x0040880000000002 */
[----:B-1----:R0:W1:Y:S01]  /*0560*/  DFMA R26, R20, R26, -6 ;  /* 0xc0180000141a742b */ /* 0x002062000000001a */
[----:B------:R-:W-:Y:S10]  /*0570*/  @!P0 EXIT ;  /* 0x000000000000894d */ /* 0x000ff40003800000 */
[----:B--234-:R-:W2:Y:S01]  /*0580*/  DMUL R14, R18, R14 ;  /* 0x0000000e120e7228 */ /* 0x01cea20000000000 */
[----:B------:R-:W-:-:S03]  /*0590*/  ISETP.LE.AND P0, PT, R0, c[0x0][0x190], PT ;  /* 0x0000640000007a0c */ /* 0x000fc60003f03270 */
[----:B01----:R-:W0:-:S04]  /*05a0*/  DFMA R20, R20, R26, 3 ;  /* 0x400800001414742b */ /* 0x003e08000000001a */
[----:B--2---:R-:W1:-:S03]  /*05b0*/  DFMA R14, R18, R14, 1 ;  /* 0x3ff00000120e742b */ /* 0x004e46000000000e */
[----:B0-----:R0:W-:Y:S01]  /*05c0*/  STL.64 [R1+0x80], R20 ;  /* 0x0000801401007387 */ /* 0x0011e20000100a00 */
[----:B------:R0:W2:-:S03]  /*05d0*/  DMUL R10, R12, R10 ;  /* 0x0000000a0c0a7228 */ /* 0x0000860000000000 */
[----:B-1----:R0:W-:Y:S01]  /*05e0*/  STL.64 [R1+0x78], R14 ;  /* 0x0000780e01007387 */ /* 0x0021e20000100a00 */
[----:B------:R-:W-:Y:S07]  /*05f0*/  @!P0 EXIT ;  /* 0x000000000000894d */ /* 0x000fee0003800000 */
[----:B--2---:R-:W1:Y:S01]  /*0600*/  DADD R18, -R18, 1 ;  /* 0x3ff0000012127429 */ /* 0x004e620000000100 */
[----:B------:R-:W-:Y:S01]  /*0610*/  SHF.R.S32.HI R0, RZ, 0x1f, R4 ;  /* 0x0000001fff007819 */ /* 0x000fe20000011404 */
[----:B------:R-:W-:Y:S01]  /*0620*/  UMOV UR4, 0x1 ;  /* 0x0000000100047882 */ /* 0x000fe20000000000 */
[----:B------:R-:W-:Y:S01]  /*0630*/  STL [R1+0xe8], R7 ;  /* 0x0000e80701007387 */ /* 0x000fe20000100800 */
[----:B------:R-:W-:Y:S01]  /*0640*/  DFMA R10, R12, R10, 1 ;  /* 0x3ff000000c0a742b */ /* 0x000fe2000000000a */
[----:B------:R-:W-:Y:S01]  /*0650*/  ULDC UR5, c[0x0][0x1a0] ;  /* 0x0000680000057ab9 */ /* 0x000fe20000000800 */
[----:B------:R-:W-:Y:S01]  /*0660*/  IMAD R5, R0, c[0x0][0x208], RZ ;  /* 0x0000820000057a24 */ /* 0x000fe200078e02ff */
[----:B------:R-:W-:Y:S01]  /*0670*/  UIADD3 UR5, -UR4, UR5, URZ ;  /* 0x0000000504057290 */ /* 0x000fe2000fffe13f */
[----:B-1----:R-:W1:Y:S01]  /*0680*/  DFMA R2, R18, R2, -2.25 ;  /* 0xc00200001202742b */ /* 0x002e620000000002 */
[----:B------:R-:W-:Y:S01]  /*0690*/  STL.64 [R1+0xd8], R8 ;  /* 0x0000d80801007387 */ /* 0x000fe20000100a00 */
[----:B------:R-:W-:Y:S01]  /*06a0*/  ULDC UR6, c[0x0][0x198] ;  /* 0x0000660000067ab9 */ /* 0x000fe20000000800 */
[----:B------:R-:W-:Y:S01]  /*06b0*/  IADD3 R0, R25, 0x2, RZ ;  /* 0x0000000219007810 */ /* 0x000fe20007ffe0ff */
[----:B0-----:R-:W0:Y:S01]  /*06c0*/  DADD R12, R12, 1 ;  /* 0x3ff000000c0c7429 */ /* 0x001e220000000000 */
[----:B------:R-:W-:Y:S01]  /*06d0*/  STL [R1+0xd4], R6 ;  /* 0x0000d40601007387 */ /* 0x000fe20000100800 */
[----:B------:R-:W-:Y:S01]  /*06e0*/  UIADD3 UR4, -UR4, UR6, URZ ;  /* 0x0000000604047290 */ /* 0x000fe2000fffe13f */
[C---:B------:R-:W-:Y:S01]  /*06f0*/  IMAD R21, R4.reuse, c[0x0][0x20c], R5 ;  /* 0x0000830004157a24 */ /* 0x040fe200078e0205 */
[----:B-1----:R-:W1:Y:S01]  /*0700*/  DMUL R2, R18, R2 ;  /* 0x0000000212027228 */ /* 0x002e620000000000 */
[----:B------:R-:W-:Y:S01]  /*0710*/  STL.64 [R1+0xe0], R10 ;  /* 0x0000e00a01007387 */ /* 0x000fe20000100a00 */
[----:B------:R-:W-:Y:S01]  /*0720*/  IMAD.WIDE.U32 R4, R4, c[0x0][0x208], RZ ;  /* 0x0000820004047a25 */ /* 0x000fe200078e00ff */
[----:B------:R-:W-:Y:S01]  /*0730*/  SHF.R.S32.HI R20, RZ, 0x1f, R22 ;  /* 0x0000001fff147819 */ /* 0x000fe20000011416 */
[----:B0-----:R-:W0:Y:S01]  /*0740*/  DFMA R14, R12, -R16, 3.75 ;  /* 0x400e00000c0e742b */ /* 0x001e220000000810 */
[----:B------:R-:W-:Y:S01]  /*0750*/  ULDC.64 UR12, c[0x0][0x1b0] ;  /* 0x00006c00000c7ab9 */ /* 0x000fe20000000a00 */
[----:B------:R-:W-:Y:S01]  /*0760*/  IMAD.IADD R5, R5, 0x1, R21 ;  /* 0x0000000105057824 */ /* 0x000fe200078e0215 */
[----:B------:R-:W-:Y:S01]  /*0770*/  ULDC.64 UR14, c[0x0][0x1f8] ;  /* 0x00007e00000e7ab9 */ /* 0x000fe20000000a00 */
[----:B-1----:R-:W1:Y:S01]  /*0780*/  DFMA R2, R18, R2, 1 ;  /* 0x3ff000001202742b */ /* 0x002e620000000002 */
[----:B------:R-:W-:-:S02]  /*0790*/  IMAD R20, R20, c[0x0][0x200], RZ ;  /* 0x0000800014147a24 */ /* 0x000fc400078e02ff */
[----:B------:R-:W-:Y:S01]  /*07a0*/  IMAD.WIDE.U32 R4, R22, c[0x0][0x200], R4 ;  /* 0x0000800016047a25 */ /* 0x000fe200078e0004 */
[----:B0-----:R-:W0:-:S03]  /*07b0*/  DFMA R14, R12, R14, -6 ;  /* 0xc01800000c0e742b */ /* 0x001e06000000000e */
[----:B-1----:R1:W-:Y:S01]  /*07c0*/  STL.64 [R1+0x70], R2 ;  /* 0x0000700201007387 */ /* 0x0023e20000100a00 */
[----:B------:R-:W2:-:S04]  /*07d0*/  DADD R18, R18, 1 ;  /* 0x3ff0000012127429 */ /* 0x000e880000000000 */
[----:B0-----:R-:W0:-:S04]  /*07e0*/  DFMA R12, R12, R14, 3 ;  /* 0x400800000c0c742b */ /* 0x001e08000000000e */
[C---:B--2---:R-:W2:Y:S01]  /*07f0*/  DFMA R16, R18.reuse, -R16, 3.75 ;  /* 0x400e00001210742b */ /* 0x044ea20000000810 */
[----:B-1----:R-:W-:Y:S02]  /*0800*/  IADD3 R3, R24, 0x2, RZ ;  /* 0x0000000218037810 */ /* 0x002fe40007ffe0ff */
[----:B0-----:R0:W-:Y:S01]  /*0810*/  STL.64 [R1+0xf0], R12 ;  /* 0x0000f00c01007387 */ /* 0x0011e20000100a00 */
[----:B------:R-:W-:Y:S02]  /*0820*/  IMNMX R2, R0, UR5, PT ;  /* 0x0000000500027c17 */ /* 0x000fe4000b800200 */
[C---:B--2---:R-:W1:Y:S01]  /*0830*/  DFMA R16, R18.reuse, R16, -6 ;  /* 0xc01800001210742b */ /* 0x044e620000000010 */
[----:B------:R-:W-:Y:S02]  /*0840*/  IADD3 R0, R25, 0x1, RZ ;  /* 0x0000000119007810 */ /* 0x000fe40007ffe0ff */
[----:B------:R-:W-:Y:S02]  /*0850*/  IMNMX R3, R3, UR4, PT ;  /* 0x0000000403037c17 */ /* 0x000fe4000b800200 */
[----:B------:R-:W-:Y:S01]  /*0860*/  IMNMX R2, RZ, R2, !PT ;  /* 0x00000002ff027217 */ /* 0x000fe20007800200 */
[----:B-1----:R-:W1:Y:S01]  /*0870*/  DFMA R10, R18, R16, 3 ;  /* 0x40080000120a742b */ /* 0x002e620000000010 */
[----:B------:R-:W-:-:S02]  /*0880*/  IMNMX R14, R0, UR5, PT ;  /* 0x00000005000e7c17 */ /* 0x000fc4000b800200 */
[----:B------:R-:W-:Y:S02]  /*0890*/  SHF.R.S32.HI R0, RZ, 0x1f, R2 ;  /* 0x0000001fff007819 */ /* 0x000fe40000011402 */
[----:B0-----:R-:W-:Y:S02]  /*08a0*/  IMNMX R13, RZ, R3, !PT ;  /* 0x00000003ff0d7217 */ /* 0x001fe40007800200 */
[----:B------:R-:W-:Y:S01]  /*08b0*/  IMNMX R8, RZ, R14, !PT ;  /* 0x0000000eff087217 */ /* 0x000fe20007800200 */
[----:B------:R-:W-:Y:S01]  /*08c0*/  IMAD R0, R0, c[0x0][0x1c0], RZ ;  /* 0x0000700000007a24 */ /* 0x000fe200078e02ff */
[----:B------:R-:W-:Y:S01]  /*08d0*/  SHF.R.S32.HI R23, RZ, 0x1f, R13 ;  /* 0x0000001fff177819 */ /* 0x000fe2000001140d */
[----:B------:R-:W-:Y:S01]  /*08e0*/  IMAD.WIDE.U32 R14, R13, c[0x0][0x1b8], RZ ;  /* 0x00006e000d0e7a25 */ /* 0x000fe200078e00ff */
[----:B------:R-:W-:-:S03]  /*08f0*/  SHF.R.S32.HI R21, RZ, 0x1f, R8 ;  /* 0x0000001fff157819 */ /* 0x000fc60000011408 */
[----:B------:R-:W-:Y:S02]  /*0900*/  IMAD R23, R23, c[0x0][0x1b8], RZ ;  /* 0x00006e0017177a24 */ /* 0x000fe400078e02ff */
[C---:B------:R-:W-:Y:S02]  /*0910*/  IMAD R0, R2.reuse, c[0x0][0x1c4], R0 ;  /* 0x0000710002007a24 */ /* 0x040fe400078e0200 */
[----:B------:R-:W-:-:S04]  /*0920*/  IMAD.WIDE.U32 R2, R2, c[0x0][0x1c0], RZ ;  /* 0x0000700002027a25 */ /* 0x000fc800078e00ff */
[----:B------:R-:W-:Y:S02]  /*0930*/  IMAD R21, R21, c[0x0][0x1c0], RZ ;  /* 0x0000700015157a24 */ /* 0x000fe400078e02ff */
[----:B------:R-:W-:Y:S02]  /*0940*/  IMAD R7, R13, c[0x0][0x1bc], R23 ;  /* 0x00006f000d077a24 */ /* 0x000fe400078e0217 */
[----:B------:R-:W-:Y:S02]  /*0950*/  IMAD R6, R8, c[0x0][0x1c4], R21 ;  /* 0x0000710008067a24 */ /* 0x000fe400078e0215 */
[----:B------:R-:W-:Y:S01]  /*0960*/  IMAD.IADD R3, R3, 0x1, R0 ;  /* 0x0000000103037824 */ /* 0x000fe200078e0200 */
[----:B------:R0:W-:Y:S01]  /*0970*/  STL [R1+0x9c], R7 ;  /* 0x00009c0701007387 */ /* 0x0001e20000100800 */
[----:B------:R-:W-:Y:S01]  /*0980*/  IMAD R0, R22, c[0x0][0x204], R20 ;  /* 0x0000810016007a24 */ /* 0x000fe200078e0214 */
[----:B------:R-:W-:Y:S01]  /*0990*/  IMNMX R22, R25, UR5, PT ;  /* 0x0000000519167c17 */ /* 0x000fe2000b800200 */
[----:B------:R-:W-:Y:S01]  /*09a0*/  IMAD.IADD R15, R15, 0x1, R7 ;  /* 0x000000010f0f7824 */ /* 0x000fe200078e0207 */
[----:B-1----:R-:W-:Y:S01]  /*09b0*/  STL.64 [R1+0x68], R10 ;  /* 0x0000680a01007387 */ /* 0x002fe20000100a00 */
[----:B------:R-:W-:Y:S01]  /*09c0*/  IMAD.WIDE.U32 R28, R8, c[0x0][0x1c0], RZ ;  /* 0x00007000081c7a25 */ /* 0x000fe200078e00ff */
[----:B------:R-:W-:-:S02]  /*09d0*/  IMNMX R22, RZ, R22, !PT ;  /* 0x00000016ff167217 */ /* 0x000fc40007800200 */
[----:B------:R-:W-:Y:S01]  /*09e0*/  STL [R1+0x98], R6 ;  /* 0x0000980601007387 */ /* 0x000fe20000100800 */
[----:B------:R-:W-:Y:S01]  /*09f0*/  IMAD.IADD R29, R29, 0x1, R6 ;  /* 0x000000011d1d7824 */ /* 0x000fe200078e0206 */
[----:B------:R-:W-:Y:S01]  /*0a00*/  SHF.R.S32.HI R16, RZ, 0x1f, R22 ;  /* 0x0000001fff107819 */ /* 0x000fe20000011416 */
[----:B------:R-:W-:Y:S01]  /*0a10*/  IMAD.WIDE.U32 R26, R22, c[0x0][0x1c0], RZ ;  /* 0x00007000161a7a25 */ /* 0x000fe200078e00ff */
[----:B------:R1:W-:Y:S03]  /*0a20*/  STL [R1+0xa0], R0 ;  /* 0x0000a00001007387 */ /* 0x0003e60000100800 */
[----:B------:R-:W-:Y:S01]  /*0a30*/  IMAD R16, R16, c[0x0][0x1c0], RZ ;  /* 0x0000700010107a24 */ /* 0x000fe200078e02ff */
[----:B------:R2:W-:Y:S03]  /*0a40*/  STL.64 [R1+0xc8], R4 ;  /* 0x0000c80401007387 */ /* 0x0005e60000100a00 */
[----:B0-----:R-:W-:Y:S01]  /*0a50*/  IMAD R7, R22, c[0x0][0x1c4], R16 ;  /* 0x0000710016077a24 */ /* 0x001fe200078e0210 */
[----:B-1----:R-:W-:-:S03]  /*0a60*/  IADD3 R0, R25, -0x1, RZ ;  /* 0xffffffff19007810 */ /* 0x002fc60007ffe0ff */
[----:B------:R-:W-:Y:S01]  /*0a70*/  IMAD.IADD R27, R27, 0x1, R7 ;  /* 0x000000011b1b7824 */ /* 0x000fe200078e0207 */
[----:B------:R-:W-:Y:S01]  /*0a80*/  IMNMX R25, R24, UR4, PT ;  /* 0x0000000418197c17 */ /* 0x000fe2000b800200 */
[----:B------:R0:W-:Y:S01]  /*0a90*/  STL [R1+0x90], R7 ;  /* 0x0000900701007387 */ /* 0x0001e20000100800 */
[----:B------:R-:W-:Y:S01]  /*0aa0*/  IMNMX R0, R0, UR5, PT ;  /* 0x0000000500007c17 */ /* 0x000fe2000b800200 */
[----:B------:R-:W-:Y:S01]  /*0ab0*/  UMOV UR5, 0x3 ;  /* 0x0000000300057882 */ /* 0x000fe20000000000 */
[C---:B--2---:R-:W-:Y:S02]  /*0ac0*/  IADD3 R4, R24.reuse, 0x1, RZ ;  /* 0x0000000118047810 */ /* 0x044fe40007ffe0ff */
[----:B------:R-:W-:Y:S02]  /*0ad0*/  IADD3 R5, R24, -0x1, RZ ;  /* 0xffffffff18057810 */ /* 0x000fe40007ffe0ff */
[----:B------:R-:W-:Y:S02]  /*0ae0*/  IMNMX R4, R4, UR4, PT ;  /* 0x0000000404047c17 */ /* 0x000fe4000b800200 */
[----:B------:R-:W-:-:S02]  /*0af0*/  IMNMX R0, RZ, R0, !PT ;  /* 0x00000000ff007217 */ /* 0x000fc40007800200 */
[----:B------:R-:W-:Y:S02]  /*0b00*/  IMNMX R24, RZ, R4, !PT ;  /* 0x00000004ff187217 */ /* 0x000fe40007800200 */
[----:B------:R-:W-:Y:S02]  /*0b10*/  IMNMX R25, RZ, R25, !PT ;  /* 0x00000019ff197217 */ /* 0x000fe40007800200 */
[----:B------:R-:W-:Y:S01]  /*0b20*/  SHF.R.S32.HI R18, RZ, 0x1f, R0 ;  /* 0x0000001fff127819 */ /* 0x000fe20000011400 */
[----:B------:R-:W-:Y:S01]  /*0b30*/  IMAD.WIDE.U32 R16, R24, c[0x0][0x1b8], RZ ;  /* 0x00006e0018107a25 */ /* 0x000fe200078e00ff */
[----:B------:R-:W-:Y:S02]  /*0b40*/  SHF.R.S32.HI R19, RZ, 0x1f, R24 ;  /* 0x0000001fff137819 */ /* 0x000fe40000011418 */
[----:B------:R-:W-:Y:S01]  /*0b50*/  SHF.R.S32.HI R21, RZ, 0x1f, R25 ;  /* 0x0000001fff157819 */ /* 0x000fe20000011419 */
[----:B------:R-:W-:Y:S01]  /*0b60*/  IMAD R18, R18, c[0x0][0x1c0], RZ ;  /* 0x0000700012127a24 */ /* 0x000fe200078e02ff */
[----:B------:R-:W-:Y:S01]  /*0b70*/  IMNMX R10, R5, UR4, PT ;  /* 0x00000004050a7c17 */ /* 0x000fe2000b800200 */
[----:B------:R-:W-:-:S02]  /*0b80*/  IMAD R20, R19, c[0x0][0x1b8], RZ ;  /* 0x00006e0013147a24 */ /* 0x000fc400078e02ff */
[----:B------:R-:W-:Y:S02]  /*0b90*/  IMAD R23, R21, c[0x0][0x1b8], RZ ;  /* 0x00006e0015177a24 */ /* 0x000fe400078e02ff */
[----:B------:R-:W-:-:S04]  /*0ba0*/  IMAD.WIDE.U32 R4, R0, c[0x0][0x1c0], RZ ;  /* 0x0000700000047a25 */ /* 0x000fc800078e00ff */
[----:B------:R-:W-:Y:S02]  /*0bb0*/  IMAD R6, R0, c[0x0][0x1c4], R18 ;  /* 0x0000710000067a24 */ /* 0x000fe400078e0212 */
[----:B------:R-:W-:Y:S02]  /*0bc0*/  IMAD R9, R24, c[0x0][0x1bc], R20 ;  /* 0x00006f0018097a24 */ /* 0x000fe400078e0214 */
[C---:B0-----:R-:W-:Y:S01]  /*0bd0*/  IMAD R7, R25.reuse, c[0x0][0x1bc], R23 ;  /* 0x00006f0019077a24 */ /* 0x041fe200078e0217 */
[----:B------:R-:W-:Y:S01]  /*0be0*/  IMNMX R23, RZ, R10, !PT ;  /* 0x0000000aff177217 */ /* 0x000fe20007800200 */
[----:B------:R-:W-:Y:S01]  /*0bf0*/  IMAD.WIDE.U32 R18, R25, c[0x0][0x1b8], RZ ;  /* 0x00006e0019127a25 */ /* 0x000fe200078e00ff */
[----:B------:R-:W-:Y:S03]  /*0c00*/  STL [R1+0x94], R9 ;  /* 0x0000940901007387 */ /* 0x000fe60000100800 */
[----:B------:R-:W-:Y:S01]  /*0c10*/  IMAD.IADD R21, R5, 0x1, R6 ;  /* 0x0000000105157824 */ /* 0x000fe200078e0206 */
[----:B------:R0:W-:Y:S01]  /*0c20*/  STL.64 [R1+0x108], R6 ;  /* 0x0001080601007387 */ /* 0x0001e20000100a00 */
[----:B------:R-:W-:-:S02]  /*0c30*/  IMAD.IADD R5, R17, 0x1, R9 ;  /* 0x0000000111057824 */ /* 0x000fc400078e0209 */
[----:B------:R-:W-:Y:S01]  /*0c40*/  IMAD.IADD R17, R19, 0x1, R7 ;  /* 0x0000000113117824 */ /* 0x000fe200078e0207 */
[----:B------:R-:W-:Y:S01]  /*0c50*/  SHF.R.S32.HI R19, RZ, 0x1f, R23 ;  /* 0x0000001fff137819 */ /* 0x000fe20000011417 */
[----:B------:R-:W-:Y:S02]  /*0c60*/  IMAD.MOV.U32 R20, RZ, RZ, R4 ;  /* 0x000000ffff147224 */ /* 0x000fe400078e0004 */
[----:B------:R-:W-:Y:S02]  /*0c70*/  IMAD.MOV.U32 R4, RZ, RZ, R16 ;  /* 0x000000ffff047224 */ /* 0x000fe400078e0010 */
[----:B------:R-:W-:Y:S02]  /*0c80*/  IMAD.MOV.U32 R16, RZ, RZ, R18 ;  /* 0x000000ffff107224 */ /* 0x000fe400078e0012 */
[----:B------:R-:W-:-:S04]  /*0c90*/  IMAD.WIDE.U32 R10, R0, c[0x0][0x1c0], R14 ;  /* 0x00007000000a7a25 */ /* 0x000fc800078e000e */
[----:B0-----:R-:W-:-:S04]  /*0ca0*/  IMAD.WIDE.U32 R6, R8, c[0x0][0x1c0], R14 ;  /* 0x0000700008067a25 */ /* 0x001fc800078e000e */
[C---:B------:R-:W-:Y:S01]  /*0cb0*/  IMAD.WIDE.U32 R8, R22.reuse, c[0x0][0x1c0], R14 ;  /* 0x0000700016087a25 */ /* 0x040fe200078e000e */
[----:B------:R0:W-:Y:S03]  /*0cc0*/  STL.64 [R1+0x58], R6 ;  /* 0x0000580601007387 */ /* 0x0001e60000100a00 */
[----:B------:R-:W-:Y:S01]  /*0cd0*/  IMAD R19, R19, c[0x0][0x1b8], RZ ;  /* 0x00006e0013137a24 */ /* 0x000fe200078e02ff */
[----:B------:R-:W-:Y:S01]  /*0ce0*/  STL.64 [R1+0x50], R8 ;  /* 0x0000500801007387 */ /* 0x000fe20000100a00 */
[----:B0-----:R-:W-:-:S03]  /*0cf0*/  IMAD.WIDE.U32 R6, R22, c[0x0][0x1c0], R4 ;  /* 0x0000700016067a25 */ /* 0x001fc600078e0004 */
[----:B------:R-:W2:Y:S04]  /*0d00*/  LDL.LU R22, [R1+0x94] ;  /* 0x0000940001167983 */ /* 0x000ea80000300800 */
[----:B--2---:R0:W-:Y:S04]  /*0d10*/  STL [R1+0x120], R22 ;  /* 0x0001201601007387 */ /* 0x0041e80000100800 */
[----:B0-----:R-:W2:Y:S01]  /*0d20*/  LDL.LU R22, [R1+0xa0] ;  /* 0x0000a00001167983 */ /* 0x001ea20000300800 */
[----:B------:R-:W-:-:S03]  /*0d30*/  IMAD.WIDE.U32 R8, R0, c[0x0][0x1c0], R4 ;  /* 0x0000700000087a25 */ /* 0x000fc600078e0004 */
[----:B------:R-:W-:Y:S01]  /*0d40*/  STL.64 [R1+0x30], R6 ;  /* 0x0000300601007387 */ /* 0x000fe20000100a00 */
[----:B------:R-:W-:-:S03]  /*0d50*/  IMAD.WIDE.U32 R16, R0, c[0x0][0x1c0], R16 ;  /* 0x0000700000107a25 */ /* 0x000fc600078e0010 */
[----:B------:R0:W-:Y:S04]  /*0d60*/  STL.64 [R1+0x110], R6 ;  /* 0x0001100601007387 */ /* 0x0001e80000100a00 */
[----:B0-----:R-:W3:Y:S04]  /*0d70*/  LDL.64 R6, [R1+0x50] ;  /* 0x0000500001067983 */ /* 0x001ee80000100a00 */
[----:B---3--:R0:W-:Y:S04]  /*0d80*/  STL.64 [R1+0x118], R6 ;  /* 0x0001180601007387 */ /* 0x0081e80000100a00 */
[----:B0-----:R-:W3:Y:S01]  /*0d90*/  LDL.64 R6, [R1+0x58] ;  /* 0x0000580001067983 */ /* 0x001ee20000100a00 */
[----:B------:R-:W-:-:S04]  /*0da0*/  IMAD.WIDE.U32 R4, R13, c[0x0][0x1b8], R2 ;  /* 0x00006e000d047a25 */ /* 0x000fc800078e0002 */
[----:B------:R-:W-:Y:S01]  /*0db0*/  IMAD.WIDE.U32 R12, R25, c[0x0][0x1b8], R2 ;  /* 0x00006e00190c7a25 */ /* 0x000fe200078e0002 */
[----:B---3--:R0:W-:Y:S04]  /*0dc0*/  STL.64 [R1+0x128], R6 ;  /* 0x0001280601007387 */ /* 0x0081e80000100a00 */
[----:B0-----:R-:W2:Y:S01]  /*0dd0*/  LDL.64 R6, [R1+0xc8] ;  /* 0x0000c80001067983 */ /* 0x001ea20000100a00 */
[----:B------:R-:W-:Y:S01]  /*0de0*/  IMAD R0, R23, c[0x0][0x1bc], R19 ;  /* 0x00006f0017007a24 */ /* 0x000fe200078e0213 */
[----:B------:R-:W-:Y:S02]  /*0df0*/  USHF.L.U64.HI UR6, UR12, UR5, UR13 ;  /* 0x000000050c067299 */ /* 0x000fe4000801020d */
[----:B------:R-:W-:Y:S04]  /*0e00*/  STL.64 [R1+0x48], R10 ;  /* 0x0000480a01007387 */ /* 0x000fe80000100a00 */
[----:B------:R0:W-:Y:S04]  /*0e10*/  STL.64 [R1+0x100], R10 ;  /* 0x0001000a01007387 */ /* 0x0001e80000100a00 */
[----:B------:R-:W-:Y:S04]  /*0e20*/  STL.64 [R1+0x28], R8 ;  /* 0x0000280801007387 */ /* 0x000fe80000100a00 */
[----:B------:R1:W-:Y:S01]  /*0e30*/  STL.64 [R1+0xf8], R8 ;  /* 0x0000f80801007387 */ /* 0x0003e20000100a00 */
[----:B0-----:R-:W-:-:S03]  /*0e40*/  IMAD.WIDE.U32 R10, R24, c[0x0][0x1b8], R2 ;  /* 0x00006e00180a7a25 */ /* 0x001fc600078e0002 */
[----:B------:R-:W-:Y:S04]  /*0e50*/  STL.64 [R1+0x8], R16 ;  /* 0x0000081001007387 */ /* 0x000fe80000100a00 */
[----:B------:R0:W-:Y:S01]  /*0e60*/  STL.64 [R1+0x60], R4 ;  /* 0x0000600401007387 */ /* 0x0001e20000100a00 */
[----:B-1----:R-:W-:-:S03]  /*0e70*/  IMAD.WIDE.U32 R8, R24, c[0x0][0x1b8], R28 ;  /* 0x00006e0018087a25 */ /* 0x002fc600078e001c */
[----:B------:R-:W3:Y:S04]  /*0e80*/  LDL.LU R24, [R1+0x9c] ;  /* 0x00009c0001187983 */ /* 0x000ee80000300800 */
[----:B------:R-:W-:Y:S01]  /*0e90*/  STL.64 [R1+0x40], R10 ;  /* 0x0000400a01007387 */ /* 0x000fe20000100a00 */
[----:B0-----:R-:W-:-:S03]  /*0ea0*/  IMAD.WIDE.U32 R4, R23, c[0x0][0x1b8], R2 ;  /* 0x00006e0017047a25 */ /* 0x001fc600078e0002 */
[----:B------:R-:W-:Y:S01]  /*0eb0*/  STL.64 [R1+0x20], R12 ;  /* 0x0000200c01007387 */ /* 0x000fe20000100a00 */
[----:B------:R-:W-:-:S03]  /*0ec0*/  IMAD.WIDE.U32 R2, R25, c[0x0][0x1b8], R28 ;  /* 0x00006e0019027a25 */ /* 0x000fc600078e001c */
[----:B------:R-:W-:Y:S01]  /*0ed0*/  STL.64 [R1+0x38], R8 ;  /* 0x0000380801007387 */ /* 0x000fe20000100a00 */
[----:B------:R-:W-:-:S03]  /*0ee0*/  IMAD.WIDE.U32 R18, R25, c[0x0][0x1b8], R26 ;  /* 0x00006e0019127a25 */ /* 0x000fc600078e001a */
[----:B------:R-:W-:Y:S01]  /*0ef0*/  STL.64 [R1], R4 ;  /* 0x0000000401007387 */ /* 0x000fe20000100a00 */
[----:B------:R-:W-:-:S03]  /*0f00*/  IMAD.WIDE.U32 R28, R23, c[0x0][0x1b8], R28 ;  /* 0x00006e00171c7a25 */ /* 0x000fc600078e001c */
[----:B------:R-:W4:Y:S01]  /*0f10*/  LDL.LU R25, [R1+0x90] ;  /* 0x0000900001197983 */ /* 0x000f220000300800 */
[----:B------:R-:W-:-:S03]  /*0f20*/  IMAD.WIDE.U32 R26, R23, c[0x0][0x1b8], R26 ;  /* 0x00006e00171a7a25 */ /* 0x000fc600078e001a */
[----:B------:R-:W-:Y:S01]  /*0f30*/  STL.64 [R1+0x18], R2 ;  /* 0x0000180201007387 */ /* 0x000fe20000100a00 */
[----:B------:R-:W-:-:S03]  /*0f40*/  IMAD.WIDE.U32 R14, R23, c[0x0][0x1b8], R20 ;  /* 0x00006e00170e7a25 */ /* 0x000fc600078e0014 */
[----:B------:R-:W3:Y:S04]  /*0f50*/  LDL.LU R23, [R1+0x98] ;  /* 0x0000980001177983 */ /* 0x000ee80000300800 */
[----:B------:R-:W3:Y:S04]  /*0f60*/  LDL.64 R20, [R1+0x60] ;  /* 0x0000600001147983 */ /* 0x000ee80000100a00 */
[----:B------:R-:W-:Y:S01]  /*0f70*/  STL.64 [R1+0x10], R18 ;  /* 0x0000101201007387 */ /* 0x000fe20000100a00 */
[----:B--2---:R-:W-:-:S03]  /*0f80*/  IMAD.IADD R22, R7, 0x1, R22 ;  /* 0x0000000107167824 */ /* 0x004fc600078e0216 */
[----:B------:R-:W3:Y:S04]  /*0f90*/  LDL.LU.64 R6, [R1+0x128] ;  /* 0x0001280001067983 */ /* 0x000ee80000300a00 */
[----:B------:R0:W-:Y:S04]  /*0fa0*/  STL [R1+0xd0], R22 ;  /* 0x0000d01601007387 */ /* 0x0001e80000100800 */
[----:B0-----:R-:W2:Y:S01]  /*0fb0*/  LDL.LU R22, [R1+0x120] ;  /* 0x0001200001167983 */ /* 0x001ea20000300800 */
[----:B---3--:R-:W-:-:S03]  /*0fc0*/  IMAD.IADD R23, R23, 0x1, R7 ;  /* 0x0000000117177824 */ /* 0x008fc600078e0207 */
[----:B------:R-:W4:Y:S04]  /*0fd0*/  LDL.LU.64 R6, [R1+0x118] ;  /* 0x0001180001067983 */ /* 0x000f280000300a00 */
[----:B------:R4:W-:Y:S02]  /*0fe0*/  STL [R1+0xc0], R23 ;  /* 0x0000c01701007387 */ /* 0x0009e40000100800 */
[----:B----4-:R-:W-:Y:S02]  /*0ff0*/  IMAD.IADD R23, R25, 0x1, R7 ;  /* 0x0000000119177824 */ /* 0x010fe400078e0207 */
[----:B------:R-:W3:Y:S04]  /*1000*/  LDL.LU.64 R6, [R1+0x110] ;  /* 0x0001100001067983 */ /* 0x000ee80000300a00 */
[----:B------:R3:W-:Y:S01]  /*1010*/  STL [R1+0xbc], R23 ;  /* 0x0000bc1701007387 */ /* 0x0007e20000100800 */
[----:B------:R-:W-:-:S02]  /*1020*/  IMAD.IADD R21, R24, 0x1, R21 ;  /* 0x0000000118157824 */ /* 0x000fc400078e0215 */
[C---:B--2---:R-:W-:Y:S02]  /*1030*/  IMAD.IADD R20, R22.reuse, 0x1, R11 ;  /* 0x0000000116147824 */ /* 0x044fe400078e020b */
[----:B---3--:R-:W-:Y:S02]  /*1040*/  IMAD.IADD R23, R25, 0x1, R7 ;  /* 0x0000000119177824 */ /* 0x008fe400078e0207 */
[----:B------:R-:W2:Y:S04]  /*1050*/  LDL.LU.64 R6, [R1+0x108] ;  /* 0x0001080001067983 */ /* 0x000ea80000300a00 */
[----:B------:R-:W-:Y:S04]  /*1060*/  STL [R1+0xac], R23 ;  /* 0x0000ac1701007387 */ /* 0x000fe80000100800 */
[----:B------:R-:W3:Y:S04]  /*1070*/  LDL.LU.64 R10, [R1+0x100] ;  /* 0x00010000010a7983 */ /* 0x000ee80000300a00 */
[----:B------:R0:W-:Y:S02]  /*1080*/  STL [R1+0xc4], R21 ;  /* 0x0000c41501007387 */ /* 0x0001e40000100800 */
[----:B0-----:R-:W-:-:S02]  /*1090*/  IMAD.IADD R21, R22, 0x1, R9 ;  /* 0x0000000116157824 */ /* 0x001fc400078e0209 */
[----:B------:R-:W4:Y:S04]  /*10a0*/  LDL.LU.64 R8, [R1+0xf8] ;  /* 0x0000f80001087983 */ /* 0x000f280000300a00 */
[----:B------:R2:W-:Y:S01]  /*10b0*/  STL [R1+0xb4], R20 ;  /* 0x0000b41401007387 */ /* 0x0005e20000100800 */
[----:B------:R-:W-:Y:S01]  /*10c0*/  IMAD.IADD R4, R0, 0x1, R29 ;  /* 0x0000000100047824 */ /* 0x000fe200078e021d */
[----:B------:R-:W-:Y:S01]  /*10d0*/  USHF.L.U64.HI UR5, UR14, UR5, UR15 ;  /* 0x000000050e057299 */ /* 0x000fe2000801020f */
[C---:B--2---:R-:W-:Y:S02]  /*10e0*/  IMAD.IADD R20, R7.reuse, 0x1, R13 ;  /* 0x0000000107147824 */ /* 0x044fe400078e020d */
[C---:B------:R-:W-:Y:S01]  /*10f0*/  IMAD.IADD R3, R7.reuse, 0x1, R3 ;  /* 0x0000000107037824 */ /* 0x040fe200078e0203 */
[----:B------:R0:W5:Y:S01]  /*1100*/  LDL.LU.64 R12, [R1+0xf0] ;  /* 0x0000f000010c7983 */ /* 0x0001620000300a00 */
[----:B------:R-:W-:-:S03]  /*1110*/  IMAD.IADD R2, R7, 0x1, R19 ;  /* 0x0000000107027824 */ /* 0x000fc600078e0213 */
[----:B------:R-:W-:Y:S04]  /*1120*/  STL [R1+0xb0], R21 ;  /* 0x0000b01501007387 */ /* 0x000fe80000100800 */
[----:B------:R-:W-:Y:S04]  /*1130*/  STL [R1+0xa4], R20 ;  /* 0x0000a41401007387 */ /* 0x000fe80000100800 */
[----:B------:R0:W5:Y:S04]  /*1140*/  LDL.LU R7, [R1+0xe8] ;  /* 0x0000e80001077983 */ /* 0x0001680000300800 */
[----:B------:R3:W-:Y:S02]  /*1150*/  STL [R1+0xa0], R3 ;  /* 0x0000a00301007387 */ /* 0x0007e40000100800 */
[----:B---3--:R-:W-:-:S02]  /*1160*/  IMAD.IADD R3, R6, 0x1, R11 ;  /* 0x0000000106037824 */ /* 0x008fc400078e020b */
[----:B------:R0:W5:Y:S04]  /*1170*/  LDL.LU.64 R10, [R1+0xe0] ;  /* 0x0000e000010a7983 */ /* 0x0001680000300a00 */
[----:B------:R4:W-:Y:S02]  /*1180*/  STL [R1+0x9c], R2 ;  /* 0x00009c0201007387 */ /* 0x0009e40000100800 */
[C---:B----4-:R-:W-:Y:S02]  /*1190*/  IMAD.IADD R2, R6.reuse, 0x1, R9 ;  /* 0x0000000106027824 */ /* 0x050fe400078e0209 */
[----:B------:R0:W5:Y:S04]  /*11a0*/  LDL.LU.64 R8, [R1+0xd8] ;  /* 0x0000d80001087983 */ /* 0x0001680000300a00 */
[----:B------:R1:W-:Y:S02]  /*11b0*/  STL [R1+0xb8], R3 ;  /* 0x0000b80301007387 */ /* 0x0003e40000100800 */
[----:B-1----:R-:W-:-:S02]  /*11c0*/  IMAD.IADD R3, R6, 0x1, R17 ;  /* 0x0000000106037824 */ /* 0x002fc400078e0211 */
[----:B------:R0:W5:Y:S04]  /*11d0*/  LDL.LU R6, [R1+0xd4] ;  /* 0x0000d40001067983 */ /* 0x0001680000300800 */
[----:B------:R1:W-:Y:S04]  /*11e0*/  STL [R1+0xa8], R2 ;  /* 0x0000a80201007387 */ /* 0x0003e80000100800 */
[----:B------:R2:W-:Y:S01]  /*11f0*/  STL [R1+0x98], R3 ;  /* 0x0000980301007387 */ /* 0x0005e20000100800 */
[----:B-1----:R-:W-:Y:S02]  /*1200*/  IMAD.IADD R2, R5, 0x1, R0 ;  /* 0x0000000105027824 */ /* 0x002fe400078e0200 */
[----:B--2---:R-:W-:-:S03]  /*1210*/  IMAD.IADD R3, R0, 0x1, R27 ;  /* 0x0000000100037824 */ /* 0x004fc600078e021b */
[----:B------:R1:W-:Y:S04]  /*1220*/  STL [R1+0x94], R2 ;  /* 0x0000940201007387 */ /* 0x0003e80000100800 */
[----:B------:R0:W-:Y:S01]  /*1230*/  STL [R1+0x90], R4 ;  /* 0x0000900401007387 */ /* 0x0001e20000100800 */
[----:B-1----:R-:W-:-:S03]  /*1240*/  IMAD.IADD R2, R0, 0x1, R15 ;  /* 0x0000000100027824 */ /* 0x002fc600078e020f */
[----:B------:R0:W-:Y:S04]  /*1250*/  STL [R1+0x8c], R3 ;  /* 0x00008c0301007387 */ /* 0x0001e80000100800 */
[----:B------:R0:W-:Y:S01]  /*1260*/  STL [R1+0x88], R2 ;  /* 0x0000880201007387 */ /* 0x0001e20000100800 */
[----:B------:R-:W-:-:S03]  /*1270*/  IMAD.MOV.U32 R0, RZ, RZ, RZ ;  /* 0x000000ffff007224 */ /* 0x000fc600078e00ff */
.L_x_139:
[----:B0-----:R-:W2:Y:S04]  /*1280*/  LDL.64 R4, [R1+0xc8] ;  /* 0x0000c80001047983 */ /* 0x001ea80000100a00 */
[----:B------:R-:W3:Y:S01]  /*1290*/  LDL R3, [R1+0xd0] ;  /* 0x0000d00001037983 */ /* 0x000ee20000100800 */
[----:B------:R-:W-:Y:S01]  /*12a0*/  SHF.R.S32.HI R2, RZ, 0x1f, R0 ;  /* 0x0000001fff027819 */ /* 0x000fe20000011400 */
[----:B------:R-:W-:-:S02]  /*12b0*/  UMOV UR4, URZ ;  /* 0x0000003f00047c82 */ /* 0x000fc40008000000 */
[----:B------:R-:W-:Y:S02]  /*12c0*/  ULDC.64 UR8, c[0x0][0x180] ;  /* 0x0000600000087ab9 */ /* 0x000fe40000000a00 */
[----:B------:R-:W-:Y:S02]  /*12d0*/  IMAD R16, R2, c[0x0][0x1f0], RZ ;  /* 0x00007c0002107a24 */ /* 0x000fe400078e02ff */
[----:B--2---:R-:W-:-:S04]  /*12e0*/  IMAD.MOV.U32 R2, RZ, RZ, R4 ;  /* 0x000000ffff027224 */ /* 0x004fc800078e0004 */
[----:B---3--:R-:W-:-:S04]  /*12f0*/  IMAD.WIDE.U32 R4, R0, c[0x0][0x1f0], R2 ;  /* 0x00007c0000047a25 */ /* 0x008fc800078e0002 */
[----:B------:R-:W-:Y:S01]  /*1300*/  IMAD R2, R0, c[0x0][0x1f4], R16 ;  /* 0x00007d0000027a24 */ /* 0x000fe200078e0210 */
[----:B------:R-:W-:-:S03]  /*1310*/  LEA R3, P0, R4, c[0x0][0x1c8], 0x3 ;  /* 0x0000720004037a11 */ /* 0x000fc600078018ff */
[----:B------:R-:W-:-:S05]  /*1320*/  IMAD.IADD R2, R5, 0x1, R2 ;  /* 0x0000000105027824 */ /* 0x000fca00078e0202 */
[----:B-----5:R-:W-:Y:S02]  /*1330*/  LEA.HI.X R2, R4, c[0x0][0x1cc], R2, 0x3, P0 ;  /* 0x0000730004027a11 */ /* 0x020fe400000f1c02 */
.L_x_138:
[----:B------:R-:W2:Y:S01]  /*1340*/  LDL R17, [R1+0x88] ;  /* 0x0000880001117983 */ /* 0x000ea20000100800 */
[----:B------:R-:W-:Y:S02]  /*1350*/  IMAD.MOV.U32 R4, RZ, RZ, R3 ;  /* 0x000000ffff047224 */ /* 0x000fe400078e0003 */
[----:B------:R-:W-:Y:S01]  /*1360*/  IMAD.MOV.U32 R5, RZ, RZ, R2 ;  /* 0x000000ffff057224 */ /* 0x000fe200078e0002 */
[----:B------:R-:W3:Y:S04]  /*1370*/  LDL.64 R22, [R1+0x80] ;  /* 0x0000800001167983 */ /* 0x000ee80000100a00 */
[----:B------:R0:W3:Y:S04]  /*1380*/  LDG.E.64 R18, [R4.64] ;  /* 0x0000000a04127981 */ /* 0x0000e8000c1e1b00 */
[----:B------:R1:W-:Y:S04]  /*1390*/  STL [R1+0xd4], R2 ;  /* 0x0000d40201007387 */ /* 0x0003e80000100800 */
[----:B-1----:R-:W4:Y:S01]  /*13a0*/  LDL R2, [R1+0x8c] ;  /* 0x00008c0001027983 */ /* 0x002f220000100800 */
[----:B------:R-:W-:Y:S01]  /*13b0*/  SHF.R.S32.HI R16, RZ, 0x1f, R0 ;  /* 0x0000001fff107819 */ /* 0x000fe20000011400 */
[----:B0----5:R-:W-:-:S04]  /*13c0*/  IMAD.MOV.U32 R4, RZ, RZ, R14 ;  /* 0x000000ffff047224 */ /* 0x021fc800078e000e */
[----:B------:R-:W-:Y:S01]  /*13d0*/  IMAD R16, R16, c[0x0][0x1a8], RZ ;  /* 0x00006a0010107a24 */ /* 0x000fe200078e02ff */
[----:B------:R0:W-:Y:S04]  /*13e0*/  STL.64 [R1+0xd8], R14 ;  /* 0x0000d80e01007387 */ /* 0x0001e80000100a00 */
[----:B0-----:R-:W4:Y:S01]  /*13f0*/  LDL.64 R14, [R1+0x8] ;  /* 0x00000800010e7983 */ /* 0x001f220000100a00 */
[----:B--2---:R-:W-:-:S04]  /*1400*/  IMAD.MOV.U32 R5, RZ, RZ, R17 ;  /* 0x000000ffff057224 */ /* 0x004fc800078e0011 */
[----:B------:R-:W-:-:S04]  /*1410*/  IMAD.WIDE.U32 R20, R0, c[0x0][0x1a8], R4 ;  /* 0x00006a0000147a25 */ /* 0x000fc800078e0004 */
[----:B------:R-:W-:Y:S01]  /*1420*/  IMAD R4, R0, c[0x0][0x1ac], R16 ;  /* 0x00006b0000047a24 */ /* 0x000fe200078e0210 */
[----:B---3--:R-:W0:Y:S01]  /*1430*/  DMUL R22, R22, R18 ;  /* 0x0000001216167228 */ /* 0x008e220000000000 */
[----:B------:R-:W-:Y:S02]  /*1440*/  LEA R16, P0, R20, UR8, 0x3 ;  /* 0x0000000814107c11 */ /* 0x000fe4000f8018ff */
[----:B------:R-:W-:-:S03]  /*1450*/  IMAD.IADD R5, R21, 0x1, R4 ;  /* 0x0000000115057824 */ /* 0x000fc600078e0204 */
[----:B0----5:R-:W0:Y:S02]  /*1460*/  DMUL R24, R8, R22 ;  /* 0x0000001608187228 */ /* 0x021e240000000000 */
[----:B------:R-:W-:Y:S01]  /*1470*/  LEA.HI.X R17, R20, UR9, R5, 0x3, P0 ;  /* 0x0000000914117c11 */ /* 0x000fe200080f1c05 */
[----:B------:R-:W-:Y:S02]  /*1480*/  IMAD.MOV.U32 R20, RZ, RZ, R26 ;  /* 0x000000ffff147224 */ /* 0x000fe400078e001a */
[----:B----4-:R-:W-:Y:S02]  /*1490*/  IMAD.MOV.U32 R21, RZ, RZ, R2 ;  /* 0x000000ffff157224 */ /* 0x010fe400078e0002 */
[----:B0-----:R0:W-:Y:S02]  /*14a0*/  RED.E.ADD.F64.RN.STRONG.GPU [R16.64], R24 ;  /* 0x000000181000798e */ /* 0x0011e4000c10ed8a */
[----:B------:R-:W-:Y:S02]  /*14b0*/  IMAD.WIDE.U32 R20, R0, c[0x0][0x1a8], R20 ;  /* 0x00006a0000147a25 */ /* 0x000fe400078e0014 */
[----:B------:R-:W2:Y:S02]  /*14c0*/  LDL R2, [R1+0x98] ;  /* 0x0000980001027983 */ /* 0x000ea40000100800 */
[----:B------:R-:W-:-:S02]  /*14d0*/  IMAD.IADD R5, R4, 0x1, R21 ;  /* 0x0000000104057824 */ /* 0x000fc400078e0215 */
[----:B------:R-:W3:Y:S01]  /*14e0*/  LDL R21, [R1+0x90] ;  /* 0x0000900001157983 */ /* 0x000ee20000100800 */
[----:B0-----:R-:W-:Y:S01]  /*14f0*/  LEA R16, P0, R20, UR8, 0x3 ;  /* 0x0000000814107c11 */ /* 0x001fe2000f8018ff */
[----:B------:R-:W0:-:S03]  /*1500*/  DMUL R24, R6, R22 ;  /* 0x0000001606187228 */ /* 0x000e060000000000 */
[----:B------:R-:W-:Y:S02]  /*1510*/  LEA.HI.X R17, R20, UR9, R5, 0x3, P0 ;  /* 0x0000000914117c11 */ /* 0x000fe400080f1c05 */
[----:B------:R-:W4:Y:S04]  /*1520*/  LDL R5, [R1+0x94] ;  /* 0x0000940001057983 */ /* 0x000f280000100800 */
[----:B0-----:R0:W-:Y:S04]  /*1530*/  RED.E.ADD.F64.RN.STRONG.GPU [R16.64], R24 ;  /* 0x000000181000798e */ /* 0x0011e8000c10ed8a */
[----:B0-----:R-:W4:Y:S01]  /*1540*/  LDL.64 R16, [R1] ;  /* 0x0000000001107983 */ /* 0x001f220000100a00 */
[----:B------:R-:W-:-:S04]  /*1550*/  IMAD.MOV.U32 R20, RZ, RZ, R28 ;  /* 0x000000ffff147224 */ /* 0x000fc800078e001c */
[----:B---3--:R-:W-:-:S04]  /*1560*/  IMAD.WIDE.U32 R20, R0, c[0x0][0x1a8], R20 ;  /* 0x00006a0000147a25 */ /* 0x008fc800078e0014 */
[----:B----4-:R-:W-:Y:S02]  /*1570*/  IMAD.MOV.U32 R17, RZ, RZ, R5 ;  /* 0x000000ffff117224 */ /* 0x010fe400078e0005 */
[----:B------:R-:W-:Y:S02]  /*1580*/  IMAD.IADD R5, R4, 0x1, R21 ;  /* 0x0000000104057824 */ /* 0x000fe400078e0215 */
[----:B------:R-:W-:Y:S01]  /*1590*/  IMAD.WIDE.U32 R24, R0, c[0x0][0x1a8], R16 ;  /* 0x00006a0000187a25 */ /* 0x000fe200078e0010 */
[----:B------:R-:W-:-:S04]  /*15a0*/  LEA R16, P0, R20, UR8, 0x3 ;  /* 0x0000000814107c11 */ /* 0x000fc8000f8018ff */
[----:B------:R-:W-:Y:S01]  /*15b0*/  LEA.HI.X R17, R20, UR9, R5, 0x3, P0 ;  /* 0x0000000914117c11 */ /* 0x000fe200080f1c05 */
[----:B------:R-:W-:Y:S01]  /*15c0*/  IMAD.IADD R5, R4, 0x1, R25 ;  /* 0x0000000104057824 */ /* 0x000fe200078e0219 */
[----:B------:R-:W-:-:S04]  /*15d0*/  LEA R20, P0, R24, UR8, 0x3 ;  /* 0x0000000818147c11 */ /* 0x000fc8000f8018ff */
[----:B------:R-:W-:Y:S01]  /*15e0*/  LEA.HI.X R21, R24, UR9, R5, 0x3, P0 ;  /* 0x0000000918157c11 */ /* 0x000fe200080f1c05 */
[----:B------:R-:W0:-:S04]  /*15f0*/  DMUL R24, R10, R22 ;  /* 0x000000160a187228 */ /* 0x000e080000000000 */
[----:B------:R-:W1:-:S03]  /*1600*/  DMUL R22, R12, R22 ;  /* 0x000000160c167228 */ /* 0x000e460000000000 */
[----:B0-----:R0:W-:Y:S04]  /*1610*/  RED.E.ADD.F64.RN.STRONG.GPU [R16.64], R24 ;  /* 0x000000181000798e */ /* 0x0011e8000c10ed8a */
[----:B-1----:R1:W-:Y:S01]  /*1620*/  RED.E.ADD.F64.RN.STRONG.GPU [R20.64], R22 ;  /* 0x000000161400798e */ /* 0x0023e2000c10ed8a */
[----:B0-----:R-:W-:-:S03]  /*1630*/  IMAD.MOV.U32 R16, RZ, RZ, R14 ;  /* 0x000000ffff107224 */ /* 0x001fc600078e000e */
[----:B------:R-:W3:Y:S01]  /*1640*/  LDL.64 R24, [R1+0x78] ;  /* 0x0000780001187983 */ /* 0x000ee20000100a00 */
[----:B--2---:R-:W-:-:S03]  /*1650*/  IMAD.MOV.U32 R17, RZ, RZ, R2 ;  /* 0x000000ffff117224 */ /* 0x004fc600078e0002 */
[----:B------:R-:W2:Y:S01]  /*1660*/  LDL R2, [R1+0xa4] ;  /* 0x0000a40001027983 */ /* 0x000ea20000100800 */
[----:B------:R-:W-:-:S03]  /*1670*/  IMAD.WIDE.U32 R16, R0, c[0x0][0x1a8], R16 ;  /* 0x00006a0000107a25 */ /* 0x000fc600078e0010 */
[----:B------:R-:W4:Y:S01]  /*1680*/  LDL.64 R14, [R1+0x20] ;  /* 0x00002000010e7983 */ /* 0x000f220000100a00 */
[----:B------:R-:W-:Y:S01]  /*1690*/  IMAD.IADD R5, R4, 0x1, R17 ;  /* 0x0000000104057824 */ /* 0x000fe200078e0211 */
[----:B-1----:R-:W-:-:S04]  /*16a0*/  LEA R22, P0, R16, UR8, 0x3 ;  /* 0x0000000810167c11 */ /* 0x002fc8000f8018ff */
[----:B------:R-:W-:Y:S02]  /*16b0*/  LEA.HI.X R23, R16, UR9, R5, 0x3, P0 ;  /* 0x0000000910177c11 */ /* 0x000fe400080f1c05 */
[----:B------:R-:W2:Y:S04]  /*16c0*/  LDL R5, [R1+0x9c] ;  /* 0x00009c0001057983 */ /* 0x000ea80000100800 */
[----:B------:R-:W2:Y:S01]  /*16d0*/  LDL.64 R16, [R1+0x10] ;  /* 0x0000100001107983 */ /* 0x000ea20000100a00 */
[----:B---3--:R-:W0:-:S06]  /*16e0*/  DMUL R20, R24, R18 ;  /* 0x0000001218147228 */ /* 0x008e0c0000000000 */
[----:B0-----:R-:W0:-:S07]  /*16f0*/  DMUL R24, R8, R20 ;  /* 0x0000001408187228 */ /* 0x001e0e0000000000 */
[----:B0-----:R0:W-:Y:S01]  /*1700*/  RED.E.ADD.F64.RN.STRONG.GPU [R22.64], R24 ;  /* 0x000000181600798e */ /* 0x0011e2000c10ed8a */
[----:B--2---:R-:W-:-:S04]  /*1710*/  IMAD.MOV.U32 R17, RZ, RZ, R5 ;  /* 0x000000ffff117224 */ /* 0x004fc800078e0005 */
[----:B------:R-:W-:-:S04]  /*1720*/  IMAD.WIDE.U32 R16, R0, c[0x0][0x1a8], R16 ;  /* 0x00006a0000107a25 */ /* 0x000fc800078e0010 */
[----:B------:R-:W-:Y:S01]  /*1730*/  IMAD.IADD R5, R4, 0x1, R17 ;  /* 0x0000000104057824 */ /* 0x000fe200078e0211 */
[----:B0-----:R-:W-:-:S04]  /*1740*/  LEA R22, P0, R16, UR8, 0x3 ;  /* 0x0000000810167c11 */ /* 0x001fc8000f8018ff */
[----:B------:R-:W-:Y:S02]  /*1750*/  LEA.HI.X R23, R16, UR9, R5, 0x3, P0 ;  /* 0x0000000910177c11 */ /* 0x000fe400080f1c05 */
[----:B------:R-:W2:Y:S04]  /*1760*/  LDL R5, [R1+0xa0] ;  /* 0x0000a00001057983 */ /* 0x000ea80000100800 */
[----:B------:R-:W2:Y:S01]  /*1770*/  LDL.64 R16, [R1+0x18] ;  /* 0x0000180001107983 */ /* 0x000ea20000100a00 */
[----:B------:R-:W0:-:S07]  /*1780*/  DMUL R24, R6, R20 ;  /* 0x0000001406187228 */ /* 0x000e0e0000000000 */
[----:B0-----:R4:W-:Y:S02]  /*1790*/  RED.E.ADD.F64.RN.STRONG.GPU [R22.64], R24 ;  /* 0x000000181600798e */ /* 0x0019e4000c10ed8a */
[----:B----4-:R-:W-:Y:S02]  /*17a0*/  IMAD.MOV.U32 R22, RZ, RZ, R14 ;  /* 0x000000ffff167224 */ /* 0x010fe400078e000e */
[----:B------:R-:W-:Y:S01]  /*17b0*/  IMAD.MOV.U32 R23, RZ, RZ, R2 ;  /* 0x000000ffff177224 */ /* 0x000fe200078e0002 */
[----:B------:R-:W3:Y:S03]  /*17c0*/  LDL.64 R14, [R1+0x38] ;  /* 0x00003800010e7983 */ /* 0x000ee60000100a00 */
[----:B------:R-:W-:Y:S01]  /*17d0*/  IMAD.WIDE.U32 R24, R0, c[0x0][0x1a8], R22 ;  /* 0x00006a0000187a25 */ /* 0x000fe200078e0016 */
[----:B------:R-:W4:Y:S03]  /*17e0*/  LDL R2, [R1+0xac] ;  /* 0x0000ac0001027983 */ /* 0x000f260000100800 */
[----:B--2---:R-:W-:-:S04]  /*17f0*/  IMAD.MOV.U32 R17, RZ, RZ, R5 ;  /* 0x000000ffff117224 */ /* 0x004fc800078e0005 */
[----:B------:R-:W-:-:S04]  /*1800*/  IMAD.WIDE.U32 R16, R0, c[0x0][0x1a8], R16 ;  /* 0x00006a0000107a25 */ /* 0x000fc800078e0010 */
[----:B------:R-:W-:Y:S01]  /*1810*/  IMAD.IADD R5, R4, 0x1, R17 ;  /* 0x0000000104057824 */ /* 0x000fe200078e0211 */
[----:B------:R-:W-:-:S04]  /*1820*/  LEA R22, P0, R16, UR8, 0x3 ;  /* 0x0000000810167c11 */ /* 0x000fc8000f8018ff */
[----:B------:R-:W-:Y:S01]  /*1830*/  LEA.HI.X R23, R16, UR9, R5, 0x3, P0 ;  /* 0x0000000910177c11 */ /* 0x000fe200080f1c05 */
[----:B------:R-:W-:Y:S01]  /*1840*/  IMAD.IADD R5, R4, 0x1, R25 ;  /* 0x0000000104057824 */ /* 0x000fe200078e0219 */
[----:B------:R-:W-:-:S04]  /*1850*/  LEA R16, P0, R24, UR8, 0x3 ;  /* 0x0000000818107c11 */ /* 0x000fc8000f8018ff */
[----:B------:R-:W-:Y:S01]  /*1860*/  LEA.HI.X R17, R24, UR9, R5, 0x3, P0 ;  /* 0x0000000918117c11 */ /* 0x000fe200080f1c05 */
[-C--:B------:R-:W0:Y:S01]  /*1870*/  DMUL R24, R10, R20.reuse ;  /* 0x000000140a187228 */ /* 0x080e220000000000 */
[----:B------:R-:W2:Y:S06]  /*1880*/  LDL R5, [R1+0xa8] ;  /* 0x0000a80001057983 */ /* 0x000eac0000100800 */
[----:B0-----:R0:W-:Y:S04]  /*1890*/  RED.E.ADD.F64.RN.STRONG.GPU [R22.64], R24 ;  /* 0x000000181600798e */ /* 0x0011e8000c10ed8a */
[----:B0-----:R-:W2:Y:S01]  /*18a0*/  LDL.64 R22, [R1+0x28] ;  /* 0x0000280001167983 */ /* 0x001ea20000100a00 */
[----:B------:R-:W0:-:S03]  /*18b0*/  DMUL R20, R12, R20 ;  /* 0x000000140c147228 */ /* 0x000e060000000000 */
[----:B------:R-:W3:Y:S04]  /*18c0*/  LDL.64 R24, [R1+0x70] ;  /* 0x0000700001187983 */ /* 0x000ee80000100a00 */
[----:B0-----:R0:W-:Y:S01]  /*18d0*/  RED.E.ADD.F64.RN.STRONG.GPU [R16.64], R20 ;  /* 0x000000141000798e */ /* 0x0011e2000c10ed8a */
[----:B--2---:R-:W-:-:S04]  /*18e0*/  IMAD.MOV.U32 R23, RZ, RZ, R5 ;  /* 0x000000ffff177224 */ /* 0x004fc800078e0005 */
[----:B------:R-:W-:-:S04]  /*18f0*/  IMAD.WIDE.U32 R22, R0, c[0x0][0x1a8], R22 ;  /* 0x00006a0000167a25 */ /* 0x000fc800078e0016 */
[----:B------:R-:W-:Y:S01]  /*1900*/  IMAD.IADD R5, R4, 0x1, R23 ;  /* 0x0000000104057824 */ /* 0x000fe200078e0217 */
[----:B0-----:R-:W-:-:S04]  /*1910*/  LEA R20, P0, R22, UR8, 0x3 ;  /* 0x0000000816147c11 */ /* 0x001fc8000f8018ff */
[----:B------:R-:W-:Y:S02]  /*1920*/  LEA.HI.X R21, R22, UR9, R5, 0x3, P0 ;  /* 0x0000000916157c11 */ /* 0x000fe400080f1c05 */
[----:B------:R-:W4:Y:S01]  /*1930*/  LDL.64 R22, [R1+0x30] ;  /* 0x0000300001167983 */ /* 0x000f220000100a00 */
[----:B---3--:R-:W0:-:S06]  /*1940*/  DMUL R16, R24, R18 ;  /* 0x0000001218107228 */ /* 0x008e0c0000000000 */
[----:B0-----:R-:W0:-:S07]  /*1950*/  DMUL R24, R8, R16 ;  /* 0x0000001008187228 */ /* 0x001e0e0000000000 */
[----:B0-----:R0:W-:Y:S01]  /*1960*/  RED.E.ADD.F64.RN.STRONG.GPU [R20.64], R24 ;  /* 0x000000181400798e */ /* 0x0011e2000c10ed8a */
[----:B----4-:R-:W-:Y:S01]  /*1970*/  IMAD.MOV.U32 R23, RZ, RZ, R2 ;  /* 0x000000ffff177224 */ /* 0x010fe200078e0002 */
[----:B0-----:R-:W0:Y:S02]  /*1980*/  DMUL R24, R6, R16 ;  /* 0x0000001006187228 */ /* 0x001e240000000000 */
[----:B------:R-:W2:Y:S01]  /*1990*/  LDL R2, [R1+0xb8] ;  /* 0x0000b80001027983 */ /* 0x000ea20000100800 */
[----:B------:R-:W-:-:S04]  /*19a0*/  IMAD.WIDE.U32 R22, R0, c[0x0][0x1a8], R22 ;  /* 0x00006a0000167a25 */ /* 0x000fc800078e0016 */
[----:B------:R-:W-:Y:S01]  /*19b0*/  IMAD.IADD R5, R4, 0x1, R23 ;  /* 0x0000000104057824 */ /* 0x000fe200078e0217 */
[----:B------:R-:W-:-:S04]  /*19c0*/  LEA R20, P0, R22, UR8, 0x3 ;  /* 0x0000000816147c11 */ /* 0x000fc8000f8018ff */
[----:B------:R-:W-:Y:S02]  /*19d0*/  LEA.HI.X R21, R22, UR9, R5, 0x3, P0 ;  /* 0x0000000916157c11 */ /* 0x000fe400080f1c05 */
[----:B------:R-:W3:Y:S01]  /*19e0*/  LDL R5, [R1+0xb0] ;  /* 0x0000b00001057983 */ /* 0x000ee20000100800 */
[----:B------:R-:W-:-:S03]  /*19f0*/  IMAD.MOV.U32 R22, RZ, RZ, R14 ;  /* 0x000000ffff167224 */ /* 0x000fc600078e000e */
[----:B0-----:R0:W-:Y:S04]  /*1a00*/  RED.E.ADD.F64.RN.STRONG.GPU [R20.64], R24 ;  /* 0x000000181400798e */ /* 0x0011e8000c10ed8a */
[----:B------:R-:W4:Y:S01]  /*1a10*/  LDL.64 R14, [R1+0x68] ;  /* 0x00006800010e7983 */ /* 0x000f220000100a00 */
[----:B0-----:R-:W0:Y:S01]  /*1a20*/  DMUL R24, R10, R16 ;  /* 0x000000100a187228 */ /* 0x001e220000000000 */
[----:B---3--:R-:W-:-:S04]  /*1a30*/  IMAD.MOV.U32 R23, RZ, RZ, R5 ;  /* 0x000000ffff177224 */ /* 0x008fc800078e0005 */
[----:B------:R-:W-:-:S04]  /*1a40*/  IMAD.WIDE.U32 R22, R0, c[0x0][0x1a8], R22 ;  /* 0x00006a0000167a25 */ /* 0x000fc800078e0016 */
[----:B------:R-:W-:Y:S01]  /*1a50*/  IMAD.IADD R5, R4, 0x1, R23 ;  /* 0x0000000104057824 */ /* 0x000fe200078e0217 */
[----:B------:R-:W-:-:S04]  /*1a60*/  LEA R20, P0, R22, UR8, 0x3 ;  /* 0x0000000816147c11 */ /* 0x000fc8000f8018ff */
[----:B------:R-:W-:Y:S02]  /*1a70*/  LEA.HI.X R21, R22, UR9, R5, 0x3, P0 ;  /* 0x0000000916157c11 */ /* 0x000fe400080f1c05 */
[----:B------:R-:W3:Y:S04]  /*1a80*/  LDL R5, [R1+0xb4] ;  /* 0x0000b40001057983 */ /* 0x000ee80000100800 */
[----:B------:R-:W3:Y:S04]  /*1a90*/  LDL.64 R22, [R1+0x40] ;  /* 0x0000400001167983 */ /* 0x000ee80000100a00 */
[----:B0-----:R0:W-:Y:S04]  /*1aa0*/  RED.E.ADD.F64.RN.STRONG.GPU [R20.64], R24 ;  /* 0x000000181400798e */ /* 0x0011e8000c10ed8a */
[----:B0-----:R-:W2:Y:S01]  /*1ab0*/  LDL.64 R24, [R1+0x48] ;  /* 0x0000480001187983 */ /* 0x001ea20000100a00 */
[----:B------:R-:W0:-:S04]  /*1ac0*/  DMUL R16, R12, R16 ;  /* 0x000000100c107228 */ /* 0x000e080000000000 */
[----:B----4-:R1:W4:Y:S01]  /*1ad0*/  DMUL R18, R14, R18 ;  /* 0x000000120e127228 */ /* 0x0103220000000000 */
[----:B---3--:R-:W-:-:S04]  /*1ae0*/  IMAD.MOV.U32 R23, RZ, RZ, R5 ;  /* 0x000000ffff177224 */ /* 0x008fc800078e0005 */
[----:B------:R-:W-:-:S04]  /*1af0*/  IMAD.WIDE.U32 R22, R0, c[0x0][0x1a8], R22 ;  /* 0x00006a0000167a25 */ /* 0x000fc800078e0016 */
[----:B------:R-:W-:Y:S01]  /*1b00*/  IMAD.IADD R5, R4, 0x1, R23 ;  /* 0x0000000104057824 */ /* 0x000fe200078e0217 */
[C---:B------:R-:W-:Y:S01]  /*1b10*/  LEA R20, P0, R22.reuse, UR8, 0x3 ;  /* 0x0000000816147c11 */ /* 0x040fe2000f8018ff */
[----:B------:R-:W3:Y:S03]  /*1b20*/  LDL R23, [R1+0xbc] ;  /* 0x0000bc0001177983 */ /* 0x000ee60000100800 */
[----:B------:R-:W-:Y:S01]  /*1b30*/  LEA.HI.X R21, R22, UR9, R5, 0x3, P0 ;  /* 0x0000000916157c11 */ /* 0x000fe200080f1c05 */
[----:B--2---:R-:W-:-:S04]  /*1b40*/  IMAD.MOV.U32 R25, RZ, RZ, R2 ;  /* 0x000000ffff197224 */ /* 0x004fc800078e0002 */
[----:B0-----:R0:W-:Y:S04]  /*1b50*/  RED.E.ADD.F64.RN.STRONG.GPU [R20.64], R16 ;  /* 0x000000101400798e */ /* 0x0011e8000c10ed8a */
[----:B------:R-:W2:Y:S04]  /*1b60*/  LDL R2, [R1+0xc0] ;  /* 0x0000c00001027983 */ /* 0x000ea80000100800 */
[----:B-1----:R1:W5:Y:S04]  /*1b70*/  LDL.LU.64 R14, [R1+0xd8] ;  /* 0x0000d800010e7983 */ /* 0x0023680000300a00 */
[----:B0-----:R-:W2:Y:S01]  /*1b80*/  LDL.64 R20, [R1+0x50] ;  /* 0x0000500001147983 */ /* 0x001ea20000100a00 */
[----:B------:R-:W-:-:S04]  /*1b90*/  IMAD.WIDE.U32 R24, R0, c[0x0][0x1a8], R24 ;  /* 0x00006a0000187a25 */ /* 0x000fc800078e0018 */
[----:B------:R-:W-:Y:S01]  /*1ba0*/  IMAD.IADD R5, R4, 0x1, R25 ;  /* 0x0000000104057824 */ /* 0x000fe200078e0219 */
[----:B------:R-:W-:Y:S01]  /*1bb0*/  LEA R22, P0, R24, UR8, 0x3 ;  /* 0x0000000818167c11 */ /* 0x000fe2000f8018ff */
[----:B---3--:R-:W-:-:S03]  /*1bc0*/  IMAD.MOV.U32 R17, RZ, RZ, R23 ;  /* 0x000000ffff117224 */ /* 0x008fc600078e0017 */
[----:B------:R-:W-:Y:S01]  /*1bd0*/  LEA.HI.X R23, R24, UR9, R5, 0x3, P0 ;  /* 0x0000000918177c11 */ /* 0x000fe200080f1c05 */
[----:B--2---:R-:W-:-:S04]  /*1be0*/  IMAD.MOV.U32 R16, RZ, RZ, R20 ;  /* 0x000000ffff107224 */ /* 0x004fc800078e0014 */
[----:B------:R-:W-:-:S04]  /*1bf0*/  IMAD.WIDE.U32 R16, R0, c[0x0][0x1a8], R16 ;  /* 0x00006a0000107a25 */ /* 0x000fc800078e0010 */
[----:B------:R-:W-:Y:S01]  /*1c00*/  IMAD.IADD R5, R4, 0x1, R17 ;  /* 0x0000000104057824 */ /* 0x000fe200078e0211 */
[----:B------:R-:W-:-:S04]  /*1c10*/  LEA R24, P0, R16, UR8, 0x3 ;  /* 0x0000000810187c11 */ /* 0x000fc8000f8018ff */
[----:B------:R-:W-:Y:S02]  /*1c20*/  LEA.HI.X R25, R16, UR9, R5, 0x3, P0 ;  /* 0x0000000910197c11 */ /* 0x000fe400080f1c05 */
[----:B------:R-:W2:Y:S01]  /*1c30*/  LDL.64 R16, [R1+0x58] ;  /* 0x0000580001107983 */ /* 0x000ea20000100a00 */
[----:B----4-:R-:W0:-:S03]  /*1c40*/  DMUL R20, R8, R18 ;  /* 0x0000001208147228 */ /* 0x010e060000000000 */
[----:B------:R-:W3:Y:S04]  /*1c50*/  LDL R5, [R1+0xc4] ;  /* 0x0000c40001057983 */ /* 0x000ee80000100800 */
[----:B0-----:R0:W-:Y:S04]  /*1c60*/  RED.E.ADD.F64.RN.STRONG.GPU [R22.64], R20 ;  /* 0x000000141600798e */ /* 0x0011e8000c10ed8a */
[----:B0-----:R-:W3:Y:S01]  /*1c70*/  LDL.64 R22, [R1+0x60] ;  /* 0x0000600001167983 */ /* 0x001ee20000100a00 */
[----:B------:R-:W0:Y:S01]  /*1c80*/  DMUL R20, R6, R18 ;  /* 0x0000001206147228 */ /* 0x000e220000000000 */
[----:B------:R-:W-:-:S02]  /*1c90*/  UIADD3 UR4, UR4, 0x1, URZ ;  /* 0x0000000104047890 */ /* 0x000fc4000fffe03f */
[----:B------:R-:W-:-:S04]  /*1ca0*/  ULDC UR7, c[0x0][0x190] ;  /* 0x0000640000077ab9 */ /* 0x000fc80000000800 */
[----:B0-----:R0:W-:Y:S01]  /*1cb0*/  RED.E.ADD.F64.RN.STRONG.GPU [R24.64], R20 ;  /* 0x000000141800798e */ /* 0x0011e2000c10ed8a */
[----:B--2---:R-:W-:-:S03]  /*1cc0*/  IMAD.MOV.U32 R17, RZ, RZ, R2 ;  /* 0x000000ffff117224 */ /* 0x004fc600078e0002 */
[----:B------:R-:W2:Y:S01]  /*1cd0*/  LDL.LU R2, [R1+0xd4] ;  /* 0x0000d40001027983 */ /* 0x000ea20000300800 */
[----:B------:R-:W-:Y:S01]  /*1ce0*/  IMAD.WIDE.U32 R16, R0, c[0x0][0x1a8], R16 ;  /* 0x00006a0000107a25 */ /* 0x000fe200078e0010 */
[----:B------:R-:W-:-:S04]  /*1cf0*/  UISETP.GE.AND UP0, UPT, UR4, UR7, UPT ;  /* 0x000000070400728c */ /* 0x000fc8000bf06270 */
[----:B0-----:R-:W-:Y:S01]  /*1d00*/  LEA R20, P0, R16, UR8, 0x3 ;  /* 0x0000000810147c11 */ /* 0x001fe2000f8018ff */
[----:B---3--:R-:W-:Y:S02]  /*1d10*/  IMAD.MOV.U32 R23, RZ, RZ, R5 ;  /* 0x000000ffff177224 */ /* 0x008fe400078e0005 */
[----:B------:R-:W-:Y:S02]  /*1d20*/  IMAD.IADD R5, R4, 0x1, R17 ;  /* 0x0000000104057824 */ /* 0x000fe400078e0211 */
[----:B------:R-:W-:-:S03]  /*1d30*/  IMAD.WIDE.U32 R22, R0, c[0x0][0x1a8], R22 ;  /* 0x00006a0000167a25 */ /* 0x000fc600078e0016 */
[----:B------:R-:W-:Y:S01]  /*1d40*/  LEA.HI.X R21, R16, UR9, R5, 0x3, P0 ;  /* 0x0000000910157c11 */ /* 0x000fe200080f1c05 */
[----:B------:R-:W-:Y:S01]  /*1d50*/  IMAD.IADD R17, R4, 0x1, R23 ;  /* 0x0000000104117824 */ /* 0x000fe200078e0217 */
[----:B------:R-:W-:Y:S01]  /*1d60*/  LEA R24, P1, R22, UR8, 0x3 ;  /* 0x0000000816187c11 */ /* 0x000fe2000f8218ff */
[----:B------:R-:W0:-:S03]  /*1d70*/  DMUL R4, R10, R18 ;  /* 0x000000120a047228 */ /* 0x000e060000000000 */
[----:B------:R-:W-:Y:S02]  /*1d80*/  LEA.HI.X R25, R22, UR9, R17, 0x3, P1 ;  /* 0x0000000916197c11 */ /* 0x000fe400088f1c11 */
[----:B------:R-:W-:Y:S02]  /*1d90*/  PLOP3.LUT P1, PT, PT, PT, UP0, 0x80, 0x0 ;  /* 0x000000000000781c */ /* 0x000fe40003f2f008 */
[----:B0-----:R0:W-:Y:S01]  /*1da0*/  RED.E.ADD.F64.RN.STRONG.GPU [R20.64], R4 ;  /* 0x000000041400798e */ /* 0x0011e2000c10ed8a */
[----:B------:R-:W3:Y:S01]  /*1db0*/  DMUL R18, R12, R18 ;  /* 0x000000120c127228 */ /* 0x000ee20000000000 */
[----:B------:R-:W-:Y:S01]  /*1dc0*/  ULEA UR8, UP1, UR12, UR8, 0x3 ;  /* 0x000000080c087291 */ /* 0x000fe2000f82183f */
[----:B0-----:R-:W-:-:S05]  /*1dd0*/  IMAD.U32 R4, RZ, RZ, UR14 ;  /* 0x0000000eff047e24 */ /* 0x001fca000f8e00ff */
[----:B---3--:R1:W-:Y:S01]  /*1de0*/  RED.E.ADD.F64.RN.STRONG.GPU [R24.64], R18 ;  /* 0x000000121800798e */ /* 0x0083e2000c10ed8a */
[----:B------:R-:W-:Y:S01]  /*1df0*/  LEA R3, P0, R4, R3, 0x3 ;  /* 0x0000000304037211 */ /* 0x000fe200078018ff */
[----:B------:R-:W-:-:S03]  /*1e00*/  UIADD3.X UR9, UR9, UR6, URZ, UP1, !UPT ;  /* 0x0000000609097290 */ /* 0x000fc60008ffe43f */
[----:B--2---:R-:W-:Y:S01]  /*1e10*/  IADD3.X R2, R2, UR5, RZ, P0, !PT ;  /* 0x0000000502027c10 */ /* 0x004fe200087fe4ff */
[----:B-1----:R-:W-:Y:S05]  /*1e20*/  @!P1 BRA `(.L_x_138) ;  /* 0xfffff51000009947 */ /* 0x002fea000383ffff */
[----:B------:R-:W-:-:S04]  /*1e30*/  IADD3 R0, R0, 0x1, RZ ;  /* 0x0000000100007810 */ /* 0x000fc80007ffe0ff */
[----:B------:R-:W-:-:S13]  /*1e40*/  ISETP.GE.AND P0, PT, R0, c[0x0][0x188], PT ;  /* 0x0000620000007a0c */ /* 0x000fda0003f06270 */
[----:B------:R-:W-:Y:S05]  /*1e50*/  @!P0 BRA `(.L_x_139) ;  /* 0xfffff42000008947 */ /* 0x000fea000383ffff */
[----:B------:R-:W-:Y:S05]  /*1e60*/  EXIT ;  /* 0x000000000000794d */ /* 0x000fea0003800000 */
.L_x_137:
        /* <DEDUP_REMOVED lines=8> */
[----:B------:R-:W-:Y:S02]  /*1ef0*/  UMOV UR6, 0x3 ;  /* 0x0000000300067882 */ /* 0x000fe40000000000 */
        /* <DEDUP_REMOVED lines=9> */
[----:B------:R-:W-:-:S02]  /*1f90*/  USHF.L.U32 UR4, UR4, 0x3, URZ ;  /* 0x0000000304047899 */ /* 0x000fc4000800063f */
[----:B------:R-:W-:Y:S01]  /*1fa0*/  USHF.L.U32 UR8, UR8, 0x3, URZ ;  /* 0x0000000308087899 */ /* 0x000fe2000800063f */
[----:B------:R-:W-:Y:S02]  /*1fb0*/  IMAD.IADD R3, R3, 0x1, R9 ;  /* 0x0000000103037824 */ /* 0x000fe400078e0209 */
[----:B------:R-:W-:Y:S02]  /*1fc0*/  IMAD.IADD R5, R5, 0x1, R7 ;  /* 0x0000000105057824 */ /* 0x000fe400078e0207 */
[----:B------:R-:W-:-:S04]  /*1fd0*/  IMAD.WIDE.U32 R12, R22, c[0x0][0x200], R2 ;  /* 0x00008000160c7a25 */ /* 0x000fc800078e0002 */
[C---:B------:R-:W-:Y:S02]  /*1fe0*/  IMAD R9, R0.reuse, c[0x0][0x200], RZ ;  /* 0x0000800000097a24 */ /* 0x040fe400078e02ff */
[----:B------:R-:W-:Y:S02]  /*1ff0*/  IMAD R7, R0, c[0x0][0x1b8], RZ ;  /* 0x00006e0000077a24 */ /* 0x000fe400078e02ff */
[----:B------:R-:W-:Y:S02]  /*2000*/  IMAD.MOV.U32 R2, RZ, RZ, c[0x0][0x190] ;  /* 0x00006400ff027624 */ /* 0x000fe400078e00ff */
[C---:B------:R-:W-:Y:S02]  /*2010*/  IMAD R9, R22.reuse, c[0x0][0x204], R9 ;  /* 0x0000810016097a24 */ /* 0x040fe400078e0209 */
[----:B------:R-:W-:Y:S01]  /*2020*/  IMAD R7, R22, c[0x0][0x1bc], R7 ;  /* 0x00006f0016077a24 */ /* 0x000fe200078e0207 */
[----:B------:R-:W-:Y:S01]  /*2030*/  LOP3.LUT R6, R2, 0x3, RZ, 0xc0, !PT ;  /* 0x0000000302067812 */ /* 0x000fe200078ec0ff */
[----:B------:R-:W-:Y:S01]  /*2040*/  IMAD.WIDE.U32 R22, R22, c[0x0][0x1b8], R4 ;  /* 0x00006e0016167a25 */ /* 0x000fe200078e0004 */
[----:B------:R-:W-:-:S02]  /*2050*/  CS2R R2, SRZ ;  /* 0x0000000000027805 */ /* 0x000fc4000001ff00 */
[----:B------:R-:W-:Y:S01]  /*2060*/  IADD3 R29, -R6, c[0x0][0x190], RZ ;  /* 0x00006400061d7a10 */ /* 0x000fe20007ffe1ff */
[----:B------:R-:W-:Y:S02]  /*2070*/  IMAD.MOV.U32 R0, RZ, RZ, RZ ;  /* 0x000000ffff007224 */ /* 0x000fe400078e00ff */
[----:B------:R-:W-:Y:S02]  /*2080*/  IMAD.IADD R28, R9, 0x1, R13 ;  /* 0x00000001091c7824 */ /* 0x000fe400078e020d */
[----:B------:R-:W-:Y:S02]  /*2090*/  IMAD.IADD R27, R23, 0x1, R7 ;  /* 0x00000001171b7824 */ /* 0x000fe400078e0207 */
.L_x_147:
[----:B------:R-:W-:Y:S01]  /*20a0*/  IMAD.MOV.U32 R18, RZ, RZ, 0x1 ;  /* 0x00000001ff127424 */ /* 0x000fe200078e00ff */
[----:B0-----:R-:W-:Y:S01]  /*20b0*/  SHF.R.S32.HI R4, RZ, 0x1f, R3 ;  /* 0x0000001fff047819 */ /* 0x001fe20000011403 */
[----:B------:R-:W-:Y:S02]  /*20c0*/  IMAD.MOV.U32 R8, RZ, RZ, R12 ;  /* 0x000000ffff087224 */ /* 0x000fe400078e000c */
[----:B------:R-:W-:Y:S01]  /*20d0*/  IMAD.MOV.U32 R9, RZ, RZ, R28 ;  /* 0x000000ffff097224 */ /* 0x000fe200078e001c */
[----:B------:R-:W-:Y:S01]  /*20e0*/  IADD3 R18, -R18, c[0x0][0x190], RZ ;  /* 0x0000640012127a10 */ /* 0x000fe20007ffe1ff */
[----:B------:R-:W-:-:S02]  /*20f0*/  IMAD R6, R4, c[0x0][0x1f0], RZ ;  /* 0x00007c0004067a24 */ /* 0x000fc400078e02ff */
[----:B------:R-:W-:Y:S01]  /*2100*/  IMAD.MOV.U32 R10, RZ, RZ, R22 ;  /* 0x000000ffff0a7224 */ /* 0x000fe200078e0016 */
[----:B------:R-:W-:Y:S01]  /*2110*/  ISETP.GE.U32.AND P0, PT, R18, 0x3, PT ;  /* 0x000000031200780c */ /* 0x000fe20003f06070 */
[----:B------:R-:W-:Y:S02]  /*2120*/  IMAD.MOV.U32 R11, RZ, RZ, R27 ;  /* 0x000000ffff0b7224 */ /* 0x000fe400078e001b */
[----:B------:R-:W-:Y:S02]  /*2130*/  IMAD R4, R4, c[0x0][0x1a8], RZ ;  /* 0x00006a0004047a24 */ /* 0x000fe400078e02ff */
[----:B------:R-:W-:-:S04]  /*2140*/  IMAD.WIDE.U32 R14, R3, c[0x0][0x1f0], R8 ;  /* 0x00007c00030e7a25 */ /* 0x000fc800078e0008 */
[----:B------:R-:W-:-:S04]  /*2150*/  IMAD.WIDE.U32 R16, R3, c[0x0][0x1a8], R10 ;  /* 0x00006a0003107a25 */ /* 0x000fc800078e000a */
[C---:B------:R-:W-:Y:S02]  /*2160*/  IMAD R5, R3.reuse, c[0x0][0x1f4], R6 ;  /* 0x00007d0003057a24 */ /* 0x040fe400078e0206 */
[C---:B------:R-:W-:Y:S01]  /*2170*/  IMAD R7, R3.reuse, c[0x0][0x1ac], R4 ;  /* 0x00006b0003077a24 */ /* 0x040fe200078e0204 */
[----:B------:R-:W-:Y:S01]  /*2180*/  IADD3 R3, R3, 0x1, RZ ;  /* 0x0000000103037810 */ /* 0x000fe20007ffe0ff */
[----:B------:R-:W-:Y:S02]  /*2190*/  IMAD.IADD R26, R15, 0x1, R5 ;  /* 0x000000010f1a7824 */ /* 0x000fe400078e0205 */
[----:B------:R-:W-:Y:S01]  /*21a0*/  IMAD.MOV.U32 R6, RZ, RZ, RZ ;  /* 0x000000ffff067224 */ /* 0x000fe200078e00ff */
[----:B------:R-:W-:Y:S01]  /*21b0*/  ISETP.GE.AND P1, PT, R3, c[0x0][0x188], PT ;  /* 0x0000620003007a0c */ /* 0x000fe20003f26270 */
[----:B------:R-:W-:Y:S01]  /*21c0*/  IMAD.IADD R5, R17, 0x1, R7 ;  /* 0x0000000111057824 */ /* 0x000fe200078e0207 */
[----:B------:R-:W-:Y:S05]  /*21d0*/  @!P0 BRA `(.L_x_140) ;  /* 0x00000d4000008947 */ /* 0x000fea0003800000 */
[----:B------:R-:W-:Y:S01]  /*21e0*/  ISETP.GT.AND P0, PT, R29, RZ, PT ;  /* 0x000000ff1d00720c */ /* 0x000fe20003f04270 */
[----:B------:R-:W-:-:S02]  /*21f0*/  IMAD R25, R2, c[0x0][0x1f0], RZ ;  /* 0x00007c0002197a24 */ /* 0x000fc400078e02ff */
        /* <DEDUP_REMOVED lines=8> */
[----:B------:R-:W-:Y:S02]  /*2280*/  IMAD.IADD R19, R19, 0x1, R21 ;  /* 0x0000000113137824 */ /* 0x000fe400078e0215 */
[----:B------:R-:W-:Y:S01]  /*2290*/  IMAD.MOV.U32 R8, RZ, RZ, R29 ;  /* 0x000000ffff087224 */ /* 0x000fe200078e001d */
[----:B------:R-:W-:Y:S01]  /*22a0*/  LEA.HI.X R4, R6, c[0x0][0x1cc], R11, 0x3, P3 ;  /* 0x0000730006047a11 */ /* 0x000fe200018f1c0b */
[----:B------:R-:W-:Y:S01]  /*22b0*/  IMAD.MOV.U32 R6, RZ, RZ, RZ ;  /* 0x000000ffff067224 */ /* 0x000fe200078e00ff */
[----:B------:R-:W-:Y:S01]  /*22c0*/  LEA.HI.X R7, R18, c[0x0][0x184], R19, 0x3, P2 ;  /* 0x0000610012077a11 */ /* 0x000fe200010f1c13 */
[----:B------:R-:W-:Y:S05]  /*22d0*/  @!P0 BRA `(.L_x_141) ;  /* 0x00000a5000008947 */ /* 0x000fea0003800000 */
[----:B------:R-:W-:Y:S02]  /*22e0*/  ISETP.GT.AND P2, PT, R8, 0xc, PT ;  /* 0x0000000c0800780c */ /* 0x000fe40003f44270 */
[----:B------:R-:W-:-:S11]  /*22f0*/  PLOP3.LUT P0, PT, PT, PT, PT, 0x80, 0x0 ;  /* 0x000000000000781c */ /* 0x000fd60003f0f070 */
[----:B------:R-:W-:Y:S05]  /*2300*/  @!P2 BRA `(.L_x_142) ;  /* 0x000006800000a947 */ /* 0x000fea0003800000 */
[----:B------:R-:W-:Y:S02]  /*2310*/  PLOP3.LUT P0, PT, PT, PT, PT, 0x8, 0x0 ;  /* 0x000000000000781c */ /* 0x000fe40003f0e170 */
.L_x_143:
[----:B------:R-:W-:-:S05]  /*2320*/  IMAD.MOV.U32 R11, RZ, RZ, R4 ;  /* 0x000000ffff0b7224 */ /* 0x000fca00078e0004 */
[----:B0-----:R0:W2:Y:S01]  /*2330*/  LDG.E.64 R18, [R10.64] ;  /* 0x0000000a0a127981 */ /* 0x0010a2000c1e1b00 */
[----:B------:R-:W-:Y:S02]  /*2340*/  IMAD.MOV.U32 R20, RZ, RZ, R9 ;  /* 0x000000ffff147224 */ /* 0x000fe400078e0009 */
[----:B------:R-:W-:Y:S01]  /*2350*/  IMAD.MOV.U32 R21, RZ, RZ, R7 ;  /* 0x000000ffff157224 */ /* 0x000fe200078e0007 */
[----:B0-----:R-:W-:-:S04]  /*2360*/  IADD3 R10, P2, R10, UR4, RZ ;  /* 0x000000040a0a7c10 */ /* 0x001fc8000ff5e0ff */
[----:B------:R-:W-:Y:S01]  /*2370*/  IADD3.X R11, R4, UR5, RZ, P2, !PT ;  /* 0x00000005040b7c10 */ /* 0x000fe200097fe4ff */
[----:B--2---:R0:W-:Y:S04]  /*2380*/  STG.E.64 [R20.64], R18 ;  /* 0x0000001214007986 */ /* 0x0041e8000c101b0a */
[----:B0-----:R0:W2:Y:S01]  /*2390*/  LDG.E.64 R18, [R10.64] ;  /* 0x0000000a0a127981 */ /* 0x0010a2000c1e1b00 */
[----:B------:R-:W-:-:S04]  /*23a0*/  IADD3 R20, P2, R9, UR8, RZ ;  /* 0x0000000809147c10 */ /* 0x000fc8000ff5e0ff */
[----:B------:R-:W-:Y:S02]  /*23b0*/  IADD3.X R21, R7, UR9, RZ, P2, !PT ;  /* 0x0000000907157c10 */ /* 0x000fe400097fe4ff */
        /* <DEDUP_REMOVED lines=81> */
[----:B------:R1:W2:Y:S01]  /*28d0*/  LDG.E.64 R24, [R10.64] ;  /* 0x0000000a0a187981 */ /* 0x0002a2000c1e1b00 */
[----:B------:R-:W-:Y:S02]  /*28e0*/  IADD3 R8, R8, -0x10, RZ ;  /* 0xfffffff008087810 */ /* 0x000fe40007ffe0ff */
[----:B------:R-:W-:Y:S02]  /*28f0*/  IADD3 R6, R6, 0x10, RZ ;  /* 0x0000001006067810 */ /* 0x000fe40007ffe0ff */
[----:B0-----:R-:W-:-:S02]  /*2900*/  IADD3 R18, P2, R20, UR8, RZ ;  /* 0x0000000814127c10 */ /* 0x001fc4000ff5e0ff */
[----:B-1----:R-:W-:Y:S02]  /*2910*/  IADD3 R10, P3, R10, UR4, RZ ;  /* 0x000000040a0a7c10 */ /* 0x002fe4000ff7e0ff */
[----:B------:R-:W-:Y:S02]  /*2920*/  IADD3.X R19, R21, UR9, RZ, P2, !PT ;  /* 0x0000000915137c10 */ /* 0x000fe400097fe4ff */
[----:B------:R-:W-:Y:S02]  /*2930*/  ISETP.GT.AND P2, PT, R8, 0xc, PT ;  /* 0x0000000c0800780c */ /* 0x000fe40003f44270 */
[----:B------:R-:W-:Y:S02]  /*2940*/  IADD3 R9, P4, R18, UR8, RZ ;  /* 0x0000000812097c10 */ /* 0x000fe4000ff9e0ff */
[----:B------:R-:W-:Y:S02]  /*2950*/  IADD3.X R4, R11, UR5, RZ, P3, !PT ;  /* 0x000000050b047c10 */ /* 0x000fe40009ffe4ff */
[----:B------:R-:W-:Y:S01]  /*2960*/  IADD3.X R7, R19, UR9, RZ, P4, !PT ;  /* 0x0000000913077c10 */ /* 0x000fe2000a7fe4ff */
[----:B--2---:R0:W-:Y:S06]  /*2970*/  STG.E.64 [R18.64], R24 ;  /* 0x0000001812007986 */ /* 0x0041ec000c101b0a */
[----:B------:R-:W-:Y:S05]  /*2980*/  @P2 BRA `(.L_x_143) ;  /* 0xfffff99000002947 */ /* 0x000fea000383ffff */
.L_x_142:
[----:B------:R-:W-:-:S13]  /*2990*/  ISETP.GT.AND P2, PT, R8, 0x4, PT ;  /* 0x000000040800780c */ /* 0x000fda0003f44270 */
[----:B------:R-:W-:Y:S05]  /*29a0*/  @!P2 BRA `(.L_x_144) ;  /* 0x000003600000a947 */ /* 0x000fea0003800000 */
        /* <DEDUP_REMOVED lines=44> */
[----:B------:R-:W-:Y:S02]  /*2c70*/  IADD3 R6, R6, 0x8, RZ ;  /* 0x0000000806067810 */ /* 0x000fe40007ffe0ff */
[----:B------:R-:W-:Y:S02]  /*2c80*/  IADD3 R8, R8, -0x8, RZ ;  /* 0xfffffff808087810 */ /* 0x000fe40007ffe0ff */
[----:B0-----:R-:W-:-:S02]  /*2c90*/  IADD3 R18, P0, R20, UR8, RZ ;  /* 0x0000000814127c10 */ /* 0x001fc4000ff1e0ff */
[----:B-1----:R-:W-:Y:S02]  /*2ca0*/  IADD3 R10, P2, R10, UR4, RZ ;  /* 0x000000040a0a7c10 */ /* 0x002fe4000ff5e0ff */
[----:B------:R-:W-:Y:S02]  /*2cb0*/  IADD3.X R19, R21, UR9, RZ, P0, !PT ;  /* 0x0000000915137c10 */ /* 0x000fe400087fe4ff */
[----:B------:R-:W-:Y:S02]  /*2cc0*/  IADD3 R9, P3, R18, UR8, RZ ;  /* 0x0000000812097c10 */ /* 0x000fe4000ff7e0ff */
[----:B------:R-:W-:Y:S02]  /*2cd0*/  PLOP3.LUT P0, PT, PT, PT, PT, 0x8, 0x0 ;  /* 0x000000000000781c */ /* 0x000fe40003f0e170 */
[----:B------:R-:W-:Y:S02]  /*2ce0*/  IADD3.X R4, R11, UR5, RZ, P2, !PT ;  /* 0x000000050b047c10 */ /* 0x000fe400097fe4ff */
[----:B------:R-:W-:Y:S01]  /*2cf0*/  IADD3.X R7, R19, UR9, RZ, P3, !PT ;  /* 0x0000000913077c10 */ /* 0x000fe20009ffe4ff */
[----:B--2---:R0:W-:Y:S04]  /*2d00*/  STG.E.64 [R18.64], R24 ;  /* 0x0000001812007986 */ /* 0x0041e8000c101b0a */
.L_x_144:
[----:B------:R-:W-:-:S13]  /*2d10*/  ISETP.NE.OR P0, PT, R8, RZ, P0 ;  /* 0x000000ff0800720c */ /* 0x000fda0000705670 */
[----:B------:R-:W-:Y:S05]  /*2d20*/  @!P0 BRA `(.L_x_140) ;  /* 0x000001f000008947 */ /* 0x000fea0003800000 */
.L_x_141:
        /* <DEDUP_REMOVED lines=25> */
[----:B------:R-:W-:Y:S02]  /*2ec0*/  ISETP.NE.AND P0, PT, R8, RZ, PT ;  /* 0x000000ff0800720c */ /* 0x000fe40003f05270 */
[----:B------:R-:W-:Y:S02]  /*2ed0*/  IADD3 R9, P3, R18, UR8, RZ ;  /* 0x0000000812097c10 */ /* 0x000fe4000ff7e0ff */
[----:B------:R-:W-:Y:S02]  /*2ee0*/  IADD3.X R4, R11, UR5, RZ, P2, !PT ;  /* 0x000000050b047c10 */ /* 0x000fe400097fe4ff */
[----:B------:R-:W-:Y:S01]  /*2ef0*/  IADD3.X R7, R19, UR9, RZ, P3, !PT ;  /* 0x0000000913077c10 */ /* 0x000fe20009ffe4ff */
[----:B--2---:R0:W-:Y:S06]  /*2f00*/  STG.E.64 [R18.64], R24 ;  /* 0x0000001812007986 */ /* 0x0041ec000c101b0a */
[----:B0-----:R-:W-:Y:S05]  /*2f10*/  @P0 BRA `(.L_x_141) ;  /* 0xfffffe1000000947 */ /* 0x001fea000383ffff */
.L_x_140:
[----:B0-----:R-:W-:-:S05]  /*2f20*/  IMAD.MOV.U32 R18, RZ, RZ, c[0x0][0x190] ;  /* 0x00006400ff127624 */ /* 0x001fca00078e00ff */
[----:B------:R-:W-:-:S04]  /*2f30*/  LOP3.LUT R18, R18, 0x3, RZ, 0xc0, !PT ;  /* 0x0000000312127812 */ /* 0x000fc800078ec0ff */
        /* <DEDUP_REMOVED lines=10> */
[----:B------:R-:W2:Y:S01]  /*2fe0*/  LDG.E.64 R10, [R10.64] ;  /* 0x0000000a0a0a7981 */ /* 0x000ea2000c1e1b00 */
        /* <DEDUP_REMOVED lines=8> */
[----:B--2---:R0:W-:Y:S10]  /*3070*/  STG.E.64 [R8.64], R10 ;  /* 0x0000000a08007986 */ /* 0x0041f4000c101b0a */
[----:B------:R-:W-:Y:S05]  /*3080*/  @!P0 BRA `(.L_x_145) ;  /* 0x0000022000008947 */ /* 0x000fea0003800000 */
[----:B------:R-:W-:-:S04]  /*3090*/  IADD3 R7, R6, 0x1, RZ ;  /* 0x0000000106077810 */ /* 0x000fc80007ffe0ff */
[----:B0-----:R-:W-:Y:S01]  /*30a0*/  SHF.R.S32.HI R10, RZ, 0x1f, R7 ;  /* 0x0000001fff0a7819 */ /* 0x001fe20000011407 */
[----:B------:R-:W-:-:S04]  /*30b0*/  IMAD.WIDE.U32 R4, R7, c[0x0][0x1f8], R14 ;  /* 0x00007e0007047a25 */ /* 0x000fc800078e000e */
[----:B------:R-:W-:-:S04]  /*30c0*/  IMAD R8, R10, c[0x0][0x1f8], RZ ;  /* 0x00007e000a087a24 */ /* 0x000fc800078e02ff */
[----:B------:R-:W-:Y:S01]  /*30d0*/  IMAD R9, R7, c[0x0][0x1fc], R8 ;  /* 0x00007f0007097a24 */ /* 0x000fe200078e0208 */
[----:B------:R-:W-:-:S03]  /*30e0*/  LEA R8, P0, R4, c[0x0][0x1c8], 0x3 ;  /* 0x0000720004087a11 */ /* 0x000fc600078018ff */
[----:B------:R-:W-:-:S05]  /*30f0*/  IMAD.IADD R5, R5, 0x1, R9 ;  /* 0x0000000105057824 */ /* 0x000fca00078e0209 */
[----:B------:R-:W-:-:S05]  /*3100*/  LEA.HI.X R9, R4, c[0x0][0x1cc], R5, 0x3, P0 ;  /* 0x0000730004097a11 */ /* 0x000fca00000f1c05 */
[----:B------:R0:W2:Y:S01]  /*3110*/  LDG.E.64 R4, [R8.64] ;  /* 0x0000000a08047981 */ /* 0x0000a2000c1e1b00 */
[----:B------:R-:W-:Y:S02]  /*3120*/  IMAD R10, R10, c[0x0][0x1b0], RZ ;  /* 0x00006c000a0a7a24 */ /* 0x000fe400078e02ff */
[----:B0-----:R-:W-:-:S04]  /*3130*/  IMAD.WIDE.U32 R8, R7, c[0x0][0x1b0], R16 ;  /* 0x00006c0007087a25 */ /* 0x001fc800078e0010 */
[----:B------:R-:W-:Y:S01]  /*3140*/  IMAD R7, R7, c[0x0][0x1b4], R10 ;  /* 0x00006d0007077a24 */ /* 0x000fe200078e020a */
[----:B------:R-:W-:-:S03]  /*3150*/  LEA R10, P0, R8, c[0x0][0x180], 0x3 ;  /* 0x00006000080a7a11 */ /* 0x000fc600078018ff */
[----:B------:R-:W-:-:S05]  /*3160*/  IMAD.IADD R7, R9, 0x1, R7 ;  /* 0x0000000109077824 */ /* 0x000fca00078e0207 */
[----:B------:R-:W-:Y:S02]  /*3170*/  LEA.HI.X R11, R8, c[0x0][0x184], R7, 0x3, P0 ;  /* 0x00006100080b7a11 */ /* 0x000fe400000f1c07 */
[----:B------:R-:W-:-:S03]  /*3180*/  ISETP.NE.AND P0, PT, R18, 0x2, PT ;  /* 0x000000021200780c */ /* 0x000fc60003f05270 */
[----:B--2---:R0:W-:Y:S10]  /*3190*/  STG.E.64 [R10.64], R4 ;  /* 0x000000040a007986 */ /* 0x0041f4000c101b0a */
[----:B------:R-:W-:Y:S05]  /*31a0*/  @!P0 BRA `(.L_x_145) ;  /* 0x0000010000008947 */ /* 0x000fea0003800000 */
[----:B------:R-:W-:-:S04]  /*31b0*/  IADD3 R7, R6, 0x2, RZ ;  /* 0x0000000206077810 */ /* 0x000fc80007ffe0ff */
[----:B------:R-:W-:Y:S01]  /*31c0*/  SHF.R.S32.HI R6, RZ, 0x1f, R7 ;  /* 0x0000001fff067819 */ /* 0x000fe20000011407 */
[----:B------:R-:W-:-:S04]  /*31d0*/  IMAD.WIDE.U32 R14, R7, c[0x0][0x1f8], R14 ;  /* 0x00007e00070e7a25 */ /* 0x000fc800078e000e */
[----:B0-----:R-:W-:-:S04]  /*31e0*/  IMAD R4, R6, c[0x0][0x1f8], RZ ;  /* 0x00007e0006047a24 */ /* 0x001fc800078e02ff */
[----:B------:R-:W-:Y:S01]  /*31f0*/  IMAD R5, R7, c[0x0][0x1fc], R4 ;  /* 0x00007f0007057a24 */ /* 0x000fe200078e0204 */
[----:B------:R-:W-:-:S03]  /*3200*/  LEA R4, P0, R14, c[0x0][0x1c8], 0x3 ;  /* 0x000072000e047a11 */ /* 0x000fc600078018ff */
[----:B------:R-:W-:-:S05]  /*3210*/  IMAD.IADD R5, R15, 0x1, R5 ;  /* 0x000000010f057824 */ /* 0x000fca00078e0205 */
[----:B------:R-:W-:-:S06]  /*3220*/  LEA.HI.X R5, R14, c[0x0][0x1cc], R5, 0x3, P0 ;  /* 0x000073000e057a11 */ /* 0x000fcc00000f1c05 */
[----:B------:R-:W2:Y:S01]  /*3230*/  LDG.E.64 R4, [R4.64] ;  /* 0x0000000a04047981 */ /* 0x000ea2000c1e1b00 */
[----:B------:R-:W-:Y:S02]  /*3240*/  IMAD R6, R6, c[0x0][0x1b0], RZ ;  /* 0x00006c0006067a24 */ /* 0x000fe400078e02ff */
[----:B------:R-:W-:-:S04]  /*3250*/  IMAD.WIDE.U32 R16, R7, c[0x0][0x1b0], R16 ;  /* 0x00006c0007107a25 */ /* 0x000fc800078e0010 */
[----:B------:R-:W-:Y:S01]  /*3260*/  IMAD R7, R7, c[0x0][0x1b4], R6 ;  /* 0x00006d0007077a24 */ /* 0x000fe200078e0206 */
[----:B------:R-:W-:-:S03]  /*3270*/  LEA R6, P0, R16, c[0x0][0x180], 0x3 ;  /* 0x0000600010067a11 */ /* 0x000fc600078018ff */
[----:B------:R-:W-:-:S05]  /*3280*/  IMAD.IADD R7, R17, 0x1, R7 ;  /* 0x0000000111077824 */ /* 0x000fca00078e0207 */
[----:B------:R-:W-:-:S05]  /*3290*/  LEA.HI.X R7, R16, c[0x0][0x184], R7, 0x3, P0 ;  /* 0x0000610010077a11 */ /* 0x000fca00000f1c07 */
[----:B--2---:R0:W-:Y:S02]  /*32a0*/  STG.E.64 [R6.64], R4 ;  /* 0x0000000406007986 */ /* 0x0041e4000c101b0a */
.L_x_145:
[----:B------:R-:W-:-:S05]  /*32b0*/  IADD3 R0, P0, R0, 0x1, RZ ;  /* 0x0000000100007810 */ /* 0x000fca0007f1e0ff */
[----:B------:R-:W-:Y:S01]  /*32c0*/  IMAD.X R2, RZ, RZ, R2, P0 ;  /* 0x000000ffff027224 */ /* 0x000fe200000e0602 */
[----:B------:R-:W-:Y:S01]  /*32d0*/  @P1 CALL.REL.NOINC `(.L_x_146) ;  /* 0x0000001000001944 */ /* 0x000fe20003c00000 */
[----:B------:R-:W-:Y:S05]  /*32e0*/  BRA `(.L_x_147) ;  /* 0xffffedb000007947 */ /* 0x000fea000383ffff */
.L_x_146:
[----:B------:R-:W-:Y:S05]  /*32f0*/  EXIT ;  /* 0x000000000000794d */ /* 0x000fea0003800000 */
.L_x_148:
        /* <DEDUP_REMOVED lines=16> */
.L_x_218:


//--------------------- .text._ZN2at6native53_GLOBAL__N__83c2e5dd_20_UpSampleBicubic2d_cu_80ee57ca28upsample_bicubic2d_out_frameIN3c108BFloat16EfEEviT0_S5_bNS_27GenericPackedTensorAccessorIKT_Lm4ENS_16DefaultPtrTraitsElEENS6_IS7_Lm4ES9_lEE --------------------------
	.section	.text._ZN2at6native53_GLOBAL__N__83c2e5dd_20_UpSampleBicubic2d_cu_80ee57ca28upsample_bicubic2d_out_frameIN3c108BFloat16EfEEviT0_S5_bNS_27GenericPackedTensorAccessorIKT_Lm4ENS_16DefaultPtrTraitsElEENS6_IS7_Lm4ES9_lEE,"ax",@progbits
	.sectioninfo	@"SHI_REGISTERS=64"
	.align	128
.text._ZN2at6native53_GLOBAL__N__83c2e5dd_20_UpSampleBicubic2d_cu_80ee57ca28upsample_bicubic2d_out_frameIN3c108BFloat16EfEEviT0_S5_bNS_27GenericPackedTensorAccessorIKT_Lm4ENS_16DefaultPtrTraitsElEENS6_IS7_Lm4ES9_lEE:
        .type           _ZN2at6native53_GLOBAL__N__83c2e5dd_20_UpSampleBicubic2d_cu_80ee57ca28upsample_bicubic2d_out_frameIN3c108BFloat16EfEEviT0_S5_bNS_27GenericPackedTensorAccessorIKT_Lm4ENS_16DefaultPtrTraitsElEENS6_IS7_Lm4ES9_lEE,@function
        .size           _ZN2at6native53_GLOBAL__N__83c2e5dd_20_UpSampleBicubic2d_cu_80ee57ca28upsample_bicubic2d_out_frameIN3c108BFloat16EfEEviT0_S5_bNS_27GenericPackedTensorAccessorIKT_Lm4ENS_16DefaultPtrTraitsElEENS6_IS7_Lm4ES9_lEE,(.L_x_219 - _ZN2at6native53_GLOBAL__N__83c2e5dd_20_UpSampleBicubic2d_cu_80ee57ca28upsample_bicubic2d_out_frameIN3c108BFloat16EfEEviT0_S5_bNS_27GenericPackedTensorAccessorIKT_Lm4ENS_16DefaultPtrTraitsElEENS6_IS7_Lm4ES9_lEE)
        .other          _ZN2at6native53_GLOBAL__N__83c2e5dd_20_UpSampleBicubic2d_cu_80ee57ca28upsample_bicubic2d_out_frameIN3c108BFloat16EfEEviT0_S5_bNS_27GenericPackedTensorAccessorIKT_Lm4ENS_16DefaultPtrTraitsElEENS6_IS7_Lm4ES9_lEE,@"STO_CUDA_ENTRY STV_DEFAULT"
_ZN2at6native53_GLOBAL__N__83c2e5dd_20_UpSampleBicubic2d_cu_80ee57ca28upsample_bicubic2d_out_frameIN3c108BFloat16EfEEviT0_S5_bNS_27GenericPackedTensorAccessorIKT_Lm4ENS_16DefaultPtrTraitsElEENS6_IS7_Lm4ES9_lEE:
        /* <DEDUP_REMOVED lines=18> */
[----:B------:R-:W-:-:S05]  /*0120*/  MOV R2, c[0x0][0x1d0] ;  /* 0x0000740000027a02 */ /* 0x000fca0000000f00 */
[----:B------:R-:W-:-:S05]  /*0130*/  IMAD.HI.U32 R5, R3, R4, RZ ;  /* 0x0000000403057227 */ /* 0x000fca00078e00ff */
[----:B------:R-:W-:-:S05]  /*0140*/  IADD3 R0, -R5, RZ, RZ ;  /* 0x000000ff05007210 */ /* 0x000fca0007ffe1ff */
        /* <DEDUP_REMOVED lines=17> */
[----:B------:R-:W0:Y:S01]  /*0260*/  I2F R0, R14 ;  /* 0x0000000e00007306 */ /* 0x000e220000201400 */
[----:B------:R-:W-:Y:S01]  /*0270*/  IMAD.MOV.U32 R3, RZ, RZ, c[0x0][0x178] ;  /* 0x00005e00ff037624 */ /* 0x000fe200078e00ff */
[----:B------:R-:W-:Y:S02]  /*0280*/  ULDC.S8 UR4, c[0x0][0x16c] ;  /* 0x00005b0000047ab9 */ /* 0x000fe40000000200 */
[----:B------:R-:W-:Y:S02]  /*0290*/  ISETP.NE.AND P0, PT, RZ, UR4, PT ;  /* 0x00000004ff007c0c */ /* 0x000fe4000bf05270 */
[----:B------:R-:W-:Y:S01]  /*02a0*/  ISETP.GE.AND P1, PT, R3, 0x1, PT ;  /* 0x000000010300780c */ /* 0x000fe20003f26270 */
[----:B------:R-:W-:Y:S01]  /*02b0*/  IMAD.MOV.U32 R3, RZ, RZ, c[0x0][0x168] ;  /* 0x00005a00ff037624 */ /* 0x000fe200078e00ff */
[----:B------:R-:W1:Y:S01]  /*02c0*/  I2F R2, R5 ;  /* 0x0000000500027306 */ /* 0x000e620000201400 */
[C---:B0-----:R-:W-:Y:S02]  /*02d0*/  FMUL.FTZ R11, R0.reuse, c[0x0][0x168] ;  /* 0x00005a00000b7a20 */ /* 0x041fe40000410000 */
[----:B------:R-:W-:-:S06]  /*02e0*/  FADD.FTZ R0, R0, 0.5 ;  /* 0x3f00000000007421 */ /* 0x000fcc0000010000 */
[----:B------:R-:W-:Y:S01]  /*02f0*/  @!P0 FFMA.FTZ R11, R0, R3, -0.5 ;  /* 0xbf000000000b8423 */ /* 0x000fe20000010003 */
[----:B------:R-:W-:Y:S01]  /*0300*/  MOV R3, c[0x0][0x164] ;  /* 0x0000590000037a02 */ /* 0x000fe20000000f00 */
[C---:B-1----:R-:W-:Y:S02]  /*0310*/  FMUL.FTZ R10, R2.reuse, c[0x0][0x164] ;  /* 0x00005900020a7a20 */ /* 0x042fe40000410000 */
[----:B------:R-:W-:Y:S01]  /*0320*/  FADD.FTZ R2, R2, 0.5 ;  /* 0x3f00000002027421 */ /* 0x000fe20000010000 */
[----:B------:R-:W-:Y:S06]  /*0330*/  @!P1 EXIT ;  /* 0x000000000000994d */ /* 0x000fec0003800000 */
[----:B------:R-:W-:Y:S01]  /*0340*/  @!P0 FFMA.FTZ R10, R2, R3, -0.5 ;  /* 0xbf000000020a8423 */ /* 0x000fe20000010003 */
[----:B------:R-:W0:Y:S01]  /*0350*/  F2I.FTZ.FLOOR.NTZ R6, R11 ;  /* 0x0000000b00067305 */ /* 0x000e220000217100 */
[----:B------:R-:W-:Y:S02]  /*0360*/  IMAD.MOV.U32 R13, RZ, RZ, 0x3fa00000 ;  /* 0x3fa00000ff0d7424 */ /* 0x000fe400078e00ff */
[----:B------:R-:W-:Y:S02]  /*0370*/  IMAD.MOV.U32 R15, RZ, RZ, 0x3f400000 ;  /* 0x3f400000ff0f7424 */ /* 0x000fe400078e00ff */
[----:B------:R-:W-:-:S03]  /*0380*/  IMAD.MOV.U32 R8, RZ, RZ, c[0x0][0x180] ;  /* 0x00006000ff087624 */ /* 0x000fc600078e00ff */
[----:B------:R-:W1:Y:S02]  /*0390*/  F2I.FTZ.FLOOR.NTZ R7, R10 ;  /* 0x0000000a00077305 */ /* 0x000e640000217100 */
[----:B------:R-:W-:-:S06]  /*03a0*/  ISETP.GE.AND P0, PT, R8, 0x1, PT ;  /* 0x000000010800780c */ /* 0x000fcc0003f06270 */
[----:B0-----:R-:W0:Y:S08]  /*03b0*/  I2F R0, R6 ;  /* 0x0000000600007306 */ /* 0x001e300000201400 */
[----:B-1----:R-:W1:Y:S01]  /*03c0*/  I2F R3, R7 ;  /* 0x0000000700037306 */ /* 0x002e620000201400 */
[----:B0-----:R-:W-:-:S04]  /*03d0*/  FADD.FTZ R2, R11, -R0 ;  /* 0x800000000b027221 */ /* 0x001fc80000010000 */
[C---:B------:R-:W-:Y:S02]  /*03e0*/  FFMA.FTZ R9, R2.reuse, R13, -2.25 ;  /* 0xc010000002097423 */ /* 0x040fe4000001000d */
[----:B------:R-:W-:Y:S02]  /*03f0*/  FADD.FTZ R4, R2, 1 ;  /* 0x3f80000002047421 */ /* 0x000fe40000010000 */
[----:B-1----:R-:W-:Y:S02]  /*0400*/  FADD.FTZ R3, R10, -R3 ;  /* 0x800000030a037221 */ /* 0x002fe40000010000 */
[----:B------:R-:W-:Y:S02]  /*0410*/  FMUL.FTZ R11, R2, R9 ;  /* 0x00000009020b7220 */ /* 0x000fe40000410000 */
[----:B------:R-:W-:Y:S02]  /*0420*/  FFMA.FTZ R0, R3, R13, -2.25 ;  /* 0xc010000003007423 */ /* 0x000fe4000001000d */
[----:B------:R-:W-:-:S02]  /*0430*/  FFMA.FTZ R9, R4, -R15, 3.75 ;  /* 0x4070000004097423 */ /* 0x000fc4000001080f */
[C---:B------:R-:W-:Y:S02]  /*0440*/  FMUL.FTZ R10, R3.reuse, R0 ;  /* 0x00000000030a7220 */ /* 0x040fe40000410000 */
[----:B------:R-:W-:Y:S02]  /*0450*/  FADD.FTZ R8, -R2, 1 ;  /* 0x3f80000002087421 */ /* 0x000fe40000010100 */
[----:B------:R-:W-:Y:S02]  /*0460*/  FFMA.FTZ R9, R4, R9, -6 ;  /* 0xc0c0000004097423 */ /* 0x000fe40000010009 */
[C---:B------:R-:W-:Y:S02]  /*0470*/  FFMA.FTZ R53, R3.reuse, R10, 1 ;  /* 0x3f80000003357423 */ /* 0x040fe4000001000a */
[C---:B------:R-:W-:Y:S02]  /*0480*/  FADD.FTZ R54, R3.reuse, 1 ;  /* 0x3f80000003367421 */ /* 0x040fe40000010000 */
[----:B------:R-:W-:-:S02]  /*0490*/  FADD.FTZ R10, -R3, 1 ;  /* 0x3f800000030a7421 */ /* 0x000fc40000010100 */
[----:B------:R-:W-:Y:S02]  /*04a0*/  FFMA.FTZ R0, R2, R11, 1 ;  /* 0x3f80000002007423 */ /* 0x000fe4000001000b */
[----:B------:R-:W-:Y:S02]  /*04b0*/  FFMA.FTZ R3, R8, R13, -2.25 ;  /* 0xc010000008037423 */ /* 0x000fe4000001000d */
[----:B------:R-:W-:Y:S02]  /*04c0*/  FFMA.FTZ R2, R4, R9, 3 ;  /* 0x4040000004027423 */ /* 0x000fe40000010009 */
[----:B------:R-:W-:Y:S02]  /*04d0*/  FFMA.FTZ R9, R54, -R15, 3.75 ;  /* 0x4070000036097423 */ /* 0x000fe4000001080f */
[----:B------:R-:W-:Y:S02]  /*04e0*/  FFMA.FTZ R13, R10, R13, -2.25 ;  /* 0xc01000000a0d7423 */ /* 0x000fe4000001000d */
[----:B------:R-:W-:-:S02]  /*04f0*/  FADD.FTZ R4, R8, 1 ;  /* 0x3f80000008047421 */ /* 0x000fc40000010000 */
[----:B------:R-:W-:Y:S02]  /*0500*/  FFMA.FTZ R11, R54, R9, -6 ;  /* 0xc0c00000360b7423 */ /* 0x000fe40000010009 */
[----:B------:R-:W-:Y:S02]  /*0510*/  FMUL.FTZ R13, R10, R13 ;  /* 0x0000000d0a0d7220 */ /* 0x000fe40000410000 */
[----:B------:R-:W-:Y:S02]  /*0520*/  FMUL.FTZ R3, R8, R3 ;  /* 0x0000000308037220 */ /* 0x000fe40000410000 */
[----:B------:R-:W-:Y:S02]  /*0530*/  FFMA.FTZ R9, R4, -R15, 3.75 ;  /* 0x4070000004097423 */ /* 0x000fe4000001080f */
[----:B------:R-:W-:Y:S02]  /*0540*/  FFMA.FTZ R52, R10, R13, 1 ;  /* 0x3f8000000a347423 */ /* 0x000fe4000001000d */
[----:B------:R-:W-:-:S02]  /*0550*/  FFMA.FTZ R3, R8, R3, 1 ;  /* 0x3f80000008037423 */ /* 0x000fc40000010003 */
[----:B------:R-:W-:Y:S02]  /*0560*/  FFMA.FTZ R54, R54, R11, 3 ;  /* 0x4040000036367423 */ /* 0x000fe4000001000b */
[----:B------:R-:W-:Y:S02]  /*0570*/  FADD.FTZ R10, R10, 1 ;  /* 0x3f8000000a0a7421 */ /* 0x000fe40000010000 */
[----:B------:R-:W-:Y:S01]  /*0580*/  FFMA.FTZ R9, R4, R9, -6 ;  /* 0xc0c0000004097423 */ /* 0x000fe20000010009 */
[----:B------:R-:W-:Y:S06]  /*0590*/  @!P0 EXIT ;  /* 0x000000000000894d */ /* 0x000fec0003800000 */
[----:B------:R-:W-:Y:S01]  /*05a0*/  FFMA.FTZ R11, R10, -R15, 3.75 ;  /* 0x407000000a0b7423 */ /* 0x000fe2000001080f */
[----:B------:R-:W-:Y:S01]  /*05b0*/  UMOV UR5, 0x1 ;  /* 0x0000000100057882 */ /* 0x000fe20000000000 */
[----:B------:R-:W-:Y:S01]  /*05c0*/  FFMA.FTZ R4, R4, R9, 3 ;  /* 0x4040000004047423 */ /* 0x000fe20000010009 */
[----:B------:R-:W-:Y:S01]  /*05d0*/  ULDC UR4, c[0x0][0x188] ;  /* 0x0000620000047ab9 */ /* 0x000fe20000000800 */
[C---:B------:R-:W-:Y:S01]  /*05e0*/  FFMA.FTZ R11, R10.reuse, R11, -6 ;  /* 0xc0c000000a0b7423 */ /* 0x040fe2000001000b */
[----:B------:R-:W-:Y:S01]  /*05f0*/  UIADD3 UR4, -UR5, UR4, URZ ;  /* 0x0000000405047290 */ /* 0x000fe2000fffe13f */
[----:B------:R-:W-:Y:S01]  /*0600*/  SHF.R.S32.HI R9, RZ, 0x1f, R14 ;  /* 0x0000001fff097819 */ /* 0x000fe2000001140e */
[----:B------:R-:W-:Y:S01]  /*0610*/  ULDC UR6, c[0x0][0x190] ;  /* 0x0000640000067ab9 */ /* 0x000fe20000000800 */
[----:B------:R-:W-:Y:S01]  /*0620*/  IADD3 R8, R7, 0x2, RZ ;  /* 0x0000000207087810 */ /* 0x000fe20007ffe0ff */
[----:B------:R-:W-:Y:S01]  /*0630*/  FFMA.FTZ R50, R10, R11, 3 ;  /* 0x404000000a327423 */ /* 0x000fe2000001000b */
[----:B------:R-:W-:Y:S01]  /*0640*/  UIADD3 UR5, -UR5, UR6, URZ ;  /* 0x0000000605057290 */ /* 0x000fe2000fffe13f */
[----:B------:R-:W-:Y:S01]  /*0650*/  IMAD R11, R9, c[0x0][0x1f8], RZ ;  /* 0x00007e00090b7a24 */ /* 0x000fe200078e02ff */
[----:B------:R-:W-:Y:S01]  /*0660*/  IMNMX R10, R8, UR4, PT ;  /* 0x00000004080a7c17 */ /* 0x000fe2000b800200 */
[----:B------:R-:W-:Y:S01]  /*0670*/  STL.64 [R1+0xb8], R52 ;  /* 0x0000b83401007387 */ /* 0x000fe20000100a00 */
[----:B------:R-:W-:Y:S01]  /*0680*/  IADD3 R8, R6, 0x2, RZ ;  /* 0x0000000206087810 */ /* 0x000fe20007ffe0ff */
[C---:B------:R-:W-:Y:S01]  /*0690*/  IMAD R13, R14.reuse, c[0x0][0x1fc], R11 ;  /* 0x00007f000e0d7a24 */ /* 0x040fe200078e020b */
[----:B------:R-:W-:Y:S01]  /*06a0*/  IADD3 R9, R7, 0x1, RZ ;  /* 0x0000000107097810 */ /* 0x000fe20007ffe0ff */
[----:B------:R-:W-:Y:S01]  /*06b0*/  IMAD.WIDE.U32 R14, R14, c[0x0][0x1f8], RZ ;  /* 0x00007e000e0e7a25 */ /* 0x000fe200078e00ff */
[----:B------:R-:W-:Y:S01]  /*06c0*/  IMNMX R8, R8, UR5, PT ;  /* 0x0000000508087c17 */ /* 0x000fe2000b800200 */
[----:B------:R0:W-:Y:S01]  /*06d0*/  STL.64 [R1+0xb0], R2 ;  /* 0x0000b00201007387 */ /* 0x0001e20000100a00 */
[----:B------:R-:W-:Y:S01]  /*06e0*/  IMNMX R9, R9, UR4, PT ;  /* 0x0000000409097c17 */ /* 0x000fe2000b800200 */
[----:B------:R-:W-:Y:S01]  /*06f0*/  UMOV UR6, 0x1 ;  /* 0x0000000100067882 */ /* 0x000fe20000000000 */
[----:B------:R-:W-:Y:S01]  /*0700*/  IMNMX R10, RZ, R10, !PT ;  /* 0x0000000aff0a7217 */ /* 0x000fe20007800200 */
[----:B------:R-:W-:Y:S01]  /*0710*/  ULDC.64 UR14, c[0x0][0x1e8] ;  /* 0x00007a00000e7ab9 */ /* 0x000fe20000000a00 */
[----:B------:R-:W-:Y:S01]  /*0720*/  IMNMX R27, RZ, R8, !PT ;  /* 0x00000008ff1b7217 */ /* 0x000fe20007800200 */
[----:B------:R-:W-:Y:S01]  /*0730*/  ULDC.64 UR16, c[0x0][0x1a0] ;  /* 0x0000680000107ab9 */ /* 0x000fe20000000a00 */
[----:B------:R-:W-:-:S02]  /*0740*/  IMNMX R29, RZ, R9, !PT ;  /* 0x00000009ff1d7217 */ /* 0x000fc40007800200 */
[----:B------:R-:W-:Y:S01]  /*0750*/  SHF.R.S32.HI R11, RZ, 0x1f, R10 ;  /* 0x0000001fff0b7819 */ /* 0x000fe2000001140a */
[----:B------:R-:W-:Y:S01]  /*0760*/  IMAD.WIDE.U32 R22, R27, c[0x0][0x1b0], RZ ;  /* 0x00006c001b167a25 */ /* 0x000fe200078e00ff */
[----:B------:R-:W-:Y:S02]  /*0770*/  SHF.R.S32.HI R12, RZ, 0x1f, R27 ;  /* 0x0000001fff0c7819 */ /* 0x000fe4000001141b */
[----:B------:R-:W-:Y:S01]  /*0780*/  SHF.R.S32.HI R8, RZ, 0x1f, R29 ;  /* 0x0000001fff087819 */ /* 0x000fe2000001141d */
[----:B------:R-:W-:Y:S01]  /*0790*/  IMAD R11, R11, c[0x0][0x1a8], RZ ;  /* 0x00006a000b0b7a24 */ /* 0x000fe200078e02ff */
[----:B------:R-:W-:Y:S01]  /*07a0*/  SHF.R.S32.HI R9, RZ, 0x1f, R5 ;  /* 0x0000001fff097819 */ /* 0x000fe20000011405 */
[----:B------:R-:W-:Y:S01]  /*07b0*/  IMAD R12, R12, c[0x0][0x1b0], RZ ;  /* 0x00006c000c0c7a24 */ /* 0x000fe200078e02ff */
[----:B------:R-:W-:Y:S01]  /*07c0*/  IADD3 R15, R15, R13, RZ ;  /* 0x0000000d0f0f7210 */ /* 0x000fe20007ffe0ff */
[----:B------:R-:W-:Y:S01]  /*07d0*/  IMAD R16, R8, c[0x0][0x1a8], RZ ;  /* 0x00006a0008107a24 */ /* 0x000fe200078e02ff */
[----:B------:R-:W-:Y:S01]  /*07e0*/  IMNMX R33, R7, UR4, PT ;  /* 0x0000000407217c17 */ /* 0x000fe2000b800200 */
[----:B------:R-:W-:Y:S01]  /*07f0*/  IMAD R13, R10, c[0x0][0x1ac], R11 ;  /* 0x00006b000a0d7a24 */ /* 0x000fe200078e020b */
[----:B------:R-:W-:Y:S01]  /*0800*/  IMNMX R19, R6, UR5, PT ;  /* 0x0000000506137c17 */ /* 0x000fe2000b800200 */
[----:B------:R-:W-:Y:S01]  /*0810*/  IMAD R8, R27, c[0x0][0x1b4], R12 ;  /* 0x00006d001b087a24 */ /* 0x000fe200078e020c */
[----:B------:R-:W-:Y:S01]  /*0820*/  IMNMX R33, RZ, R33, !PT ;  /* 0x00000021ff217217 */ /* 0x000fe20007800200 */
[----:B------:R-:W-:Y:S01]  /*0830*/  IMAD.WIDE.U32 R10, R10, c[0x0][0x1a8], RZ ;  /* 0x00006a000a0a7a25 */ /* 0x000fe200078e00ff */
[----:B------:R-:W-:-:S03]  /*0840*/  IMNMX R19, RZ, R19, !PT ;  /* 0x00000013ff137217 */ /* 0x000fc60007800200 */
[----:B------:R-:W-:Y:S02]  /*0850*/  IMAD R12, R29, c[0x0][0x1ac], R16 ;  /* 0x00006b001d0c7a24 */ /* 0x000fe400078e0210 */
[----:B------:R-:W-:Y:S01]  /*0860*/  IMAD R16, R9, c[0x0][0x1f0], RZ ;  /* 0x00007c0009107a24 */ /* 0x000fe200078e02ff */
[C---:B------:R-:W-:Y:S01]  /*0870*/  IADD3 R9, R6.reuse, -0x1, RZ ;  /* 0xffffffff06097810 */ /* 0x040fe20007ffe0ff */
[----:B------:R-:W-:Y:S02]  /*0880*/  IMAD.IADD R11, R11, 0x1, R13 ;  /* 0x000000010b0b7824 */ /* 0x000fe400078e020d */
[C---:B------:R-:W-:Y:S02]  /*0890*/  IMAD R13, R5.reuse, c[0x0][0x1f4], R16 ;  /* 0x00007d00050d7a24 */ /* 0x040fe400078e0210 */
[----:B0-----:R-:W-:Y:S01]  /*08a0*/  IMAD.WIDE.U32 R2, R5, c[0x0][0x1f0], R14 ;  /* 0x00007c0005027a25 */ /* 0x001fe200078e000e */
[----:B------:R-:W-:Y:S02]  /*08b0*/  IADD3 R5, R7, -0x1, RZ ;  /* 0xffffffff07057810 */ /* 0x000fe40007ffe0ff */
[----:B------:R-:W-:Y:S01]  /*08c0*/  IADD3 R14, R6, 0x1, RZ ;  /* 0x00000001060e7810 */ /* 0x000fe20007ffe0ff */
[----:B------:R-:W-:Y:S01]  /*08d0*/  IMAD.IADD R23, R23, 0x1, R8 ;  /* 0x0000000117177824 */ /* 0x000fe200078e0208 */
[----:B------:R-:W-:Y:S01]  /*08e0*/  IMNMX R5, R5, UR4, PT ;  /* 0x0000000405057c17 */ /* 0x000fe2000b800200 */
[----:B------:R0:W-:Y:S01]  /*08f0*/  STL.64 [R1+0x68], R2 ;  /* 0x0000680201007387 */ /* 0x0001e20000100a00 */
[----:B------:R-:W-:Y:S01]  /*0900*/  IMNMX R14, R14, UR5, PT ;  /* 0x000000050e0e7c17 */ /* 0x000fe2000b800200 */
[----:B------:R-:W-:Y:S01]  /*0910*/  IMAD.WIDE.U32 R52, R29, c[0x0][0x1a8], R22 ;  /* 0x00006a001d347a25 */ /* 0x000fe200078e0016 */
[----:B------:R-:W-:-:S02]  /*0920*/  IMNMX R31, RZ, R5, !PT ;  /* 0x00000005ff1f7217 */ /* 0x000fc40007800200 */
[----:B------:R-:W-:Y:S01]  /*0930*/  SHF.R.S32.HI R6, RZ, 0x1f, R33 ;  /* 0x0000001fff067819 */ /* 0x000fe20000011421 */
[----:B------:R-:W-:Y:S01]  /*0940*/  IMAD.WIDE.U32 R60, R29, c[0x0][0x1a8], RZ ;  /* 0x00006a001d3c7a25 */ /* 0x000fe200078e00ff */
[----:B------:R-:W-:Y:S02]  /*0950*/  IMNMX R25, RZ, R14, !PT ;  /* 0x0000000eff197217 */ /* 0x000fe40007800200 */
[----:B------:R-:W-:Y:S01]  /*0960*/  SHF.R.S32.HI R5, RZ, 0x1f, R31 ;  /* 0x0000001fff057819 */ /* 0x000fe2000001141f */
[----:B------:R-:W-:Y:S01]  /*0970*/  IMAD.WIDE.U32 R40, R31, c[0x0][0x1a8], R22 ;  /* 0x00006a001f287a25 */ /* 0x000fe200078e0016 */
[----:B------:R-:W-:Y:S02]  /*0980*/  SHF.R.S32.HI R7, RZ, 0x1f, R25 ;  /* 0x0000001fff077819 */ /* 0x000fe40000011419 */
[----:B------:R-:W-:Y:S01]  /*0990*/  SHF.R.S32.HI R14, RZ, 0x1f, R19 ;  /* 0x0000001fff0e7819 */ /* 0x000fe20000011413 */
[----:B0-----:R-:W-:Y:S01]  /*09a0*/  IMAD.WIDE.U32 R2, R33, c[0x0][0x1a8], R22 ;  /* 0x00006a0021027a25 */ /* 0x001fe200078e0016 */
[----:B------:R-:W-:Y:S01]  /*09b0*/  IMNMX R15, R9, UR5, PT ;  /* 0x00000005090f7c17 */ /* 0x000fe2000b800200 */
[----:B------:R-:W2:Y:S02]  /*09c0*/  LDL.64 R22, [R1+0x68] ;  /* 0x0000680001167983 */ /* 0x000ea40000100a00 */
[----:B------:R-:W-:Y:S01]  /*09d0*/  IMAD R6, R6, c[0x0][0x1a8], RZ ;  /* 0x00006a0006067a24 */ /* 0x000fe200078e02ff */
[----:B------:R-:W-:Y:S01]  /*09e0*/  IMNMX R15, RZ, R15, !PT ;  /* 0x0000000fff0f7217 */ /* 0x000fe20007800200 */
[----:B------:R-:W-:-:S02]  /*09f0*/  IMAD R16, R5, c[0x0][0x1a8], RZ ;  /* 0x00006a0005107a24 */ /* 0x000fc400078e02ff */
[----:B------:R-:W-:Y:S02]  /*0a00*/  IMAD R9, R33, c[0x0][0x1ac], R6 ;  /* 0x00006b0021097a24 */ /* 0x000fe400078e0206 */
[----:B------:R-:W-:Y:S02]  /*0a10*/  IMAD R6, R7, c[0x0][0x1b0], RZ ;  /* 0x00006c0007067a24 */ /* 0x000fe400078e02ff */
[----:B------:R-:W-:Y:S02]  /*0a20*/  IMAD R14, R14, c[0x0][0x1b0], RZ ;  /* 0x00006c000e0e7a24 */ /* 0x000fe400078e02ff */
[----:B------:R-:W-:-:S04]  /*0a30*/  IMAD.WIDE.U32 R20, R25, c[0x0][0x1b0], RZ ;  /* 0x00006c0019147a25 */ /* 0x000fc800078e00ff */
[----:B------:R-:W-:Y:S02]  /*0a40*/  IMAD R7, R25, c[0x0][0x1b4], R6 ;  /* 0x00006d0019077a24 */ /* 0x000fe400078e0206 */
[----:B------:R-:W-:Y:S02]  /*0a50*/  IMAD R5, R31, c[0x0][0x1ac], R16 ;  /* 0x00006b001f057a24 */ /* 0x000fe400078e0210 */
[----:B------:R-:W-:-:S04]  /*0a60*/  IMAD.WIDE.U32 R16, R19, c[0x0][0x1b0], RZ ;  /* 0x00006c0013107a25 */ /* 0x000fc800078e00ff */
[----:B------:R-:W-:Y:S02]  /*0a70*/  IMAD R6, R19, c[0x0][0x1b4], R14 ;  /* 0x00006d0013067a24 */ /* 0x000fe400078e020e */
[----:B------:R-:W-:Y:S01]  /*0a80*/  IMAD.WIDE.U32 R58, R33, c[0x0][0x1a8], RZ ;  /* 0x00006a00213a7a25 */ /* 0x000fe200078e00ff */
[----:B------:R0:W-:Y:S01]  /*0a90*/  STL.64 [R1+0x58], R52 ;  /* 0x0000583401007387 */ /* 0x0001e20000100a00 */
[----:B------:R-:W-:Y:S02]  /*0aa0*/  SHF.R.S32.HI R14, RZ, 0x1f, R15 ;  /* 0x0000001fff0e7819 */ /* 0x000fe4000001140f */
[----:B------:R-:W-:Y:S02]  /*0ab0*/  IMAD.IADD R21, R21, 0x1, R7 ;  /* 0x0000000115157824 */ /* 0x000fe400078e0207 */
[----:B------:R-:W-:Y:S01]  /*0ac0*/  IMAD.IADD R17, R17, 0x1, R6 ;  /* 0x0000000111117824 */ /* 0x000fe200078e0206 */
[----:B------:R-:W-:Y:S01]  /*0ad0*/  IADD3 R59, R59, R9, RZ ;  /* 0x000000093b3b7210 */ /* 0x000fe20007ffe0ff */
[--C-:B------:R-:W-:Y:S01]  /*0ae0*/  IMAD.WIDE.U32 R32, R33, c[0x0][0x1a8], R20.reuse ;  /* 0x00006a0021207a25 */ /* 0x100fe200078e0014 */
[----:B------:R1:W-:Y:S03]  /*0af0*/  STL.64 [R1+0x50], R2 ;  /* 0x0000500201007387 */ /* 0x0003e60000100a00 */
[----:B------:R-:W-:Y:S01]  /*0b00*/  IMAD.WIDE.U32 R38, R31, c[0x0][0x1a8], R20 ;  /* 0x00006a001f267a25 */ /* 0x000fe200078e0014 */
[----:B------:R-:W-:Y:S03]  /*0b10*/  STL.64 [R1+0x48], R40 ;  /* 0x0000482801007387 */ /* 0x000fe60000100a00 */
[----:B------:R-:W-:-:S02]  /*0b20*/  IMAD.IADD R61, R61, 0x1, R12 ;  /* 0x000000013d3d7824 */ /* 0x000fc400078e020c */
[----:B------:R-:W-:Y:S01]  /*0b30*/  IMAD.WIDE.U32 R36, R31, c[0x0][0x1a8], R16 ;  /* 0x00006a001f247a25 */ /* 0x000fe200078e0010 */
[----:B------:R-:W-:Y:S03]  /*0b40*/  STL.64 [R1+0x30], R32 ;  /* 0x0000302001007387 */ /* 0x000fe60000100a00 */
[--C-:B------:R-:W-:Y:S01]  /*0b50*/  IMAD.WIDE.U32 R26, R27, c[0x0][0x1b0], R10.reuse ;  /* 0x00006c001b1a7a25 */ /* 0x100fe200078e000a */
[----:B------:R-:W-:Y:S03]  /*0b60*/  STL.64 [R1+0x28], R38 ;  /* 0x0000282601007387 */ /* 0x000fe60000100a00 */
[--C-:B------:R-:W-:Y:S01]  /*0b70*/  IMAD.WIDE.U32 R28, R25, c[0x0][0x1b0], R10.reuse ;  /* 0x00006c00191c7a25 */ /* 0x100fe200078e000a */
[----:B------:R-:W-:Y:S03]  /*0b80*/  STL.64 [R1+0x8], R36 ;  /* 0x0000082401007387 */ /* 0x000fe60000100a00 */
[----:B------:R-:W-:Y:S01]  /*0b90*/  IMAD.WIDE.U32 R46, R19, c[0x0][0x1b0], R10 ;  /* 0x00006c00132e7a25 */ /* 0x000fe200078e000a */
[----:B------:R-:W-:Y:S03]  /*0ba0*/  STL.64 [R1+0x60], R26 ;  /* 0x0000601a01007387 */ /* 0x000fe60000100a00 */
[----:B------:R-:W-:Y:S01]  /*0bb0*/  IMAD.WIDE.U32 R48, R25, c[0x0][0x1b0], R60 ;  /* 0x00006c0019307a25 */ /* 0x000fe200078e003c */
[----:B------:R-:W-:Y:S03]  /*0bc0*/  STL.64 [R1+0x40], R28 ;  /* 0x0000401c01007387 */ /* 0x000fe60000100a00 */
[----:B------:R-:W-:Y:S01]  /*0bd0*/  IMAD.WIDE.U32 R34, R15, c[0x0][0x1b0], R10 ;  /* 0x00006c000f227a25 */ /* 0x000fe200078e000a */
[----:B------:R-:W-:Y:S03]  /*0be0*/  STL.64 [R1+0x20], R46 ;  /* 0x0000202e01007387 */ /* 0x000fe60000100a00 */
[C---:B------:R-:W-:Y:S01]  /*0bf0*/  IMAD.WIDE.U32 R44, R19.reuse, c[0x0][0x1b0], R60 ;  /* 0x00006c00132c7a25 */ /* 0x040fe200078e003c */
[----:B------:R-:W-:Y:S03]  /*0c00*/  STL.64 [R1+0x38], R48 ;  /* 0x0000383001007387 */ /* 0x000fe60000100a00 */
[----:B------:R-:W-:Y:S01]  /*0c10*/  IMAD.WIDE.U32 R42, R19, c[0x0][0x1b0], R58 ;  /* 0x00006c00132a7a25 */ /* 0x000fe200078e003a */
[----:B------:R-:W-:Y:S03]  /*0c20*/  STL.64 [R1], R34 ;  /* 0x0000002201007387 */ /* 0x000fe60000100a00 */
[----:B------:R-:W-:Y:S01]  /*0c30*/  IMAD.IADD R10, R12, 0x1, R53 ;  /* 0x000000010c0a7824 */ /* 0x000fe200078e0235 */
[----:B------:R-:W-:Y:S01]  /*0c40*/  STL.64 [R1+0x18], R44 ;  /* 0x0000182c01007387 */ /* 0x000fe20000100a00 */
[----:B------:R-:W-:-:S02]  /*0c50*/  IMAD.IADD R12, R9, 0x1, R3 ;  /* 0x00000001090c7824 */ /* 0x000fc400078e0203 */
[----:B------:R-:W-:Y:S01]  /*0c60*/  IMAD.WIDE.U32 R56, R31, c[0x0][0x1a8], RZ ;  /* 0x00006a001f387a25 */ /* 0x000fe200078e00ff */
[----:B------:R-:W-:Y:S03]  /*0c70*/  STL.64 [R1+0x10], R42 ;  /* 0x0000102a01007387 */ /* 0x000fe60000100a00 */
[----:B------:R-:W-:Y:S01]  /*0c80*/  IMAD R14, R14, c[0x0][0x1b0], RZ ;  /* 0x00006c000e0e7a24 */ /* 0x000fe200078e02ff */
[----:B0-----:R0:W5:Y:S01]  /*0c90*/  LDL.LU.64 R52, [R1+0xb8] ;  /* 0x0000b80001347983 */ /* 0x0011620000300a00 */
[----:B------:R-:W-:Y:S02]  /*0ca0*/  IMAD.IADD R57, R57, 0x1, R5 ;  /* 0x0000000139397824 */ /* 0x000fe400078e0205 */
[C---:B------:R-:W-:Y:S02]  /*0cb0*/  IMAD R55, R15.reuse, c[0x0][0x1b4], R14 ;  /* 0x00006d000f377a24 */ /* 0x040fe400078e020e */
[----:B------:R-:W-:-:S04]  /*0cc0*/  IMAD.WIDE.U32 R60, R15, c[0x0][0x1b0], R60 ;  /* 0x00006c000f3c7a25 */ /* 0x000fc800078e003c */
[----:B------:R-:W-:-:S04]  /*0cd0*/  IMAD.WIDE.U32 R58, R15, c[0x0][0x1b0], R58 ;  /* 0x00006c000f3a7a25 */ /* 0x000fc800078e003a */
[----:B------:R-:W-:Y:S01]  /*0ce0*/  IMAD.WIDE.U32 R56, R15, c[0x0][0x1b0], R56 ;  /* 0x00006c000f387a25 */ /* 0x000fe200078e0038 */
[----:B------:R-:W-:Y:S02]  /*0cf0*/  USHF.L.U64.HI UR7, UR14, UR6, UR15 ;  /* 0x000000060e077299 */ /* 0x000fe4000801020f */
[----:B------:R-:W-:Y:S02]  /*0d00*/  USHF.L.U64.HI UR6, UR16, UR6, UR17 ;  /* 0x0000000610067299 */ /* 0x000fe40008010211 */
[----:B------:R-:W-:Y:S01]  /*0d10*/  UMOV UR4, URZ ;  /* 0x0000003f00047c82 */ /* 0x000fe20008000000 */
[----:B--2---:R-:W-:-:S05]  /*0d20*/  IADD3 R11, R23, R13, RZ ;  /* 0x0000000d170b7210 */ /* 0x004fca0007ffe0ff */
[----:B------:R2:W-:Y:S04]  /*0d30*/  STL [R1+0xac], R11 ;  /* 0x0000ac0b01007387 */ /* 0x0005e80000100800 */
[----:B-1----:R0:W5:Y:S04]  /*0d40*/  LDL.LU.64 R2, [R1+0xb0] ;  /* 0x0000b00001027983 */ /* 0x0021680000300a00 */
[----:B------:R1:W-:Y:S01]  /*0d50*/  STL [R1+0xa4], R10 ;  /* 0x0000a40a01007387 */ /* 0x0003e20000100800 */
[----:B--2---:R-:W-:Y:S02]  /*0d60*/  IMAD.IADD R11, R9, 0x1, R33 ;  /* 0x00000001090b7824 */ /* 0x004fe400078e0221 */
[C---:B------:R-:W-:Y:S01]  /*0d70*/  IMAD.IADD R9, R7.reuse, 0x1, R29 ;  /* 0x0000000107097824 */ /* 0x040fe200078e021d */
[----:B------:R-:W-:Y:S01]  /*0d80*/  STL [R1+0xa0], R12 ;  /* 0x0000a00c01007387 */ /* 0x000fe20000100800 */
[----:B-1----:R-:W-:Y:S01]  /*0d90*/  IADD3 R10, R8, R27, RZ ;  /* 0x0000001b080a7210 */ /* 0x002fe20007ffe0ff */
[----:B------:R-:W-:-:S02]  /*0da0*/  IMAD.IADD R8, R7, 0x1, R49 ;  /* 0x0000000107087824 */ /* 0x000fc400078e0231 */
[----:B------:R-:W-:Y:S01]  /*0db0*/  STL [R1+0x90], R11 ;  /* 0x0000900b01007387 */ /* 0x000fe20000100800 */
[----:B------:R-:W-:-:S03]  /*0dc0*/  IMAD.IADD R7, R6, 0x1, R47 ;  /* 0x0000000106077824 */ /* 0x000fc600078e022f */
[----:B------:R-:W-:Y:S04]  /*0dd0*/  STL [R1+0xa8], R10 ;  /* 0x0000a80a01007387 */ /* 0x000fe80000100800 */
[----:B------:R1:W-:Y:S04]  /*0de0*/  STL [R1+0x98], R9 ;  /* 0x0000980901007387 */ /* 0x0003e80000100800 */
[----:B------:R2:W-:Y:S04]  /*0df0*/  STL [R1+0x94], R8 ;  /* 0x0000940801007387 */ /* 0x0005e80000100800 */
[----:B------:R3:W-:Y:S01]  /*0e00*/  STL [R1+0x88], R7 ;  /* 0x0000880701007387 */ /* 0x0007e20000100800 */
[C---:B-1----:R-:W-:Y:S01]  /*0e10*/  IADD3 R9, R6.reuse, R45, RZ ;  /* 0x0000002d06097210 */ /* 0x042fe20007ffe0ff */
[----:B--2---:R-:W-:-:S02]  /*0e20*/  IMAD.IADD R8, R6, 0x1, R43 ;  /* 0x0000000106087824 */ /* 0x004fc400078e022b */
[C---:B------:R-:W-:Y:S02]  /*0e30*/  IMAD.IADD R6, R5.reuse, 0x1, R39 ;  /* 0x0000000105067824 */ /* 0x040fe400078e0227 */
[C---:B---3--:R-:W-:Y:S01]  /*0e40*/  IMAD.IADD R7, R5.reuse, 0x1, R41 ;  /* 0x0000000105077824 */ /* 0x048fe200078e0229 */
[----:B------:R-:W-:Y:S01]  /*0e50*/  IADD3 R5, R5, R37, RZ ;  /* 0x0000002505057210 */ /* 0x000fe20007ffe0ff */
[----:B------:R-:W-:Y:S04]  /*0e60*/  STL [R1+0x84], R9 ;  /* 0x0000840901007387 */ /* 0x000fe80000100800 */
[----:B------:R-:W-:Y:S04]  /*0e70*/  STL [R1+0x80], R8 ;  /* 0x0000800801007387 */ /* 0x000fe80000100800 */
[----:B------:R1:W-:Y:S04]  /*0e80*/  STL [R1+0x9c], R7 ;  /* 0x00009c0701007387 */ /* 0x0003e80000100800 */
[----:B------:R2:W-:Y:S04]  /*0e90*/  STL [R1+0x8c], R6 ;  /* 0x00008c0601007387 */ /* 0x0005e80000100800 */
[----:B------:R3:W-:Y:S01]  /*0ea0*/  STL [R1+0x7c], R5 ;  /* 0x00007c0501007387 */ /* 0x0007e20000100800 */
[----:B-1----:R-:W-:-:S02]  /*0eb0*/  IMAD.IADD R7, R35, 0x1, R55 ;  /* 0x0000000123077824 */ /* 0x002fc400078e0237 */
[----:B--2---:R-:W-:-:S03]  /*0ec0*/  IMAD.IADD R6, R55, 0x1, R61 ;  /* 0x0000000137067824 */ /* 0x004fc600078e023d */
[----:B------:R0:W-:Y:S01]  /*0ed0*/  STL [R1+0x78], R7 ;  /* 0x0000780701007387 */ /* 0x0001e20000100800 */
[----:B---3--:R-:W-:-:S03]  /*0ee0*/  IMAD.IADD R5, R55, 0x1, R59 ;  /* 0x0000000137057824 */ /* 0x008fc600078e023b */
[----:B------:R0:W-:Y:S04]  /*0ef0*/  STL [R1+0x74], R6 ;  /* 0x0000740601007387 */ /* 0x0001e80000100800 */
[----:B------:R0:W-:Y:S01]  /*0f00*/  STL [R1+0x70], R5 ;  /* 0x0000700501007387 */ /* 0x0001e20000100800 */
[----:B------:R-:W-:-:S03]  /*0f10*/  IADD3 R55, R55, R57, RZ ;  /* 0x0000003937377210 */ /* 0x000fc60007ffe0ff */
.L_x_152:
[----:B------:R-:W2:Y:S04]  /*0f20*/  LDL R8, [R1+0xac] ;  /* 0x0000ac0001087983 */ /* 0x000ea80000100800 */
[----:B0-----:R-:W2:Y:S04]  /*0f30*/  LDL.64 R6, [R1+0x68] ;  /* 0x0000680001067983 */ /* 0x001ea80000100a00 */
[----:B------:R-:W3:Y:S04]  /*0f40*/  LDL R12, [R1+0x7c] ;  /* 0x00007c00010c7983 */ /* 0x000ee80000100800 */
[----:B------:R-:W4:Y:S04]  /*0f50*/  LDL.64 R10, [R1+0x8] ;  /* 0x00000800010a7983 */ /* 0x000f280000100a00 */
[----:B------:R-:W3:Y:S04]  /*0f60*/  LDL R9, [R1+0x8c] ;  /* 0x00008c0001097983 */ /* 0x000ee80000100800 */
[----:B------:R-:W3:Y:S04]  /*0f70*/  LDL.64 R14, [R1+0x28] ;  /* 0x00002800010e7983 */ /* 0x000ee80000100a00 */
[----:B------:R-:W3:Y:S01]  /*0f80*/  LDL.64 R18, [R1+0x48] ;  /* 0x0000480001127983 */ /* 0x000ee20000100a00 */
[----:B------:R-:W-:-:S02]  /*0f90*/  IMAD.U32 R24, RZ, RZ, UR4 ;  /* 0x00000004ff187e24 */ /* 0x000fc4000f8e00ff */
[----:B------:R-:W-:Y:S01]  /*0fa0*/  IMAD.U32 R42, RZ, RZ, UR4 ;  /* 0x00000004ff2a7e24 */ /* 0x000fe2000f8e00ff */
[----:B------:R-:W3:Y:S01]  /*0fb0*/  LDL R5, [R1+0x9c] ;  /* 0x00009c0001057983 */ /* 0x000ee20000100800 */
[----:B------:R-:W-:Y:S02]  /*0fc0*/  IMAD.U32 R22, RZ, RZ, UR4 ;  /* 0x00000004ff167e24 */ /* 0x000fe4000f8e00ff */
[----:B------:R-:W-:Y:S01]  /*0fd0*/  IMAD.U32 R20, RZ, RZ, UR4 ;  /* 0x00000004ff147e24 */ /* 0x000fe2000f8e00ff */
[----:B------:R-:W3:Y:S04]  /*0fe0*/  LDL R16, [R1+0x70] ;  /* 0x0000700001107983 */ /* 0x000ee80000100800 */
[----:B------:R-:W3:Y:S04]  /*0ff0*/  LDL.64 R30, [R1+0x10] ;  /* 0x00001000011e7983 */ /* 0x000ee80000100a00 */
[----:B------:R-:W3:Y:S04]  /*1000*/  LDL R27, [R1+0x84] ;  /* 0x00008400011b7983 */ /* 0x000ee80000100800 */
[----:B------:R-:W3:Y:S04]  /*1010*/  LDL R28, [R1+0x90] ;  /* 0x00009000011c7983 */ /* 0x000ee80000100800 */
[----:B------:R-:W3:Y:S04]  /*1020*/  LDL R26, [R1+0xa0] ;  /* 0x0000a000011a7983 */ /* 0x000ee80000100800 */
[----:B------:R-:W3:Y:S01]  /*1030*/  LDL R17, [R1+0x74] ;  /* 0x0000740001117983 */ /* 0x000ee20000100800 */
[----:B------:R-:W-:-:S02]  /*1040*/  USHF.R.S32.HI UR5, URZ, 0x1f, UR4 ;  /* 0x0000001f3f057899 */ /* 0x000fc40008011404 */
[----:B------:R-:W-:Y:S01]  /*1050*/  ULDC.64 UR8, c[0x0][0x1e0] ;  /* 0x0000780000087ab9 */ /* 0x000fe20000000a00 */
[----:B------:R-:W3:Y:S01]  /*1060*/  LDL.64 R44, [R1+0x58] ;  /* 0x00005800012c7983 */ /* 0x000ee20000100a00 */
[----:B------:R-:W-:-:S03]  /*1070*/  ULDC.64 UR10, c[0x0][0x198] ;  /* 0x00006600000a7ab9 */ /* 0x000fc60000000a00 */
[----:B------:R-:W3:Y:S01]  /*1080*/  LDL.64 R32, [R1] ;  /* 0x0000000001207983 */ /* 0x000ee20000100a00 */
[----:B--2---:R-:W-:-:S05]  /*1090*/  MOV R7, R8 ;  /* 0x0000000800077202 */ /* 0x004fca0000000f00 */
[----:B------:R-:W-:Y:S01]  /*10a0*/  IMAD.WIDE.U32 R24, R24, c[0x0][0x1e0], R6 ;  /* 0x0000780018187a25 */ /* 0x000fe200078e0006 */
[----:B----4-:R-:W2:Y:S03]  /*10b0*/  LDL R11, [R1+0x80] ;  /* 0x00008000010b7983 */ /* 0x010ea60000100800 */
[----:B------:R-:W-:Y:S02]  /*10c0*/  IMAD.MOV.U32 R6, RZ, RZ, R56 ;  /* 0x000000ffff067224 */ /* 0x000fe400078e0038 */
[----:B------:R-:W-:-:S04]  /*10d0*/  IMAD.MOV.U32 R7, RZ, RZ, R55 ;  /* 0x000000ffff077224 */ /* 0x000fc800078e0037 */
[----:B------:R-:W-:-:S04]  /*10e0*/  IMAD.WIDE.U32 R42, R42, c[0x0][0x198], R6 ;  /* 0x000066002a2a7a25 */ /* 0x000fc800078e0006 */
[----:B------:R-:W-:Y:S02]  /*10f0*/  IMAD.MOV.U32 R6, RZ, RZ, R10 ;  /* 0x000000ffff067224 */ /* 0x000fe400078e000a */
[----:B---3--:R-:W-:Y:S02]  /*1100*/  IMAD.MOV.U32 R7, RZ, RZ, R12 ;  /* 0x000000ffff077224 */ /* 0x008fe400078e000c */
[----:B------:R-:W3:Y:S02]  /*1110*/  LDL.64 R12, [R1+0x30] ;  /* 0x00003000010c7983 */ /* 0x000ee40000100a00 */
[----:B------:R-:W-:Y:S01]  /*1120*/  IMAD.WIDE.U32 R22, R22, c[0x0][0x198], R6 ;  /* 0x0000660016167a25 */ /* 0x000fe200078e0006 */
[----:B------:R-:W-:-:S03]  /*1130*/  MOV R7, R9 ;  /* 0x0000000900077202 */ /* 0x000fc60000000f00 */
[----:B------:R-:W-:Y:S02]  /*1140*/  IMAD.MOV.U32 R6, RZ, RZ, R14 ;  /* 0x000000ffff067224 */ /* 0x000fe400078e000e */
[----:B------:R-:W4:Y:S02]  /*1150*/  LDL.64 R14, [R1+0x50] ;  /* 0x00005000010e7983 */ /* 0x000f240000100a00 */
[----:B------:R-:W-:-:S04]  /*1160*/  IMAD.WIDE.U32 R20, R20, c[0x0][0x198], R6 ;  /* 0x0000660014147a25 */ /* 0x000fc800078e0006 */
[----:B------:R-:W-:Y:S02]  /*1170*/  IMAD.MOV.U32 R6, RZ, RZ, R18 ;  /* 0x000000ffff067224 */ /* 0x000fe400078e0012 */
[----:B------:R-:W2:Y:S01]  /*1180*/  LDL.64 R18, [R1+0x18] ;  /* 0x0000180001127983 */ /* 0x000ea20000100a00 */
[----:B------:R-:W-:Y:S01]  /*1190*/  MOV R8, UR4 ;  /* 0x0000000400087c02 */ /* 0x000fe20008000f00 */
[----:B------:R-:W-:Y:S02]  /*11a0*/  IMAD.MOV.U32 R7, RZ, RZ, R5 ;  /* 0x000000ffff077224 */ /* 0x000fe400078e0005 */
[----:B------:R-:W-:Y:S02]  /*11b0*/  IMAD.U32 R10, RZ, RZ, UR4 ;  /* 0x00000004ff0a7e24 */ /* 0x000fe4000f8e00ff */
[----:B------:R-:W-:-:S04]  /*11c0*/  IMAD.WIDE.U32 R8, R8, c[0x0][0x198], R6 ;  /* 0x0000660008087a25 */ /* 0x000fc800078e0006 */
[----:B------:R-:W-:Y:S02]  /*11d0*/  IMAD.MOV.U32 R6, RZ, RZ, R58 ;  /* 0x000000ffff067224 */ /* 0x000fe400078e003a */
[----:B------:R-:W-:-:S04]  /*11e0*/  IMAD.MOV.U32 R7, RZ, RZ, R16 ;  /* 0x000000ffff077224 */ /* 0x000fc800078e0010 */
[----:B------:R-:W-:-:S04]  /*11f0*/  IMAD.WIDE.U32 R6, R10, c[0x0][0x198], R6 ;  /* 0x000066000a067a25 */ /* 0x000fc800078e0006 */
[----:B------:R-:W-:Y:S02]  /*1200*/  IMAD.MOV.U32 R10, RZ, RZ, R30 ;  /* 0x000000ffff0a7224 */ /* 0x000fe400078e001e */
[----:B------:R-:W4:Y:S01]  /*1210*/  LDL.64 R30, [R1+0x38] ;  /* 0x00003800011e7983 */ /* 0x000f220000100a00 */
[----:B---3--:R-:W-:-:S03]  /*1220*/  IMAD.MOV.U32 R13, RZ, RZ, R28 ;  /* 0x000000ffff0d7224 */ /* 0x008fc600078e001c */
[----:B------:R-:W3:Y:S01]  /*1230*/  LDL R28, [R1+0xa4] ;  /* 0x0000a400011c7983 */ /* 0x000ee20000100800 */
[----:B--2---:R-:W-:-:S03]  /*1240*/  IMAD.MOV.U32 R19, RZ, RZ, R27 ;  /* 0x000000ffff137224 */ /* 0x004fc600078e001b */
[----:B------:R-:W2:Y:S01]  /*1250*/  LDL R27, [R1+0x94] ;  /* 0x00009400011b7983 */ /* 0x000ea20000100800 */
[----:B------:R-:W-:Y:S01]  /*1260*/  MOV R16, UR4 ;  /* 0x0000000400107c02 */ /* 0x000fe20008000f00 */
[----:B------:R-:W-:Y:S01]  /*1270*/  UIMAD UR8, UR5, UR8, URZ ;  /* 0x00000008050872a4 */ /* 0x000fe2000f8e023f */
[----:B----4-:R-:W-:Y:S01]  /*1280*/  IMAD.MOV.U32 R15, RZ, RZ, R26 ;  /* 0x000000ffff0f7224 */ /* 0x010fe200078e001a */
[----:B------:R-:W-:Y:S01]  /*1290*/  UIMAD UR5, UR5, UR10, URZ ;  /* 0x0000000a050572a4 */ /* 0x000fe2000f8e023f */
[----:B------:R-:W-:Y:S01]  /*12a0*/  MOV R5, UR4 ;  /* 0x0000000400057c02 */ /* 0x000fe20008000f00 */
[----:B------:R-:W-:Y:S01]  /*12b0*/  UIMAD UR8, UR4, UR9, UR8 ;  /* 0x00000009040872a4 */ /* 0x000fe2000f8e0208 */
[----:B------:R-:W-:Y:S01]  /*12c0*/  IMAD.WIDE.U32 R14, R16, c[0x0][0x198], R14 ;  /* 0x00006600100e7a25 */ /* 0x000fe200078e000e */
[----:B------:R-:W-:-:S03]  /*12d0*/  UIMAD UR5, UR4, UR11, UR5 ;  /* 0x0000000b040572a4 */ /* 0x000fc6000f8e0205 */
[----:B------:R-:W-:Y:S02]  /*12e0*/  IMAD.MOV.U32 R16, RZ, RZ, R60 ;  /* 0x000000ffff107224 */ /* 0x000fe400078e003c */
[----:B------:R-:W-:Y:S01]  /*12f0*/  IMAD.WIDE.U32 R10, R5, c[0x0][0x198], R10 ;  /* 0x00006600050a7a25 */ /* 0x000fe200078e000a */
[----:B------:R-:W-:-:S03]  /*1300*/  IADD3 R36, R9, UR5, RZ ;  /* 0x0000000509247c10 */ /* 0x000fc6000fffe0ff */
[----:B------:R-:W-:-:S04]  /*1310*/  IMAD.WIDE.U32 R12, R5, c[0x0][0x198], R12 ;  /* 0x00006600050c7a25 */ /* 0x000fc800078e000c */
[----:B------:R-:W-:Y:S01]  /*1320*/  IMAD.WIDE.U32 R16, R5, c[0x0][0x198], R16 ;  /* 0x0000660005107a25 */ /* 0x000fe200078e0010 */
[----:B------:R-:W-:Y:S01]  /*1330*/  IADD3 R5, R25, UR8, RZ ;  /* 0x0000000819057c10 */ /* 0x000fe2000fffe0ff */
[----:B------:R-:W-:Y:S01]  /*1340*/  ULDC.64 UR8, c[0x0][0x170] ;  /* 0x00005c0000087ab9 */ /* 0x000fe20000000a00 */
[----:B------:R-:W-:Y:S02]  /*1350*/  IADD3 R25, R43, UR5, RZ ;  /* 0x000000052b197c10 */ /* 0x000fe4000fffe0ff */
[----:B------:R-:W-:Y:S02]  /*1360*/  IADD3 R9, R11, UR5, RZ ;  /* 0x000000050b097c10 */ /* 0x000fe4000fffe0ff */
[----:B------:R-:W-:Y:S02]  /*1370*/  IADD3 R11, R13, UR5, RZ ;  /* 0x000000050d0b7c10 */ /* 0x000fe4000fffe0ff */
[----:B------:R-:W-:Y:S02]  /*1380*/  SHF.L.U32 R41, R42, 0x1, RZ ;  /* 0x000000012a297819 */ /* 0x000fe400000006ff */
[----:B------:R-:W-:-:S02]  /*1390*/  IADD3 R13, R15, UR5, RZ ;  /* 0x000000050f0d7c10 */ /* 0x000fc4000fffe0ff */
[----:B------:R-:W-:Y:S02]  /*13a0*/  SHF.L.U64.HI R42, R42, 0x1, R25 ;  /* 0x000000012a2a7819 */ /* 0x000fe40000010219 */
[C---:B------:R-:W-:Y:S01]  /*13b0*/  SHF.L.U32 R35, R8.reuse, 0x1, RZ ;  /* 0x0000000108237819 */ /* 0x040fe200000006ff */
[----:B------:R-:W4:Y:S01]  /*13c0*/  LDL R25, [R1+0x78] ;  /* 0x0000780001197983 */ /* 0x000f220000100800 */
[----:B------:R-:W-:Y:S01]  /*13d0*/  SHF.L.U64.HI R36, R8, 0x1, R36 ;  /* 0x0000000108247819 */ /* 0x000fe20000010224 */
[C---:B------:R-:W-:Y:S01]  /*13e0*/  IMAD.SHL.U32 R8, R10.reuse, 0x2, RZ ;  /* 0x000000020a087824 */ /* 0x040fe200078e00ff */
[----:B------:R-:W-:Y:S02]  /*13f0*/  IADD3 R15, R17, UR5, RZ ;  /* 0x00000005110f7c10 */ /* 0x000fe4000fffe0ff */
[----:B------:R-:W-:Y:S02]  /*1400*/  SHF.L.U64.HI R9, R10, 0x1, R9 ;  /* 0x000000010a097819 */ /* 0x000fe40000010209 */
[----:B------:R-:W-:-:S02]  /*1410*/  SHF.L.U32 R10, R12, 0x1, RZ ;  /* 0x000000010c0a7819 */ /* 0x000fc400000006ff */
[----:B------:R-:W-:Y:S01]  /*1420*/  SHF.L.U64.HI R11, R12, 0x1, R11 ;  /* 0x000000010c0b7819 */ /* 0x000fe2000001020b */
[C---:B------:R-:W-:Y:S01]  /*1430*/  IMAD.SHL.U32 R12, R14.reuse, 0x2, RZ ;  /* 0x000000020e0c7824 */ /* 0x040fe200078e00ff */
[----:B------:R-:W-:Y:S02]  /*1440*/  SHF.L.U64.HI R13, R14, 0x1, R13 ;  /* 0x000000010e0d7819 */ /* 0x000fe4000001020d */
[C---:B------:R-:W-:Y:S02]  /*1450*/  SHF.L.U32 R14, R16.reuse, 0x1, RZ ;  /* 0x00000001100e7819 */ /* 0x040fe400000006ff */
[----:B------:R-:W-:Y:S01]  /*1460*/  SHF.L.U64.HI R15, R16, 0x1, R15 ;  /* 0x00000001100f7819 */ /* 0x000fe2000001020f */
[----:B------:R-:W-:Y:S01]  /*1470*/  IMAD.MOV.U32 R16, RZ, RZ, R30 ;  /* 0x000000ffff107224 */ /* 0x000fe200078e001e */
[----:B------:R-:W-:Y:S01]  /*1480*/  MOV R26, UR4 ;  /* 0x00000004001a7c02 */ /* 0x000fe20008000f00 */
[----:B------:R-:W4:Y:S01]  /*1490*/  LDL.64 R30, [R1+0x20] ;  /* 0x00002000011e7983 */ /* 0x000f220000100a00 */
[----:B------:R-:W-:-:S02]  /*14a0*/  IADD3 R38, R21, UR5, RZ ;  /* 0x0000000515267c10 */ /* 0x000fc4000fffe0ff */
[----:B------:R-:W-:Y:S01]  /*14b0*/  IADD3 R34, R7, UR5, RZ ;  /* 0x0000000507227c10 */ /* 0x000fe2000fffe0ff */
[----:B------:R-:W-:Y:S01]  /*14c0*/  IMAD.WIDE.U32 R18, R26, c[0x0][0x198], R18 ;  /* 0x000066001a127a25 */ /* 0x000fe200078e0012 */
[----:B------:R-:W-:Y:S02]  /*14d0*/  SHF.L.U64.HI R38, R20, 0x1, R38 ;  /* 0x0000000114267819 */ /* 0x000fe40000010226 */
[----:B------:R-:W-:Y:S01]  /*14e0*/  SHF.L.U64.HI R34, R6, 0x1, R34 ;  /* 0x0000000106227819 */ /* 0x000fe20000010222 */
[----:B------:R-:W-:Y:S01]  /*14f0*/  IMAD.SHL.U32 R37, R20, 0x2, RZ ;  /* 0x0000000214257824 */ /* 0x000fe200078e00ff */
[----:B------:R-:W-:Y:S01]  /*1500*/  IADD3 R40, R23, UR5, RZ ;  /* 0x0000000517287c10 */ /* 0x000fe2000fffe0ff */
[----:B------:R-:W-:Y:S01]  /*1510*/  IMAD.SHL.U32 R7, R6, 0x2, RZ ;  /* 0x0000000206077824 */ /* 0x000fe200078e00ff */
[----:B------:R-:W-:Y:S01]  /*1520*/  IADD3 R6, R19, UR5, RZ ;  /* 0x0000000513067c10 */ /* 0x000fe2000fffe0ff */
[----:B------:R-:W-:Y:S01]  /*1530*/  IMAD.U32 R20, RZ, RZ, UR4 ;  /* 0x00000004ff147e24 */ /* 0x000fe2000f8e00ff */
[C---:B------:R-:W-:Y:S01]  /*1540*/  SHF.L.U64.HI R40, R22.reuse, 0x1, R40 ;  /* 0x0000000116287819 */ /* 0x040fe20000010228 */
[----:B------:R-:W-:-:S02]  /*1550*/  IMAD.SHL.U32 R39, R22, 0x2, RZ ;  /* 0x0000000216277824 */ /* 0x000fc400078e00ff */
[----:B------:R-:W-:Y:S01]  /*1560*/  IMAD.U32 R22, RZ, RZ, UR4 ;  /* 0x00000004ff167e24 */ /* 0x000fe2000f8e00ff */
[----:B---3--:R-:W-:Y:S02]  /*1570*/  MOV R19, R28 ;  /* 0x0000001c00137202 */ /* 0x008fe40000000f00 */
[----:B------:R-:W3:Y:S01]  /*1580*/  LDL R28, [R1+0xa8] ;  /* 0x0000a800011c7983 */ /* 0x000ee20000100800 */
[----:B--2---:R-:W-:-:S03]  /*1590*/  MOV R17, R27 ;  /* 0x0000001b00117202 */ /* 0x004fc60000000f00 */
[----:B------:R-:W2:Y:S02]  /*15a0*/  LDL R27, [R1+0x88] ;  /* 0x00008800011b7983 */ /* 0x000ea40000100800 */
[----:B------:R-:W-:Y:S01]  /*15b0*/  IMAD.WIDE.U32 R20, R20, c[0x0][0x198], R16 ;  /* 0x0000660014147a25 */ /* 0x000fe200078e0010 */
[C---:B------:R-:W-:Y:S02]  /*15c0*/  SHF.L.U64.HI R16, R18.reuse, 0x1, R6 ;  /* 0x0000000112107819 */ /* 0x040fe40000010206 */
[----:B------:R-:W3:Y:S01]  /*15d0*/  LDL R6, [R1+0x98] ;  /* 0x0000980001067983 */ /* 0x000ee20000100800 */
[----:B------:R-:W-:Y:S02]  /*15e0*/  IMAD.SHL.U32 R17, R18, 0x2, RZ ;  /* 0x0000000212117824 */ /* 0x000fe400078e00ff */
[----:B------:R-:W-:Y:S02]  /*15f0*/  IMAD.MOV.U32 R18, RZ, RZ, R44 ;  /* 0x000000ffff127224 */ /* 0x000fe400078e002c */
[----:B------:R-:W3:Y:S02]  /*1600*/  LDL.64 R44, [R1+0x40] ;  /* 0x00004000012c7983 */ /* 0x000ee40000100a00 */
[----:B------:R-:W-:Y:S01]  /*1610*/  IMAD.WIDE.U32 R22, R22, c[0x0][0x198], R18 ;  /* 0x0000660016167a25 */ /* 0x000fe200078e0012 */
[----:B------:R-:W-:-:S03]  /*1620*/  IADD3 R18, R21, UR5, RZ ;  /* 0x0000000515127c10 */ /* 0x000fc6000fffe0ff */
[C---:B------:R-:W-:Y:S01]  /*1630*/  IMAD.SHL.U32 R19, R20.reuse, 0x2, RZ ;  /* 0x0000000214137824 */ /* 0x040fe200078e00ff */
[----:B------:R-:W-:Y:S02]  /*1640*/  SHF.L.U64.HI R18, R20, 0x1, R18 ;  /* 0x0000000114127819 */ /* 0x000fe40000010212 */
[----:B------:R-:W-:Y:S01]  /*1650*/  IADD3 R20, R23, UR5, RZ ;  /* 0x0000000517147c10 */ /* 0x000fe2000fffe0ff */
[----:B------:R-:W-:-:S03]  /*1660*/  IMAD.SHL.U32 R21, R22, 0x2, RZ ;  /* 0x0000000216157824 */ /* 0x000fc600078e00ff */
[----:B------:R-:W-:Y:S01]  /*1670*/  SHF.L.U64.HI R20, R22, 0x1, R20 ;  /* 0x0000000116147819 */ /* 0x000fe20000010214 */
[----:B------:R-:W-:Y:S02]  /*1680*/  IMAD.MOV.U32 R22, RZ, RZ, R32 ;  /* 0x000000ffff167224 */ /* 0x000fe400078e0020 */
[----:B------:R-:W3:Y:S01]  /*1690*/  LDL.64 R32, [R1+0x60] ;  /* 0x0000600001207983 */ /* 0x000ee20000100a00 */
[----:B------:R-:W-:-:S04]  /*16a0*/  LEA R29, P0, R24, c[0x0][0x1b8], 0x1 ;  /* 0x00006e00181d7a11 */ /* 0x000fc800078008ff */
[----:B------:R-:W-:Y:S02]  /*16b0*/  LEA.HI.X R5, R24, c[0x0][0x1bc], R5, 0x1, P0 ;  /* 0x00006f0018057a11 */ /* 0x000fe400000f0c05 */
[----:B------:R-:W-:Y:S01]  /*16c0*/  MOV R24, UR4 ;  /* 0x0000000400187c02 */ /* 0x000fe20008000f00 */
[----:B----4-:R-:W-:-:S04]  /*16d0*/  IMAD.MOV.U32 R23, RZ, RZ, R25 ;  /* 0x000000ffff177224 */ /* 0x010fc800078e0019 */
[----:B------:R-:W-:Y:S01]  /*16e0*/  IMAD.WIDE.U32 R24, R24, c[0x0][0x198], R22 ;  /* 0x0000660018187a25 */ /* 0x000fe200078e0016 */
[----:B------:R-:W-:-:S03]  /*16f0*/  MOV R22, R30 ;  /* 0x0000001e00167202 */ /* 0x000fc60000000f00 */
[----:B------:R-:W-:Y:S02]  /*1700*/  IMAD.U32 R30, RZ, RZ, UR4 ;  /* 0x00000004ff1e7e24 */ /* 0x000fe4000f8e00ff */
[----:B--2---:R-:W-:-:S04]  /*1710*/  IMAD.MOV.U32 R23, RZ, RZ, R27 ;  /* 0x000000ffff177224 */ /* 0x004fc800078e001b */
[----:B------:R-:W-:Y:S01]  /*1720*/  IMAD.WIDE.U32 R26, R26, c[0x0][0x198], R22 ;  /* 0x000066001a1a7a25 */ /* 0x000fe200078e0016 */
[----:B------:R-:W-:-:S03]  /*1730*/  IADD3 R22, R25, UR5, RZ ;  /* 0x0000000519167c10 */ /* 0x000fc6000fffe0ff */
[C---:B------:R-:W-:Y:S01]  /*1740*/  IMAD.SHL.U32 R23, R24.reuse, 0x2, RZ ;  /* 0x0000000218177824 */ /* 0x040fe200078e00ff */
[----:B------:R-:W-:Y:S02]  /*1750*/  SHF.L.U64.HI R22, R24, 0x1, R22 ;  /* 0x0000000118167819 */ /* 0x000fe40000010216 */
[----:B------:R-:W-:Y:S02]  /*1760*/  IADD3 R24, R27, UR5, RZ ;  /* 0x000000051b187c10 */ /* 0x000fe4000fffe0ff */
[C---:B------:R-:W-:Y:S02]  /*1770*/  SHF.L.U32 R25, R26.reuse, 0x1, RZ ;  /* 0x000000011a197819 */ /* 0x040fe400000006ff */
[----:B------:R-:W-:Y:S01]  /*1780*/  SHF.L.U64.HI R24, R26, 0x1, R24 ;  /* 0x000000011a187819 */ /* 0x000fe20000010218 */
[----:B---3--:R-:W-:Y:S01]  /*1790*/  IMAD.MOV.U32 R26, RZ, RZ, R44 ;  /* 0x000000ffff1a7224 */ /* 0x008fe200078e002c */
[----:B------:R-:W-:-:S05]  /*17a0*/  MOV R27, R6 ;  /* 0x00000006001b7202 */ /* 0x000fca0000000f00 */
[----:B------:R-:W-:-:S05]  /*17b0*/  IMAD.WIDE.U32 R30, R30, c[0x0][0x198], R26 ;  /* 0x000066001e1e7a25 */ /* 0x000fca00078e001a */
[----:B------:R-:W-:Y:S01]  /*17c0*/  IADD3 R26, R31, UR5, RZ ;  /* 0x000000051f1a7c10 */ /* 0x000fe2000fffe0ff */
[----:B------:R-:W-:-:S03]  /*17d0*/  IMAD.SHL.U32 R27, R30, 0x2, RZ ;  /* 0x000000021e1b7824 */ /* 0x000fc600078e00ff */
[----:B------:R-:W-:Y:S01]  /*17e0*/  SHF.L.U64.HI R26, R30, 0x1, R26 ;  /* 0x000000011e1a7819 */ /* 0x000fe2000001021a */
[----:B------:R-:W-:Y:S01]  /*17f0*/  IMAD.U32 R6, RZ, RZ, UR4 ;  /* 0x00000004ff067e24 */ /* 0x000fe2000f8e00ff */
[----:B------:R-:W-:Y:S01]  /*1800*/  MOV R30, R32 ;  /* 0x00000020001e7202 */ /* 0x000fe20000000f00 */
[----:B------:R-:W-:-:S04]  /*1810*/  IMAD.MOV.U32 R31, RZ, RZ, R28 ;  /* 0x000000ffff1f7224 */ /* 0x000fc800078e001c */
[----:B------:R-:W-:-:S05]  /*1820*/  IMAD.WIDE.U32 R30, R6, c[0x0][0x198], R30 ;  /* 0x00006600061e7a25 */ /* 0x000fca00078e001e */
[----:B------:R-:W-:Y:S01]  /*1830*/  IADD3 R28, R31, UR5, RZ ;  /* 0x000000051f1c7c10 */ /* 0x000fe2000fffe0ff */
[----:B------:R-:W-:-:S03]  /*1840*/  IMAD.SHL.U32 R6, R30, 0x2, RZ ;  /* 0x000000021e067824 */ /* 0x000fc600078e00ff */
[----:B------:R-:W-:Y:S01]  /*1850*/  SHF.L.U64.HI R28, R30, 0x1, R28 ;  /* 0x000000011e1c7819 */ /* 0x000fe2000001021c */
[----:B------:R-:W-:Y:S02]  /*1860*/  UMOV UR5, URZ ;  /* 0x0000003f00057c82 */ /* 0x000fe40008000000 */
.L_x_150:
[----:B------:R-:W-:Y:S02]  /*1870*/  IADD3 R30, P1, R39, UR8, RZ ;  /* 0x00000008271e7c10 */ /* 0x000fe4000ff3e0ff */
[----:B------:R-:W-:Y:S02]  /*1880*/  IADD3 R32, P0, R41, UR8, RZ ;  /* 0x0000000829207c10 */ /* 0x000fe4000ff1e0ff */
[----:B------:R-:W-:Y:S02]  /*1890*/  IADD3.X R31, R40, UR9, RZ, P1, !PT ;  /* 0x00000009281f7c10 */ /* 0x000fe40008ffe4ff */
[----:B------:R-:W-:-:S03]  /*18a0*/  IADD3.X R33, R42, UR9, RZ, P0, !PT ;  /* 0x000000092a217c10 */ /* 0x000fc600087fe4ff */
[----:B------:R0:W2:Y:S04]  /*18b0*/  LDG.E.U16 R43, [R30.64] ;  /* 0x0000000c1e2b7981 */ /* 0x0000a8000c1e1500 */
[----:B------:R1:W3:Y:S01]  /*18c0*/  LDG.E.U16 R45, [R32.64] ;  /* 0x0000000c202d7981 */ /* 0x0002e2000c1e1500 */
[----:B0-----:R-:W-:-:S04]  /*18d0*/  IADD3 R30, P0, R37, UR8, RZ ;  /* 0x00000008251e7c10 */ /* 0x001fc8000ff1e0ff */
[----:B------:R-:W-:Y:S02]  /*18e0*/  IADD3.X R31, R38, UR9, RZ, P0, !PT ;  /* 0x00000009261f7c10 */ /* 0x000fe400087fe4ff */
[----:B-1----:R-:W-:-:S03]  /*18f0*/  IADD3 R32, P0, R35, UR8, RZ ;  /* 0x0000000823207c10 */ /* 0x002fc6000ff1e0ff */
[----:B------:R0:W4:Y:S01]  /*1900*/  LDG.E.U16 R44, [R30.64] ;  /* 0x0000000c1e2c7981 */ /* 0x000122000c1e1500 */
[----:B------:R-:W-:-:S05]  /*1910*/  IADD3.X R33, R36, UR9, RZ, P0, !PT ;  /* 0x0000000924217c10 */ /* 0x000fca00087fe4ff */
[----:B------:R1:W4:Y:S01]  /*1920*/  LDG.E.U16 R32, [R32.64] ;  /* 0x0000000c20207981 */ /* 0x000322000c1e1500 */
[----:B0-----:R-:W-:-:S04]  /*1930*/  IADD3 R30, P0, R8, UR8, RZ ;  /* 0x00000008081e7c10 */ /* 0x001fc8000ff1e0ff */
[----:B------:R-:W-:-:S05]  /*1940*/  IADD3.X R31, R9, UR9, RZ, P0, !PT ;  /* 0x00000009091f7c10 */ /* 0x000fca00087fe4ff */
[----:B-1----:R0:W4:Y:S02]  /*1950*/  LDG.E.U16 R33, [R30.64] ;  /* 0x0000000c1e217981 */ /* 0x002124000c1e1500 */
[----:B0-----:R-:W-:-:S04]  /*1960*/  IADD3 R30, P0, R7, UR8, RZ ;  /* 0x00000008071e7c10 */ /* 0x001fc8000ff1e0ff */
[----:B------:R-:W-:-:S05]  /*1970*/  IADD3.X R31, R34, UR9, RZ, P0, !PT ;  /* 0x00000009221f7c10 */ /* 0x000fca00087fe4ff */
[----:B------:R0:W4:Y:S02]  /*1980*/  LDG.E.U16 R46, [R30.64] ;  /* 0x0000000c1e2e7981 */ /* 0x000124000c1e1500 */
        /* <DEDUP_REMOVED lines=13> */
[----:B------:R-:W-:Y:S02]  /*1a60*/  IADD3.X R31, R18, UR9, RZ, P0, !PT ;  /* 0x00000009121f7c10 */ /* 0x000fe400087fe4ff */
[----:B--2---:R-:W-:Y:S02]  /*1a70*/  PRMT R43, RZ, 0x5410, R43 ;  /* 0x00005410ff2b7816 */ /* 0x004fe4000000002b */
[----:B---3--:R-:W-:-:S03]  /*1a80*/  PRMT R45, RZ, 0x5410, R45 ;  /* 0x00005410ff2d7816 */ /* 0x008fc6000000002d */
[----:B------:R-:W-:-:S04]  /*1a90*/  FMUL.FTZ R43, R0, R43 ;  /* 0x0000002b002b7220 */ /* 0x000fc80000410000 */
[----:B-----5:R-:W-:Y:S02]  /*1aa0*/  FFMA.FTZ R45, R2, R45, R43 ;  /* 0x0000002d022d7223 */ /* 0x020fe4000001002b */
[----:B------:R0:W2:Y:S01]  /*1ab0*/  LDG.E.U16 R43, [R30.64] ;  /* 0x0000000c1e2b7981 */ /* 0x0000a2000c1e1500 */
[----:B----4-:R-:W-:Y:S02]  /*1ac0*/  PRMT R44, RZ, 0x5410, R44 ;  /* 0x00005410ff2c7816 */ /* 0x010fe4000000002c */
[----:B0-----:R-:W-:-:S03]  /*1ad0*/  IADD3 R30, P0, R21, UR8, RZ ;  /* 0x00000008151e7c10 */ /* 0x001fc6000ff1e0ff */
[----:B------:R-:W-:Y:S01]  /*1ae0*/  FFMA.FTZ R45, R3, R44, R45 ;  /* 0x0000002c032d7223 */ /* 0x000fe2000001002d */
[----:B------:R-:W-:-:S05]  /*1af0*/  IADD3.X R31, R20, UR9, RZ, P0, !PT ;  /* 0x00000009141f7c10 */ /* 0x000fca00087fe4ff */
[----:B------:R0:W3:Y:S01]  /*1b00*/  LDG.E.U16 R44, [R30.64] ;  /* 0x0000000c1e2c7981 */ /* 0x0000e2000c1e1500 */
[----:B------:R-:W-:-:S05]  /*1b10*/  PRMT R32, RZ, 0x5410, R32 ;  /* 0x00005410ff207816 */ /* 0x000fca0000000020 */
[----:B------:R-:W-:Y:S01]  /*1b20*/  FFMA.FTZ R32, R4, R32, R45 ;  /* 0x0000002004207223 */ /* 0x000fe2000001002d */
[----:B0-----:R-:W-:-:S04]  /*1b30*/  IADD3 R30, P0, R23, UR8, RZ ;  /* 0x00000008171e7c10 */ /* 0x001fc8000ff1e0ff */
[----:B------:R-:W-:Y:S02]  /*1b40*/  IADD3.X R31, R22, UR9, RZ, P0, !PT ;  /* 0x00000009161f7c10 */ /* 0x000fe400087fe4ff */
[----:B------:R-:W-:-:S03]  /*1b50*/  PRMT R33, RZ, 0x5410, R33 ;  /* 0x00005410ff217816 */ /* 0x000fc60000000021 */
[----:B------:R0:W4:Y:S02]  /*1b60*/  LDG.E.U16 R45, [R30.64] ;  /* 0x0000000c1e2d7981 */ /* 0x000124000c1e1500 */
[----:B------:R-:W-:Y:S01]  /*1b70*/  FMUL.FTZ R33, R0, R33 ;  /* 0x0000002100217220 */ /* 0x000fe20000410000 */
[----:B------:R-:W-:Y:S02]  /*1b80*/  PRMT R46, RZ, 0x5410, R46 ;  /* 0x00005410ff2e7816 */ /* 0x000fe4000000002e */
[----:B0-----:R-:W-:-:S03]  /*1b90*/  IADD3 R30, P0, R25, UR8, RZ ;  /* 0x00000008191e7c10 */ /* 0x001fc6000ff1e0ff */
[----:B------:R-:W-:Y:S01]  /*1ba0*/  FFMA.FTZ R46, R2, R46, R33 ;  /* 0x0000002e022e7223 */ /* 0x000fe20000010021 */
[----:B------:R-:W-:-:S05]  /*1bb0*/  IADD3.X R31, R24, UR9, RZ, P0, !PT ;  /* 0x00000009181f7c10 */ /* 0x000fca00087fe4ff */
[----:B------:R0:W4:Y:S01]  /*1bc0*/  LDG.E.U16 R33, [R30.64] ;  /* 0x0000000c1e217981 */ /* 0x000122000c1e1500 */
        /* <DEDUP_REMOVED lines=10> */
[----:B------:R-:W-:Y:S01]  /*1c70*/  FMUL.FTZ R46, R53, R46 ;  /* 0x0000002e352e7220 */ /* 0x000fe20000410000 */
[----:B------:R-:W-:Y:S02]  /*1c80*/  UIADD3 UR5, UR5, 0x1, URZ ;  /* 0x0000000105057890 */ /* 0x000fe4000fffe03f */
[----:B------:R-:W-:Y:S01]  /*1c90*/  ULDC UR10, c[0x0][0x180] ;  /* 0x00006000000a7ab9 */ /* 0x000fe20000000800 */
[----:B------:R-:W-:Y:S01]  /*1ca0*/  FFMA.FTZ R32, R54, R32, R46 ;  /* 0x0000002036207223 */ /* 0x000fe2000001002e */
[----:B------:R-:W-:Y:S01]  /*1cb0*/  UISETP.GE.AND UP0, UPT, UR5, UR10, UPT ;  /* 0x0000000a0500728c */ /* 0x000fe2000bf06270 */
[----:B------:R-:W-:Y:S01]  /*1cc0*/  PRMT R49, RZ, 0x5410, R49 ;  /* 0x00005410ff317816 */ /* 0x000fe20000000031 */
[----:B------:R-:W-:-:S04]  /*1cd0*/  ULEA UR8, UP1, UR16, UR8, 0x1 ;  /* 0x0000000810087291 */ /* 0x000fc8000f82083f */
[----:B------:R-:W-:Y:S01]  /*1ce0*/  PLOP3.LUT P1, PT, PT, PT, UP0, 0x80, 0x0 ;  /* 0x000000000000781c */ /* 0x000fe20003f2f008 */
[----:B------:R-:W-:Y:S01]  /*1cf0*/  UIADD3.X UR9, UR9, UR6, URZ, UP1, !UPT ;  /* 0x0000000609097290 */ /* 0x000fe20008ffe43f */
[----:B0-----:R-:W-:-:S05]  /*1d00*/  PRMT R31, RZ, 0x5410, R51 ;  /* 0x00005410ff1f7816 */ /* 0x001fca0000000033 */
[----:B------:R-:W-:-:S04]  /*1d10*/  FMUL.FTZ R31, R0, R31 ;  /* 0x0000001f001f7220 */ /* 0x000fc80000410000 */
[----:B------:R-:W-:Y:S01]  /*1d20*/  FFMA.FTZ R31, R2, R49, R31 ;  /* 0x00000031021f7223 */ /* 0x000fe2000001001f */
[----:B--2---:R-:W-:-:S05]  /*1d30*/  PRMT R43, RZ, 0x5410, R43 ;  /* 0x00005410ff2b7816 */ /* 0x004fca000000002b */
[----:B------:R-:W-:Y:S01]  /*1d40*/  FFMA.FTZ R31, R3, R43, R31 ;  /* 0x0000002b031f7223 */ /* 0x000fe2000001001f */
[----:B---3--:R-:W-:-:S05]  /*1d50*/  PRMT R44, RZ, 0x5410, R44 ;  /* 0x00005410ff2c7816 */ /* 0x008fca000000002c */
[----:B------:R-:W-:-:S04]  /*1d60*/  FFMA.FTZ R31, R4, R44, R31 ;  /* 0x0000002c041f7223 */ /* 0x000fc8000001001f */
[----:B------:R-:W-:Y:S01]  /*1d70*/  FFMA.FTZ R31, R52, R31, R32 ;  /* 0x0000001f341f7223 */ /* 0x000fe20000010020 */
[----:B----4-:R-:W-:Y:S02]  /*1d80*/  PRMT R45, RZ, 0x5410, R45 ;  /* 0x00005410ff2d7816 */ /* 0x010fe4000000002d */
[----:B------:R-:W-:-:S05]  /*1d90*/  PRMT R33, RZ, 0x5410, R33 ;  /* 0x00005410ff217816 */ /* 0x000fca0000000021 */
[----:B------:R-:W-:-:S04]  /*1da0*/  FMUL.FTZ R33, R0, R33 ;  /* 0x0000002100217220 */ /* 0x000fc80000410000 */
[----:B------:R-:W-:Y:S01]  /*1db0*/  FFMA.FTZ R33, R2, R45, R33 ;  /* 0x0000002d02217223 */ /* 0x000fe20000010021 */
[----:B------:R-:W-:-:S05]  /*1dc0*/  PRMT R47, RZ, 0x5410, R47 ;  /* 0x00005410ff2f7816 */ /* 0x000fca000000002f */
[----:B------:R-:W-:Y:S01]  /*1dd0*/  FFMA.FTZ R33, R3, R47, R33 ;  /* 0x0000002f03217223 */ /* 0x000fe20000010021 */
[----:B------:R-:W-:-:S05]  /*1de0*/  PRMT R30, RZ, 0x5410, R30 ;  /* 0x00005410ff1e7816 */ /* 0x000fca000000001e */
[----:B------:R-:W-:-:S04]  /*1df0*/  FFMA.FTZ R30, R4, R30, R33 ;  /* 0x0000001e041e7223 */ /* 0x000fc80000010021 */
[----:B------:R-:W-:Y:S02]  /*1e00*/  FFMA.FTZ R30, R50, R30, R31 ;  /* 0x0000001e321e7223 */ /* 0x000fe4000001001f */
[----:B------:R-:W-:-:S03]  /*1e10*/  IMAD.MOV.U32 R31, RZ, RZ, R5 ;  /* 0x000000ffff1f7224 */ /* 0x000fc600078e0005 */
[----:B------:R-:W-:-:S04]  /*1e20*/  F2FP.BF16.PACK_AB R30, RZ, R30 ;  /* 0x0000001eff1e723e */ /* 0x000fc800000010ff */
[----:B------:R-:W-:Y:S02]  /*1e30*/  PRMT R32, R30, 0x7610, R32 ;  /* 0x000076101e207816 */ /* 0x000fe40000000020 */
[----:B------:R-:W-:-:S05]  /*1e40*/  MOV R30, R29 ;  /* 0x0000001d001e7202 */ /* 0x000fca0000000f00 */
[----:B------:R0:W-:Y:S02]  /*1e50*/  STG.E.U16 [R30.64], R32 ;  /* 0x000000201e007986 */ /* 0x0001e4000c10150c */
[----:B0-----:R-:W-:-:S05]  /*1e60*/  IMAD.U32 R30, RZ, RZ, UR14 ;  /* 0x0000000eff1e7e24 */ /* 0x001fca000f8e00ff */
[----:B------:R-:W-:-:S04]  /*1e70*/  LEA R29, P0, R30, R29, 0x1 ;  /* 0x0000001d1e1d7211 */ /* 0x000fc800078008ff */
[----:B------:R-:W-:Y:S01]  /*1e80*/  IADD3.X R5, R5, UR7, RZ, P0, !PT ;  /* 0x0000000705057c10 */ /* 0x000fe200087fe4ff */
[----:B------:R-:W-:Y:S05]  /*1e90*/  @!P1 BRA `(.L_x_150) ;  /* 0xfffff9d000009947 */ /* 0x000fea000383ffff */
[----:B------:R-:W-:Y:S02]  /*1ea0*/  UIADD3 UR4, UR4, 0x1, URZ ;  /* 0x0000000104047890 */ /* 0x000fe4000fffe03f */
[----:B------:R-:W-:Y:S02]  /*1eb0*/  ULDC UR5, c[0x0][0x178] ;  /* 0x00005e0000057ab9 */ /* 0x000fe40000000800 */
[----:B------:R-:W-:-:S06]  /*1ec0*/  UISETP.GE.AND UP0, UPT, UR4, UR5, UPT ;  /* 0x000000050400728c */ /* 0x000fcc000bf06270 */
[----:B------:R-:W-:-:S13]  /*1ed0*/  PLOP3.LUT P0, PT, PT, PT, UP0, 0x80, 0x0 ;  /* 0x000000000000781c */ /* 0x000fda0003f0f008 */
[----:B------:R-:W-:Y:S01]  /*1ee0*/  @P0 CALL.REL.NOINC `(.L_x_151) ;  /* 0x0000001000000944 */ /* 0x000fe20003c00000 */
[----:B------:R-:W-:Y:S05]  /*1ef0*/  BRA `(.L_x_152) ;  /* 0xfffff02000007947 */ /* 0x000fea000383ffff */
.L_x_151:
[----:B------:R-:W-:Y:S05]  /*1f00*/  EXIT ;  /* 0x000000000000794d */ /* 0x000fea0003800000 */
.L_x_149:
[----:B------:R-:W-:-:S10]  /*1f10*/  HFMA2.MMA R6, -RZ, RZ, 0, 5.9604644775390625e-08 ;  /* 0x00000001ff067435 */ /* 0x000fd400000001ff */
[----:B------:R-:W-:-:S13]  /*1f20*/  ISETP.LE.AND P0, PT, R6, c[0x0][0x178], PT ;  /* 0x00005e0006007a0c */ /* 0x000fda0003f03270 */
[----:B------:R-:W-:Y:S05]  /*1f30*/  @!P0 EXIT ;  /* 0x000000000000894d */ /* 0x000fea0003800000 */
[----:B------:R-:W-:-:S13]  /*1f40*/  ISETP.LE.AND P0, PT, R6, c[0x0][0x180], PT ;  /* 0x0000600006007a0c */ /* 0x000fda0003f03270 */
[----:B------:R-:W-:Y:S05]  /*1f50*/  @!P0 EXIT ;  /* 0x000000000000894d */ /* 0x000fea0003800000 */
[----:B------:R-:W-:Y:S01]  /*1f60*/  SHF.R.S32.HI R0, RZ, 0x1f, R14 ;  /* 0x0000001fff007819 */ /* 0x000fe2000001140e */
[----:B------:R-:W-:Y:S01]  /*1f70*/  IMAD.WIDE.U32 R2, R14, c[0x0][0x1b0], RZ ;  /* 0x00006c000e027a25 */ /* 0x000fe200078e00ff */
[----:B------:R-:W-:Y:S01]  /*1f80*/  SHF.R.S32.HI R4, RZ, 0x1f, R5 ;  /* 0x0000001fff047819 */ /* 0x000fe20000011405 */
[----:B------:R-:W-:Y:S01]  /*1f90*/  HFMA2.MMA R10, -RZ, RZ, 0, 0 ;  /* 0x00000000ff0a7435 */ /* 0x000fe200000001ff */
[----:B------:R-:W-:Y:S01]  /*1fa0*/  MOV R13, c[0x0][0x180] ;  /* 0x00006000000d7a02 */ /* 0x000fe20000000f00 */
[C---:B------:R-:W-:Y:S02]  /*1fb0*/  IMAD R7, R0.reuse, c[0x0][0x1b0], RZ ;  /* 0x00006c0000077a24 */ /* 0x040fe400078e02ff */
[----:B------:R-:W-:Y:S01]  /*1fc0*/  IMAD R9, R0, c[0x0][0x1f8], RZ ;  /* 0x00007e0000097a24 */ /* 0x000fe200078e02ff */
[----:B------:R-:W-:Y:S01]  /*1fd0*/  LOP3.LUT R13, R13, 0x3, RZ, 0xc0, !PT ;  /* 0x000000030d0d7812 */ /* 0x000fe200078ec0ff */
[C---:B------:R-:W-:Y:S02]  /*1fe0*/  IMAD R7, R14.reuse, c[0x0][0x1b4], R7 ;  /* 0x00006d000e077a24 */ /* 0x040fe400078e0207 */
[C---:B------:R-:W-:Y:S01]  /*1ff0*/  IMAD R9, R14.reuse, c[0x0][0x1fc], R9 ;  /* 0x00007f000e097a24 */ /* 0x040fe200078e0209 */
[----:B------:R-:W-:Y:S01]  /*2000*/  IADD3 R17, -R13, c[0x0][0x180], RZ ;  /* 0x000060000d117a10 */ /* 0x000fe20007ffe1ff */
[----:B------:R-:W-:-:S04]  /*2010*/  IMAD.WIDE.U32 R14, R14, c[0x0][0x1f8], RZ ;  /* 0x00007e000e0e7a25 */ /* 0x000fc800078e00ff */
[C---:B------:R-:W-:Y:S02]  /*2020*/  IMAD R0, R4.reuse, c[0x0][0x1a8], RZ ;  /* 0x00006a0004007a24 */ /* 0x040fe400078e02ff */
[----:B------:R-:W-:Y:S01]  /*2030*/  IMAD.IADD R3, R3, 0x1, R7 ;  /* 0x0000000103037824 */ /* 0x000fe200078e0207 */
[----:B------:R-:W-:Y:S01]  /*2040*/  MOV R7, c[0x0][0x1a0] ;  /* 0x0000680000077a02 */ /* 0x000fe20000000f00 */
[----:B------:R-:W-:Y:S02]  /*2050*/  IMAD R4, R4, c[0x0][0x1f0], RZ ;  /* 0x00007c0004047a24 */ /* 0x000fe400078e02ff */
[----:B------:R-:W-:Y:S01]  /*2060*/  IMAD.IADD R15, R15, 0x1, R9 ;  /* 0x000000010f0f7824 */ /* 0x000fe200078e0209 */
[----:B------:R-:W-:Y:S01]  /*2070*/  SHF.L.U64.HI R11, R7, R6, c[0x0][0x1a4] ;  /* 0x00006900070b7619 */ /* 0x000fe20000010206 */
[C---:B------:R-:W-:Y:S02]  /*2080*/  IMAD R19, R5.reuse, c[0x0][0x1ac], R0 ;  /* 0x00006b0005137a24 */ /* 0x040fe400078e0200 */
[----:B------:R-:W-:-:S02]  /*2090*/  IMAD R21, R5, c[0x0][0x1f4], R4 ;  /* 0x00007d0005157a24 */ /* 0x000fc400078e0204 */
[----:B------:R-:W-:-:S04]  /*20a0*/  IMAD.WIDE.U32 R2, R5, c[0x0][0x1a8], R2 ;  /* 0x00006a0005027a25 */ /* 0x000fc800078e0002 */
[----:B------:R-:W-:Y:S01]  /*20b0*/  IMAD.WIDE.U32 R4, R5, c[0x0][0x1f0], R14 ;  /* 0x00007c0005047a25 */ /* 0x000fe200078e000e */
[----:B------:R-:W-:-:S03]  /*20c0*/  IADD3 R19, R3, R19, RZ ;  /* 0x0000001303137210 */ /* 0x000fc60007ffe0ff */
[----:B------:R-:W-:Y:S02]  /*20d0*/  IMAD.MOV.U32 R15, RZ, RZ, c[0x0][0x1e8] ;  /* 0x00007a00ff0f7624 */ /* 0x000fe400078e00ff */
[----:B------:R-:W-:Y:S02]  /*20e0*/  IMAD.MOV.U32 R16, RZ, RZ, 0x1 ;  /* 0x00000001ff107424 */ /* 0x000fe400078e00ff */
[----:B------:R-:W-:Y:S01]  /*20f0*/  IMAD.MOV.U32 R0, RZ, RZ, RZ ;  /* 0x000000ffff007224 */ /* 0x000fe200078e00ff */
[----:B------:R-:W-:Y:S01]  /*2100*/  SHF.L.U64.HI R14, R15, R6, c[0x0][0x1ec] ;  /* 0x00007b000f0e7619 */ /* 0x000fe20000010206 */
[----:B------:R-:W-:Y:S01]  /*2110*/  IMAD.MOV.U32 R38, RZ, RZ, RZ ;  /* 0x000000ffff267224 */ /* 0x000fe200078e00ff */
[----:B------:R-:W-:Y:S01]  /*2120*/  IADD3 R16, -R16, c[0x0][0x180], RZ ;  /* 0x0000600010107a10 */ /* 0x000fe20007ffe1ff */
[----:B------:R-:W-:Y:S02]  /*2130*/  IMAD.SHL.U32 R12, R7, 0x2, RZ ;  /* 0x00000002070c7824 */ /* 0x000fe400078e00ff */
[----:B------:R-:W-:-:S02]  /*2140*/  IMAD.SHL.U32 R15, R15, 0x2, RZ ;  /* 0x000000020f0f7824 */ /* 0x000fc400078e00ff */
[----:B------:R-:W-:Y:S02]  /*2150*/  IMAD.IADD R21, R21, 0x1, R5 ;  /* 0x0000000115157824 */ /* 0x000fe400078e0205 */
.L_x_160:
        /* <DEDUP_REMOVED lines=37> */
.L_x_156:
        /* <DEDUP_REMOVED lines=90> */
[----:B------:R-:W-:Y:S02]  /*2950*/  IADD3 R30, P2, R28, R15, RZ ;  /* 0x0000000f1c1e7210 */ /* 0x000fe40007f5e0ff */
[----:B------:R-:W-:-:S03]  /*2960*/  IADD3 R20, R20, -0x10, RZ ;  /* 0xfffffff014147810 */ /* 0x000fc60007ffe0ff */
[----:B------:R-:W-:Y:S01]  /*2970*/  IMAD.X R31, R29, 0x1, R14, P2 ;  /* 0x000000011d1f7824 */ /* 0x000fe200010e060e */
[----:B--2---:R2:W-:Y:S04]  /*2980*/  STG.E.U16 [R28.64], R43 ;  /* 0x0000002b1c007986 */ /* 0x0045e8000c10150c */
[----:B0-----:R-:W3:Y:S01]  /*2990*/  LDG.E.U16 R39, [R36.64] ;  /* 0x0000000c24277981 */ /* 0x001ee2000c1e1500 */
[----:B------:R-:W-:Y:S02]  /*29a0*/  ISETP.GT.AND P2, PT, R20, 0xc, PT ;  /* 0x0000000c1400780c */ /* 0x000fe40003f44270 */
[----:B------:R-:W-:Y:S02]  /*29b0*/  IADD3 R22, P4, R30, R15, RZ ;  /* 0x0000000f1e167210 */ /* 0x000fe40007f9e0ff */
[----:B-1----:R-:W-:-:S02]  /*29c0*/  IADD3 R41, P3, R36, R12, RZ ;  /* 0x0000000c24297210 */ /* 0x002fc40007f7e0ff */
[----:B------:R-:W-:Y:S01]  /*29d0*/  IADD3 R18, R18, 0x10, RZ ;  /* 0x0000001012127810 */ /* 0x000fe20007ffe0ff */
[----:B------:R-:W-:Y:S01]  /*29e0*/  IMAD.X R27, R31, 0x1, R14, P4 ;  /* 0x000000011f1b7824 */ /* 0x000fe200020e060e */
[----:B------:R-:W-:Y:S01]  /*29f0*/  IADD3.X R24, R37, R11, RZ, P3, !PT ;  /* 0x0000000b25187210 */ /* 0x000fe20001ffe4ff */
[----:B---3--:R2:W-:Y:S04]  /*2a00*/  STG.E.U16 [R30.64], R39 ;  /* 0x000000271e007986 */ /* 0x0085e8000c10150c */
[----:B------:R-:W-:Y:S05]  /*2a10*/  @P2 BRA `(.L_x_156) ;  /* 0xfffff99000002947 */ /* 0x000fea000383ffff */
.L_x_155:
        /* <DEDUP_REMOVED lines=56> */
.L_x_157:
[----:B------:R-:W-:-:S13]  /*2da0*/  ISETP.NE.OR P0, PT, R20, RZ, P0 ;  /* 0x000000ff1400720c */ /* 0x000fda0000705670 */
[----:B------:R-:W-:Y:S05]  /*2db0*/  @!P0 BRA `(.L_x_153) ;  /* 0x000001f000008947 */ /* 0x000fea0003800000 */
.L_x_154:
        /* <DEDUP_REMOVED lines=23> */
[----:B------:R-:W-:Y:S02]  /*2f30*/  ISETP.NE.AND P0, PT, R20, RZ, PT ;  /* 0x000000ff1400720c */ /* 0x000fe40003f05270 */
[----:B------:R-:W-:Y:S02]  /*2f40*/  IADD3 R22, P3, R30, R15, RZ ;  /* 0x0000000f1e167210 */ /* 0x000fe40007f7e0ff */
[----:B-1----:R-:W-:-:S02]  /*2f50*/  IADD3 R41, P2, R36, R12, RZ ;  /* 0x0000000c24297210 */ /* 0x002fc40007f5e0ff */
[----:B------:R-:W-:Y:S01]  /*2f60*/  IADD3 R18, R18, 0x4, RZ ;  /* 0x0000000412127810 */ /* 0x000fe20007ffe0ff */
[----:B------:R-:W-:Y:S01]  /*2f70*/  IMAD.X R27, R31, 0x1, R14, P3 ;  /* 0x000000011f1b7824 */ /* 0x000fe200018e060e */
[----:B------:R-:W-:Y:S01]  /*2f80*/  IADD3.X R24, R37, R11, RZ, P2, !PT ;  /* 0x0000000b25187210 */ /* 0x000fe200017fe4ff */
[----:B---3--:R2:W-:Y:S04]  /*2f90*/  STG.E.U16 [R30.64], R39 ;  /* 0x000000271e007986 */ /* 0x0085e8000c10150c */
[----:B--2---:R-:W-:Y:S05]  /*2fa0*/  @P0 BRA `(.L_x_154) ;  /* 0xfffffe1000000947 */ /* 0x004fea000383ffff */
.L_x_153:
        /* <DEDUP_REMOVED lines=55> */
.L_x_158:
[----:B------:R-:W-:-:S05]  /*3320*/  IADD3 R0, P0, R0, 0x1, RZ ;  /* 0x0000000100007810 */ /* 0x000fca0007f1e0ff */
[----:B------:R-:W-:Y:S01]  /*3330*/  IMAD.X R38, RZ, RZ, R38, P0 ;  /* 0x000000ffff267224 */ /* 0x000fe200000e0626 */
[----:B------:R-:W-:Y:S01]  /*3340*/  @P1 CALL.REL.NOINC `(.L_x_159) ;  /* 0x0000001000001944 */ /* 0x000fe20003c00000 */
[----:B------:R-:W-:Y:S05]  /*3350*/  BRA `(.L_x_160) ;  /* 0xffffee0000007947 */ /* 0x000fea000383ffff */
.L_x_159:
[----:B------:R-:W-:Y:S05]  /*3360*/  EXIT ;  /* 0x000000000000794d */ /* 0x000fea0003800000 */
.L_x_161:
        /* <DEDUP_REMOVED lines=9> */
.L_x_219:


//--------------------- .text._ZN2at6native53_GLOBAL__N__83c2e5dd_20_UpSampleBicubic2d_cu_80ee57ca37upsample_bicubic2d_out_frame_parallelIN3c108BFloat16EfEEviT0_S5_bNS_27GenericPackedTensorAccessorIKT_Lm4ENS_16DefaultPtrTraitsElEENS6_IS7_Lm4ES9_lEE --------------------------
	.section	.text._ZN2at6native53_GLOBAL__N__83c2e5dd_20_UpSampleBicubic2d_cu_80ee57ca37upsample_bicubic2d_out_frame_parallelIN3c108BFloat16EfEEviT0_S5_bNS_27GenericPackedTensorAccessorIKT_Lm4ENS_16DefaultPtrTraitsElEENS6_IS7_Lm4ES9_lEE,"ax",@progbits
	.sectioninfo	@"SHI_REGISTERS=63"
	.align	128
.text._ZN2at6native53_GLOBAL__N__83c2e5dd_20_UpSampleBicubic2d_cu_80ee57ca37upsample_bicubic2d_out_frame_parallelIN3c108BFloat16EfEEviT0_S5_bNS_27GenericPackedTensorAccessorIKT_Lm4ENS_16DefaultPtrTraitsElEENS6_IS7_Lm4ES9_lEE:
        .type           _ZN2at6native53_GLOBAL__N__83c2e5dd_20_UpSampleBicubic2d_cu_80ee57ca37upsample_bicubic2d_out_frame_parallelIN3c108BFloat16EfEEviT0_S5_bNS_27GenericPackedTensorAccessorIKT_Lm4ENS_16DefaultPtrTraitsElEENS6_IS7_Lm4ES9_lEE,@function
        .size           _ZN2at6native53_GLOBAL__N__83c2e5dd_20_UpSampleBicubic2d_cu_80ee57ca37upsample_bicubic2d_out_frame_parallelIN3c108BFloat16EfEEviT0_S5_bNS_27GenericPackedTensorAccessorIKT_Lm4ENS_16DefaultPtrTraitsElEENS6_IS7_Lm4ES9_lEE,(.L_x_220 - _ZN2at6native53_GLOBAL__N__83c2e5dd_20_UpSampleBicubic2d_cu_80ee57ca37upsample_bicubic2d_out_frame_parallelIN3c108BFloat16EfEEviT0_S5_bNS_27GenericPackedTensorAccessorIKT_Lm4ENS_16DefaultPtrTraitsElEENS6_IS7_Lm4ES9_lEE)
        .other          _ZN2at6native53_GLOBAL__N__83c2e5dd_20_UpSampleBicubic2d_cu_80ee57ca37upsample_bicubic2d_out_frame_parallelIN3c108BFloat16EfEEviT0_S5_bNS_27GenericPackedTensorAccessorIKT_Lm4ENS_16DefaultPtrTraitsElEENS6_IS7_Lm4ES9_lEE,@"STO_CUDA_ENTRY STV_DEFAULT"
_ZN2at6native53_GLOBAL__N__83c2e5dd_20_UpSampleBicubic2d_cu_80ee57ca37upsample_bicubic2d_out_frame_parallelIN3c108BFloat16EfEEviT0_S5_bNS_27GenericPackedTensorAccessorIKT_Lm4ENS_16DefaultPtrTraitsElEENS6_IS7_Lm4ES9_lEE:
[----:B------:R-:W-:Y:S02]  /*0000*/  MOV R1, c[0x0][0x28] ;  /* 0x00000a0000017a02 */ /* 0x000fe40000000f00 */
[----:B------:R-:W0:Y:S04]  /*0010*/  S2R R0, SR_CTAID.X ;  /* 0x0000000000007919 */ /* 0x000e280000002500 */
        /* <DEDUP_REMOVED lines=10> */
[----:B0-----:R-:W-:Y:S01]  /*00c0*/  HFMA2.MMA R2, -RZ, RZ, 0, 0 ;  /* 0x00000000ff027435 */ /* 0x001fe200000001ff */
[----:B-1----:R-:W-:-:S04]  /*00d0*/  IMAD.MOV R6, RZ, RZ, -R3 ;  /* 0x000000ffff067224 */ /* 0x002fc800078e0a03 */
[----:B------:R-:W-:Y:S01]  /*00e0*/  IMAD R7, R6, R5, RZ ;  /* 0x0000000506077224 */ /* 0x000fe200078e02ff */
[----:B------:R-:W-:-:S04]  /*00f0*/  IABS R6, R0 ;  /* 0x0000000000067213 */ /* 0x000fc80000000000 */
        /* <DEDUP_REMOVED lines=8> */
[-C--:B------:R-:W-:Y:S02]  /*0180*/  @!P1 IADD3 R4, R4, -R5.reuse, RZ ;  /* 0x8000000504049210 */ /* 0x080fe40007ffe0ff */
[----:B------:R-:W-:Y:S02]  /*0190*/  @!P1 IADD3 R3, R3, 0x1, RZ ;  /* 0x0000000103039810 */ /* 0x000fe40007ffe0ff */
[----:B------:R-:W-:Y:S02]  /*01a0*/  ISETP.GE.U32.AND P0, PT, R4, R5, PT ;  /* 0x000000050400720c */ /* 0x000fe40003f06070 */
[----:B------:R-:W-:-:S11]  /*01b0*/  ISETP.NE.AND P1, PT, RZ, c[0x0][0x1d8], PT ;  /* 0x00007600ff007a0c */ /* 0x000fd60003f25270 */
[----:B------:R-:W-:Y:S02]  /*01c0*/  @P0 IADD3 R3, R3, 0x1, RZ ;  /* 0x0000000103030810 */ /* 0x000fe40007ffe0ff */
[----:B------:R-:W-:-:S03]  /*01d0*/  ISETP.NE.AND P0, PT, R2, c[0x0][0x190], PT ;  /* 0x0000640002007a0c */ /* 0x000fc60003f05270 */
[----:B------:R-:W-:Y:S01]  /*01e0*/  IMAD.MOV.U32 R4, RZ, RZ, R3 ;  /* 0x000000ffff047224 */ /* 0x000fe200078e0003 */
[----:B------:R-:W-:-:S04]  /*01f0*/  MOV R3, c[0x0][0x1d0] ;  /* 0x0000740000037a02 */ /* 0x000fc80000000f00 */
[----:B------:R-:W-:Y:S02]  /*0200*/  @!P2 IADD3 R4, -R4, RZ, RZ ;  /* 0x000000ff0404a210 */ /* 0x000fe40007ffe1ff */
[----:B------:R-:W-:Y:S02]  /*0210*/  @!P1 LOP3.LUT R4, RZ, c[0x0][0x1d8], RZ, 0x33, !PT ;  /* 0x00007600ff049a12 */ /* 0x000fe400078e33ff */
[----:B------:R-:W-:-:S03]  /*0220*/  ISETP.EQ.AND P1, PT, R3, c[0x0][0x188], PT ;  /* 0x0000620003007a0c */ /* 0x000fc60003f22270 */
[----:B------:R-:W-:-:S04]  /*0230*/  IMAD.MOV R3, RZ, RZ, -R4 ;  /* 0x000000ffff037224 */ /* 0x000fc800078e0a04 */
[----:B------:R-:W-:-:S06]  /*0240*/  IMAD R10, R3, c[0x0][0x1d8], R0 ;  /* 0x00007600030a7a24 */ /* 0x000fcc00078e0200 */
[----:B------:R-:W-:Y:S05]  /*0250*/  @!P0 BRA P1, `(.L_x_162) ;  /* 0x0000130000008947 */ /* 0x000fea0000800000 */
[----:B------:R-:W0:Y:S01]  /*0260*/  S2R R13, SR_CTAID.Z ;  /* 0x00000000000d7919 */ /* 0x000e220000002700 */
[----:B------:R-:W1:Y:S01]  /*0270*/  I2F R0, R10 ;  /* 0x0000000a00007306 */ /* 0x000e620000201400 */
[----:B------:R-:W-:Y:S01]  /*0280*/  ULDC.S8 UR4, c[0x0][0x16c] ;  /* 0x00005b0000047ab9 */ /* 0x000fe20000000200 */
[----:B------:R-:W-:Y:S01]  /*0290*/  MOV R5, c[0x0][0x168] ;  /* 0x00005a0000057a02 */ /* 0x000fe20000000f00 */
[----:B------:R-:W-:Y:S01]  /*02a0*/  ULDC UR5, c[0x0][0x180] ;  /* 0x0000600000057ab9 */ /* 0x000fe20000000800 */
[----:B------:R-:W-:Y:S01]  /*02b0*/  ISETP.NE.AND P0, PT, RZ, UR4, PT ;  /* 0x00000004ff007c0c */ /* 0x000fe2000bf05270 */
[----:B------:R-:W-:Y:S02]  /*02c0*/  ULDC UR4, c[0x0][0x178] ;  /* 0x00005e0000047ab9 */ /* 0x000fe40000000800 */
[----:B------:R-:W-:Y:S01]  /*02d0*/  UIMAD UR4, UR4, UR5, URZ ;  /* 0x00000005040472a4 */ /* 0x000fe2000f8e023f */
[----:B------:R-:W2:Y:S01]  /*02e0*/  I2F R3, R4 ;  /* 0x0000000400037306 */ /* 0x000ea20000201400 */
[----:B-1----:R-:W-:-:S02]  /*02f0*/  FMUL.FTZ R2, R0, c[0x0][0x168] ;  /* 0x00005a0000027a20 */ /* 0x002fc40000410000 */
[----:B------:R-:W-:-:S06]  /*0300*/  FADD.FTZ R0, R0, 0.5 ;  /* 0x3f00000000007421 */ /* 0x000fcc0000010000 */
[----:B------:R-:W-:Y:S01]  /*0310*/  @!P0 FFMA.FTZ R2, R0, R5, -0.5 ;  /* 0xbf00000000028423 */ /* 0x000fe20000010005 */
[----:B0-----:R-:W-:Y:S01]  /*0320*/  ISETP.GE.AND P1, PT, R13, UR4, PT ;  /* 0x000000040d007c0c */ /* 0x001fe2000bf26270 */
[C---:B--2---:R-:W-:Y:S02]  /*0330*/  FMUL.FTZ R17, R3.reuse, c[0x0][0x164] ;  /* 0x0000590003117a20 */ /* 0x044fe40000410000 */
[----:B------:R0:W1:Y:S01]  /*0340*/  F2I.FTZ.FLOOR.NTZ R8, R2 ;  /* 0x0000000200087305 */ /* 0x0000620000217100 */
[----:B------:R-:W-:Y:S02]  /*0350*/  IMAD.MOV.U32 R0, RZ, RZ, c[0x0][0x164] ;  /* 0x00005900ff007624 */ /* 0x000fe400078e00ff */
[----:B------:R-:W-:-:S04]  /*0360*/  FADD.FTZ R3, R3, 0.5 ;  /* 0x3f00000003037421 */ /* 0x000fc80000010000 */
[----:B------:R-:W-:-:S03]  /*0370*/  @!P0 FFMA.FTZ R17, R3, R0, -0.5 ;  /* 0xbf00000003118423 */ /* 0x000fc60000010000 */
[----:B------:R-:W-:Y:S05]  /*0380*/  @P1 EXIT ;  /* 0x000000000000194d */ /* 0x000fea0003800000 */
[----:B0-----:R-:W0:Y:S01]  /*0390*/  F2I.FTZ.FLOOR.NTZ R5, R17 ;  /* 0x0000001100057305 */ /* 0x001e220000217100 */
[----:B------:R-:W-:Y:S01]  /*03a0*/  IABS R59, c[0x0][0x180] ;  /* 0x00006000003b7a13 */ /* 0x000fe20000000000 */
[----:B------:R-:W-:Y:S01]  /*03b0*/  HFMA2.MMA R15, -RZ, RZ, 1.90625, 0 ;  /* 0x3fa00000ff0f7435 */ /* 0x000fe200000001ff */
[----:B------:R-:W-:Y:S01]  /*03c0*/  SHF.R.S32.HI R6, RZ, 0x1f, R10 ;  /* 0x0000001fff067819 */ /* 0x000fe2000001140a */
[----:B------:R-:W-:Y:S01]  /*03d0*/  UMOV UR6, 0x1 ;  /* 0x0000000100067882 */ /* 0x000fe20000000000 */
[----:B------:R-:W-:Y:S01]  /*03e0*/  MOV R14, 0x3f400000 ;  /* 0x3f400000000e7802 */ /* 0x000fe20000000f00 */
[----:B------:R-:W-:Y:S01]  /*03f0*/  ULDC UR5, c[0x0][0x190] ;  /* 0x0000640000057ab9 */ /* 0x000fe20000000800 */
[----:B------:R-:W-:Y:S01]  /*0400*/  ISETP.NE.AND P0, PT, RZ, c[0x0][0x180], PT ;  /* 0x00006000ff007a0c */ /* 0x000fe20003f05270 */
[----:B------:R-:W2:Y:S01]  /*0410*/  I2F.RP R7, R59 ;  /* 0x0000003b00077306 */ /* 0x000ea20000209400 */
[----:B------:R-:W-:Y:S01]  /*0420*/  IMAD R6, R6, c[0x0][0x1f8], RZ ;  /* 0x00007e0006067a24 */ /* 0x000fe200078e02ff */
[----:B------:R-:W-:Y:S01]  /*0430*/  ULDC UR7, c[0x0][0x188] ;  /* 0x0000620000077ab9 */ /* 0x000fe20000000800 */
[----:B------:R-:W-:Y:S01]  /*0440*/  LOP3.LUT R60, RZ, c[0x0][0x180], RZ, 0x33, !PT ;  /* 0x00006000ff3c7a12 */ /* 0x000fe200078e33ff */
[----:B------:R-:W-:Y:S01]  /*0450*/  UIADD3 UR5, -UR6, UR5, URZ ;  /* 0x0000000506057290 */ /* 0x000fe2000fffe13f */
[----:B------:R-:W-:Y:S01]  /*0460*/  IMAD R45, R10, c[0x0][0x1fc], R6 ;  /* 0x00007f000a2d7a24 */ /* 0x000fe200078e0206 */
[----:B------:R-:W-:-:S02]  /*0470*/  UIADD3 UR6, -UR6, UR7, URZ ;  /* 0x0000000706067290 */ /* 0x000fc4000fffe13f */
[----:B-1----:R-:W1:Y:S08]  /*0480*/  I2F R3, R8 ;  /* 0x0000000800037306 */ /* 0x002e700000201400 */
[----:B0-----:R-:W0:Y:S08]  /*0490*/  I2F R0, R5 ;  /* 0x0000000500007306 */ /* 0x001e300000201400 */
[----:B--2---:R-:W2:Y:S01]  /*04a0*/  MUFU.RCP R9, R7 ;  /* 0x0000000700097308 */ /* 0x004ea20000001000 */
[----:B-1----:R-:W-:-:S02]  /*04b0*/  FADD.FTZ R11, R2, -R3 ;  /* 0x80000003020b7221 */ /* 0x002fc40000010000 */
[----:B------:R-:W-:-:S04]  /*04c0*/  IMAD.WIDE.U32 R2, R10, c[0x0][0x1f8], RZ ;  /* 0x00007e000a027a25 */ /* 0x000fc800078e00ff */
[-C--:B------:R-:W-:Y:S02]  /*04d0*/  FFMA.FTZ R6, R11, R15.reuse, -2.25 ;  /* 0xc01000000b067423 */ /* 0x080fe4000001000f */
[----:B0-----:R-:W-:Y:S02]  /*04e0*/  FADD.FTZ R52, R17, -R0 ;  /* 0x8000000011347221 */ /* 0x001fe40000010000 */
[C---:B------:R-:W-:Y:S02]  /*04f0*/  FMUL.FTZ R0, R11.reuse, R6 ;  /* 0x000000060b007220 */ /* 0x040fe40000410000 */
[----:B------:R-:W-:Y:S02]  /*0500*/  FADD.FTZ R6, -R11, 1 ;  /* 0x3f8000000b067421 */ /* 0x000fe40000010100 */
[----:B------:R-:W-:Y:S01]  /*0510*/  IMAD.IADD R45, R3, 0x1, R45 ;  /* 0x00000001032d7824 */ /* 0x000fe200078e022d */
[----:B--2---:R-:W-:Y:S01]  /*0520*/  IADD3 R12, R9, 0xffffffe, RZ ;  /* 0x0ffffffe090c7810 */ /* 0x004fe20007ffe0ff */
[----:B------:R-:W-:-:S02]  /*0530*/  FFMA.FTZ R7, R6, R15, -2.25 ;  /* 0xc010000006077423 */ /* 0x000fc4000001000f */
[----:B------:R-:W-:Y:S02]  /*0540*/  FADD.FTZ R3, R11, 1 ;  /* 0x3f8000000b037421 */ /* 0x000fe40000010000 */
[C---:B------:R-:W-:Y:S02]  /*0550*/  FMUL.FTZ R9, R6.reuse, R7 ;  /* 0x0000000706097220 */ /* 0x040fe40000410000 */
[----:B------:R-:W0:Y:S01]  /*0560*/  F2I.FTZ.U32.TRUNC.NTZ R7, R12 ;  /* 0x0000000c00077305 */ /* 0x000e22000021f000 */
[----:B------:R-:W-:Y:S02]  /*0570*/  IMAD.MOV.U32 R44, RZ, RZ, R2 ;  /* 0x000000ffff2c7224 */ /* 0x000fe400078e0002 */
[----:B------:R-:W-:Y:S02]  /*0580*/  FFMA.FTZ R2, R3, -R14, 3.75 ;  /* 0x4070000003027423 */ /* 0x000fe4000001080e */
[----:B------:R-:W-:Y:S01]  /*0590*/  FFMA.FTZ R0, R11, R0, 1 ;  /* 0x3f8000000b007423 */ /* 0x000fe20000010000 */
[----:B------:R-:W-:Y:S01]  /*05a0*/  SHF.R.S32.HI R11, RZ, 0x1f, R4 ;  /* 0x0000001fff0b7819 */ /* 0x000fe20000011404 */
[----:B------:R-:W-:-:S02]  /*05b0*/  FADD.FTZ R10, R6, 1 ;  /* 0x3f800000060a7421 */ /* 0x000fc40000010000 */
[----:B------:R-:W-:Y:S02]  /*05c0*/  FFMA.FTZ R2, R3, R2, -6 ;  /* 0xc0c0000003027423 */ /* 0x000fe40000010002 */
[----:B------:R-:W-:Y:S02]  /*05d0*/  FADD.FTZ R53, R52, 1 ;  /* 0x3f80000034357421 */ /* 0x000fe40000010000 */
[----:B------:R-:W-:Y:S02]  /*05e0*/  IMAD R49, R11, c[0x0][0x1f0], RZ ;  /* 0x00007c000b317a24 */ /* 0x000fe400078e02ff */
[----:B------:R-:W-:Y:S01]  /*05f0*/  FFMA.FTZ R2, R3, R2, 3 ;  /* 0x4040000003027423 */ /* 0x000fe20000010002 */
[----:B0-----:R-:W-:Y:S01]  /*0600*/  IADD3 R12, RZ, -R7, RZ ;  /* 0x80000007ff0c7210 */ /* 0x001fe20007ffe0ff */
[----:B------:R-:W-:Y:S02]  /*0610*/  FFMA.FTZ R11, R10, -R14, 3.75 ;  /* 0x407000000a0b7423 */ /* 0x000fe4000001080e */
[----:B------:R-:W-:-:S02]  /*0620*/  FFMA.FTZ R3, R6, R9, 1 ;  /* 0x3f80000006037423 */ /* 0x000fc40000010009 */
[----:B------:R-:W-:Y:S02]  /*0630*/  FFMA.FTZ R9, R52, R15, -2.25 ;  /* 0xc010000034097423 */ /* 0x000fe4000001000f */
[C---:B------:R-:W-:Y:S02]  /*0640*/  FFMA.FTZ R6, R53.reuse, -R14, 3.75 ;  /* 0x4070000035067423 */ /* 0x040fe4000001080e */
[----:B------:R-:W-:Y:S02]  /*0650*/  FFMA.FTZ R11, R10, R11, -6 ;  /* 0xc0c000000a0b7423 */ /* 0x000fe4000001000b */
[C---:B------:R-:W-:Y:S02]  /*0660*/  FADD.FTZ R51, -R52.reuse, 1 ;  /* 0x3f80000034337421 */ /* 0x040fe40000010100 */
[----:B------:R-:W-:Y:S02]  /*0670*/  FMUL.FTZ R9, R52, R9 ;  /* 0x0000000934097220 */ /* 0x000fe40000410000 */
[----:B------:R-:W-:-:S02]  /*0680*/  FFMA.FTZ R6, R53, R6, -6 ;  /* 0xc0c0000035067423 */ /* 0x000fc40000010006 */
[C---:B------:R-:W-:Y:S02]  /*0690*/  IMAD R49, R4.reuse, c[0x0][0x1f4], R49 ;  /* 0x00007d0004317a24 */ /* 0x040fe400078e0231 */
[----:B------:R-:W-:-:S04]  /*06a0*/  IMAD.WIDE.U32 R44, R4, c[0x0][0x1f0], R44 ;  /* 0x00007c00042c7a25 */ /* 0x000fc800078e002c */
[----:B------:R-:W-:Y:S01]  /*06b0*/  FFMA.FTZ R4, R10, R11, 3 ;  /* 0x404000000a047423 */ /* 0x000fe2000001000b */
[----:B------:R-:W-:Y:S01]  /*06c0*/  IADD3 R49, R45, R49, RZ ;  /* 0x000000312d317210 */ /* 0x000fe20007ffe0ff */
[C---:B------:R-:W-:Y:S02]  /*06d0*/  FADD.FTZ R50, R51.reuse, 1 ;  /* 0x3f80000033327421 */ /* 0x040fe40000010000 */
[----:B------:R-:W-:Y:S01]  /*06e0*/  FFMA.FTZ R10, R51, R15, -2.25 ;  /* 0xc0100000330a7423 */ /* 0x000fe2000001000f */
[----:B------:R-:W-:Y:S01]  /*06f0*/  IADD3 R15, R5, 0x2, RZ ;  /* 0x00000002050f7810 */ /* 0x000fe20007ffe0ff */
[----:B------:R-:W-:Y:S02]  /*0700*/  FFMA.FTZ R52, R52, R9, 1 ;  /* 0x3f80000034347423 */ /* 0x000fe40000010009 */
[----:B------:R-:W-:Y:S01]  /*0710*/  FFMA.FTZ R53, R53, R6, 3 ;  /* 0x4040000035357423 */ /* 0x000fe20000010006 */
[----:B------:R-:W-:Y:S01]  /*0720*/  IMNMX R15, R15, UR6, PT ;  /* 0x000000060f0f7c17 */ /* 0x000fe2000b800200 */
[----:B------:R-:W-:Y:S01]  /*0730*/  IMAD R9, R12, R59, RZ ;  /* 0x0000003b0c097224 */ /* 0x000fe200078e02ff */
[----:B------:R-:W-:Y:S01]  /*0740*/  IADD3 R12, R5, 0x1, RZ ;  /* 0x00000001050c7810 */ /* 0x000fe20007ffe0ff */
[----:B------:R-:W-:-:S02]  /*0750*/  IMAD.MOV.U32 R6, RZ, RZ, RZ ;  /* 0x000000ffff067224 */ /* 0x000fc400078e00ff */
[----:B------:R-:W-:Y:S01]  /*0760*/  FFMA.FTZ R11, R50, -R14, 3.75 ;  /* 0x40700000320b7423 */ /* 0x000fe2000001080e */
[----:B------:R-:W-:Y:S01]  /*0770*/  IMNMX R14, R12, UR6, PT ;  /* 0x000000060c0e7c17 */ /* 0x000fe2000b800200 */
[----:B------:R-:W-:Y:S01]  /*0780*/  FMUL.FTZ R10, R51, R10 ;  /* 0x0000000a330a7220 */ /* 0x000fe20000410000 */
[----:B------:R-:W-:Y:S01]  /*0790*/  IMNMX R12, R5, UR6, PT ;  /* 0x00000006050c7c17 */ /* 0x000fe2000b800200 */
[----:B------:R-:W-:Y:S01]  /*07a0*/  IMAD.HI.U32 R58, R7, R9, R6 ;  /* 0x00000009073a7227 */ /* 0x000fe200078e0006 */
[C---:B------:R-:W-:Y:S02]  /*07b0*/  IADD3 R7, R8.reuse, -0x1, RZ ;  /* 0xffffffff08077810 */ /* 0x040fe40007ffe0ff */
[----:B------:R-:W-:Y:S01]  /*07c0*/  IADD3 R9, R8, 0x1, RZ ;  /* 0x0000000108097810 */ /* 0x000fe20007ffe0ff */
[----:B------:R-:W-:Y:S01]  /*07d0*/  FFMA.FTZ R11, R50, R11, -6 ;  /* 0xc0c00000320b7423 */ /* 0x000fe2000001000b */
[----:B------:R-:W-:Y:S01]  /*07e0*/  IADD3 R6, R5, -0x1, RZ ;  /* 0xffffffff05067810 */ /* 0x000fe20007ffe0ff */
[----:B------:R-:W-:Y:S01]  /*07f0*/  FFMA.FTZ R51, R51, R10, 1 ;  /* 0x3f80000033337423 */ /* 0x000fe2000001000a */
[----:B------:R-:W-:Y:S01]  /*0800*/  IADD3 R10, R8, 0x2, RZ ;  /* 0x00000002080a7810 */ /* 0x000fe20007ffe0ff */
[----:B------:R-:W-:Y:S01]  /*0810*/  FFMA.FTZ R50, R50, R11, 3 ;  /* 0x4040000032327423 */ /* 0x000fe2000001000b */
[----:B------:R-:W-:-:S02]  /*0820*/  IMNMX R7, R7, UR5, PT ;  /* 0x0000000507077c17 */ /* 0x000fc4000b800200 */
[----:B------:R-:W-:Y:S02]  /*0830*/  IMNMX R9, R9, UR5, PT ;  /* 0x0000000509097c17 */ /* 0x000fe4000b800200 */
[----:B------:R-:W-:Y:S02]  /*0840*/  IMNMX R8, R8, UR5, PT ;  /* 0x0000000508087c17 */ /* 0x000fe4000b800200 */
[----:B------:R-:W-:Y:S02]  /*0850*/  IMNMX R11, R6, UR6, PT ;  /* 0x00000006060b7c17 */ /* 0x000fe4000b800200 */
[----:B------:R-:W-:Y:S02]  /*0860*/  IMNMX R10, R10, UR5, PT ;  /* 0x000000050a0a7c17 */ /* 0x000fe4000b800200 */
[----:B------:R-:W-:Y:S02]  /*0870*/  IMNMX R5, RZ, R7, !PT ;  /* 0x00000007ff057217 */ /* 0x000fe40007800200 */
[----:B------:R-:W-:-:S02]  /*0880*/  IMNMX R6, RZ, R9, !PT ;  /* 0x00000009ff067217 */ /* 0x000fc40007800200 */
[----:B------:R-:W-:Y:S02]  /*0890*/  IMNMX R7, RZ, R8, !PT ;  /* 0x00000008ff077217 */ /* 0x000fe40007800200 */
[----:B------:R-:W-:Y:S02]  /*08a0*/  IMNMX R9, RZ, R11, !PT ;  /* 0x0000000bff097217 */ /* 0x000fe40007800200 */
[----:B------:R-:W-:Y:S02]  /*08b0*/  IMNMX R8, RZ, R10, !PT ;  /* 0x0000000aff087217 */ /* 0x000fe40007800200 */
[----:B------:R-:W-:Y:S02]  /*08c0*/  IMNMX R11, RZ, R12, !PT ;  /* 0x0000000cff0b7217 */ /* 0x000fe40007800200 */
[----:B------:R-:W-:Y:S02]  /*08d0*/  IMNMX R10, RZ, R14, !PT ;  /* 0x0000000eff0a7217 */ /* 0x000fe40007800200 */
[----:B------:R-:W-:-:S02]  /*08e0*/  IMNMX R12, RZ, R15, !PT ;  /* 0x0000000fff0c7217 */ /* 0x000fc40007800200 */
[----:B------:R-:W-:Y:S02]  /*08f0*/  SHF.R.S32.HI R57, RZ, 0x1f, R5 ;  /* 0x0000001fff397819 */ /* 0x000fe40000011405 */
[----:B------:R-:W-:Y:S02]  /*0900*/  SHF.R.S32.HI R56, RZ, 0x1f, R7 ;  /* 0x0000001fff387819 */ /* 0x000fe40000011407 */
[----:B------:R-:W-:Y:S02]  /*0910*/  SHF.R.S32.HI R55, RZ, 0x1f, R6 ;  /* 0x0000001fff377819 */ /* 0x000fe40000011406 */
[----:B------:R-:W-:Y:S02]  /*0920*/  SHF.R.S32.HI R54, RZ, 0x1f, R8 ;  /* 0x0000001fff367819 */ /* 0x000fe40000011408 */
[----:B------:R-:W-:Y:S02]  /*0930*/  SHF.R.S32.HI R48, RZ, 0x1f, R9 ;  /* 0x0000001fff307819 */ /* 0x000fe40000011409 */
[----:B------:R-:W-:-:S02]  /*0940*/  SHF.R.S32.HI R47, RZ, 0x1f, R11 ;  /* 0x0000001fff2f7819 */ /* 0x000fc4000001140b */
[----:B------:R-:W-:Y:S02]  /*0950*/  SHF.R.S32.HI R46, RZ, 0x1f, R10 ;  /* 0x0000001fff2e7819 */ /* 0x000fe4000001140a */
[----:B------:R-:W-:Y:S02]  /*0960*/  SHF.R.S32.HI R43, RZ, 0x1f, R12 ;  /* 0x0000001fff2b7819 */ /* 0x000fe4000001140c */
.L_x_163:
[----:B0-----:R-:W-:Y:S01]  /*0970*/  IABS R15, R13 ;  /* 0x0000000d000f7213 */ /* 0x001fe20000000000 */
[----:B------:R-:W-:Y:S01]  /*0980*/  IMAD R20, R48, c[0x0][0x1a8], RZ ;  /* 0x00006a0030147a24 */ /* 0x000fe200078e02ff */
[----:B------:R-:W-:Y:S01]  /*0990*/  IABS R17, c[0x0][0x180] ;  /* 0x0000600000117a13 */ /* 0x000fe20000000000 */
[----:B------:R-:W-:Y:S02]  /*09a0*/  IMAD R22, R47, c[0x0][0x1a8], RZ ;  /* 0x00006a002f167a24 */ /* 0x000fe400078e02ff */
[----:B------:R-:W-:-:S04]  /*09b0*/  IMAD.HI.U32 R14, R58, R15, RZ ;  /* 0x0000000f3a0e7227 */ /* 0x000fc800078e00ff */
[----:B------:R-:W-:Y:S02]  /*09c0*/  IMAD.MOV R16, RZ, RZ, -R14 ;  /* 0x000000ffff107224 */ /* 0x000fe400078e0a0e */
[----:B------:R-:W-:Y:S02]  /*09d0*/  IMAD R20, R9, c[0x0][0x1ac], R20 ;  /* 0x00006b0009147a24 */ /* 0x000fe400078e0214 */
[----:B------:R-:W-:Y:S01]  /*09e0*/  IMAD R16, R17, R16, R15 ;  /* 0x0000001011107224 */ /* 0x000fe200078e020f */
[----:B------:R-:W-:Y:S01]  /*09f0*/  LOP3.LUT R15, R13, c[0x0][0x180], RZ, 0x3c, !PT ;  /* 0x000060000d0f7a12 */ /* 0x000fe200078e3cff */
[----:B------:R-:W-:Y:S02]  /*0a00*/  IMAD R25, R43, c[0x0][0x1a8], RZ ;  /* 0x00006a002b197a24 */ /* 0x000fe400078e02ff */
[----:B------:R-:W-:Y:S01]  /*0a10*/  IMAD R34, R56, c[0x0][0x1b0], RZ ;  /* 0x00006c0038227a24 */ /* 0x000fe200078e02ff */
[----:B------:R-:W-:Y:S01]  /*0a20*/  ISETP.GT.U32.AND P2, PT, R59, R16, PT ;  /* 0x000000103b00720c */ /* 0x000fe20003f44070 */
[----:B------:R-:W-:Y:S01]  /*0a30*/  IMAD R39, R54, c[0x0][0x1b0], RZ ;  /* 0x00006c0036277a24 */ /* 0x000fe200078e02ff */
[----:B------:R-:W-:Y:S01]  /*0a40*/  ISETP.GE.AND P3, PT, R15, RZ, PT ;  /* 0x000000ff0f00720c */ /* 0x000fe20003f66270 */
[----:B------:R-:W-:-:S02]  /*0a50*/  IMAD R35, R7, c[0x0][0x1b4], R34 ;  /* 0x00006d0007237a24 */ /* 0x000fc400078e0222 */
[----:B------:R-:W-:-:S08]  /*0a60*/  IMAD R39, R8, c[0x0][0x1b4], R39 ;  /* 0x00006d0008277a24 */ /* 0x000fd000078e0227 */
[----:B------:R-:W-:Y:S02]  /*0a70*/  @!P2 IADD3 R16, R16, -R17, RZ ;  /* 0x800000111010a210 */ /* 0x000fe40007ffe0ff */
[----:B------:R-:W-:Y:S02]  /*0a80*/  @!P2 IADD3 R14, R14, 0x1, RZ ;  /* 0x000000010e0ea810 */ /* 0x000fe40007ffe0ff */
[----:B------:R-:W-:-:S13]  /*0a90*/  ISETP.GE.U32.AND P1, PT, R16, R59, PT ;  /* 0x0000003b1000720c */ /* 0x000fda0003f26070 */
[----:B------:R-:W-:-:S05]  /*0aa0*/  @P1 IADD3 R14, R14, 0x1, RZ ;  /* 0x000000010e0e1810 */ /* 0x000fca0007ffe0ff */
[----:B------:R-:W-:-:S05]  /*0ab0*/  @!P3 IMAD.MOV R14, RZ, RZ, -R14 ;  /* 0x000000ffff0eb224 */ /* 0x000fca00078e0a0e */
[----:B------:R-:W-:Y:S01]  /*0ac0*/  SEL R40, R60, R14, !P0 ;  /* 0x0000000e3c287207 */ /* 0x000fe20004000000 */
[----:B------:R-:W-:-:S03]  /*0ad0*/  IMAD R14, R57, c[0x0][0x1b0], RZ ;  /* 0x00006c00390e7a24 */ /* 0x000fc600078e02ff */
[----:B------:R-:W-:Y:S01]  /*0ae0*/  SHF.R.S32.HI R15, RZ, 0x1f, R40 ;  /* 0x0000001fff0f7819 */ /* 0x000fe20000011428 */
[C---:B------:R-:W-:Y:S01]  /*0af0*/  IMAD.WIDE.U32 R32, R40.reuse, c[0x0][0x198], RZ ;  /* 0x0000660028207a25 */ /* 0x040fe200078e00ff */
[----:B------:R-:W-:-:S03]  /*0b00*/  IADD3 R16, -R40, RZ, RZ ;  /* 0x000000ff28107210 */ /* 0x000fc60007ffe1ff */
[----:B------:R-:W-:Y:S02]  /*0b10*/  IMAD R17, R15, c[0x0][0x198], RZ ;  /* 0x000066000f117a24 */ /* 0x000fe400078e02ff */
[----:B------:R-:W-:Y:S02]  /*0b20*/  IMAD R16, R16, c[0x0][0x180], R13 ;  /* 0x0000600010107a24 */ /* 0x000fe400078e020d */
[----:B------:R-:W-:Y:S02]  /*0b30*/  IMAD R17, R40, c[0x0][0x19c], R17 ;  /* 0x0000670028117a24 */ /* 0x000fe400078e0211 */
[----:B------:R-:W-:Y:S02]  /*0b40*/  IMAD R21, R5, c[0x0][0x1b4], R14 ;  /* 0x00006d0005157a24 */ /* 0x000fe400078e020e */
[----:B------:R-:W-:Y:S01]  /*0b50*/  IMAD.IADD R33, R33, 0x1, R17 ;  /* 0x0000000121217824 */ /* 0x000fe200078e0211 */
[----:B------:R-:W-:-:S03]  /*0b60*/  SHF.R.S32.HI R17, RZ, 0x1f, R16 ;  /* 0x0000001fff117819 */ /* 0x000fc60000011410 */
[----:B------:R-:W-:-:S04]  /*0b70*/  IMAD.WIDE.U32 R18, R5, c[0x0][0x1b0], R32 ;  /* 0x00006c0005127a25 */ /* 0x000fc800078e0020 */
[----:B------:R-:W-:Y:S01]  /*0b80*/  IMAD R23, R17, c[0x0][0x1a0], RZ ;  /* 0x0000680011177a24 */ /* 0x000fe200078e02ff */
[----:B------:R-:W-:Y:S01]  /*0b90*/  IADD3 R19, R19, R21, RZ ;  /* 0x0000001513137210 */ /* 0x000fe20007ffe0ff */
[----:B------:R-:W-:Y:S02]  /*0ba0*/  IMAD R21, R11, c[0x0][0x1ac], R22 ;  /* 0x00006b000b157a24 */ /* 0x000fe400078e0216 */
[C---:B------:R-:W-:Y:S02]  /*0bb0*/  IMAD R14, R16.reuse, c[0x0][0x1a4], R23 ;  /* 0x00006900100e7a24 */ /* 0x040fe400078e0217 */
[----:B------:R-:W-:-:S04]  /*0bc0*/  IMAD.WIDE.U32 R28, R16, c[0x0][0x1a0], R18 ;  /* 0x00006800101c7a25 */ /* 0x000fc800078e0012 */
[----:B------:R-:W-:Y:S02]  /*0bd0*/  IMAD.IADD R29, R29, 0x1, R14 ;  /* 0x000000011d1d7824 */ /* 0x000fe400078e020e */
[----:B------:R-:W-:Y:S02]  /*0be0*/  IMAD R23, R46, c[0x0][0x1a8], RZ ;  /* 0x00006a002e177a24 */ /* 0x000fe400078e02ff */
[----:B------:R-:W-:-:S04]  /*0bf0*/  IMAD.WIDE.U32 R18, R9, c[0x0][0x1a8], R28 ;  /* 0x00006a0009127a25 */ /* 0x000fc800078e001c */
[--C-:B------:R-:W-:Y:S01]  /*0c00*/  IMAD.WIDE.U32 R30, R11, c[0x0][0x1a8], R28.reuse ;  /* 0x00006a000b1e7a25 */ /* 0x100fe200078e001c */
[----:B------:R-:W-:Y:S02]  /*0c10*/  IADD3 R19, R19, R20, RZ ;  /* 0x0000001413137210 */ /* 0x000fe40007ffe0ff */
[----:B------:R-:W-:Y:S01]  /*0c20*/  LEA R36, P1, R18, c[0x0][0x170], 0x1 ;  /* 0x00005c0012247a11 */ /* 0x000fe200078208ff */
[----:B------:R-:W-:-:S03]  /*0c30*/  IMAD.WIDE.U32 R26, R10, c[0x0][0x1a8], R28 ;  /* 0x00006a000a1a7a25 */ /* 0x000fc600078e001c */
[----:B------:R-:W-:Y:S01]  /*0c40*/  LEA.HI.X R37, R18, c[0x0][0x174], R19, 0x1, P1 ;  /* 0x00005d0012257a11 */ /* 0x000fe200008f0c13 */
[----:B------:R-:W-:Y:S01]  /*0c50*/  IMAD R19, R10, c[0x0][0x1ac], R23 ;  /* 0x00006b000a137a24 */ /* 0x000fe200078e0217 */
[----:B------:R-:W-:Y:S01]  /*0c60*/  IADD3 R23, R31, R21, RZ ;  /* 0x000000151f177210 */ /* 0x000fe20007ffe0ff */
[----:B------:R-:W-:Y:S01]  /*0c70*/  IMAD R18, R12, c[0x0][0x1ac], R25 ;  /* 0x00006b000c127a24 */ /* 0x000fe200078e0219 */
[----:B------:R-:W-:Y:S01]  /*0c80*/  LEA R22, P1, R30, c[0x0][0x170], 0x1 ;  /* 0x00005c001e167a11 */ /* 0x000fe200078208ff */
[----:B------:R-:W-:Y:S01]  /*0c90*/  IMAD.WIDE.U32 R28, R12, c[0x0][0x1a8], R28 ;  /* 0x00006a000c1c7a25 */ /* 0x000fe200078e001c */
[----:B------:R-:W-:Y:S02]  /*0ca0*/  LEA R24, P2, R26, c[0x0][0x170], 0x1 ;  /* 0x00005c001a187a11 */ /* 0x000fe400078408ff */
[----:B------:R-:W-:Y:S01]  /*0cb0*/  LEA.HI.X R23, R30, c[0x0][0x174], R23, 0x1, P1 ;  /* 0x00005d001e177a11 */ /* 0x000fe200008f0c17 */
[----:B------:R-:W-:Y:S01]  /*0cc0*/  IMAD.IADD R25, R27, 0x1, R19 ;  /* 0x000000011b197824 */ /* 0x000fe200078e0213 */
[----:B------:R-:W-:Y:S01]  /*0cd0*/  IADD3 R27, R29, R18, RZ ;  /* 0x000000121d1b7210 */ /* 0x000fe20007ffe0ff */
[----:B------:R-:W-:-:S03]  /*0ce0*/  IMAD.WIDE.U32 R30, R7, c[0x0][0x1b0], R32 ;  /* 0x00006c00071e7a25 */ /* 0x000fc600078e0020 */
[----:B------:R-:W-:Y:S02]  /*0cf0*/  LEA.HI.X R25, R26, c[0x0][0x174], R25, 0x1, P2 ;  /* 0x00005d001a197a11 */ /* 0x000fe400010f0c19 */
[C---:B------:R-:W-:Y:S02]  /*0d00*/  LEA R26, P1, R28.reuse, c[0x0][0x170], 0x1 ;  /* 0x00005c001c1a7a11 */ /* 0x040fe400078208ff */
[----:B------:R-:W-:Y:S01]  /*0d10*/  IADD3 R29, R31, R35, RZ ;  /* 0x000000231f1d7210 */ /* 0x000fe20007ffe0ff */
[----:B------:R-:W-:Y:S01]  /*0d20*/  IMAD R31, R55, c[0x0][0x1b0], RZ ;  /* 0x00006c00371f7a24 */ /* 0x000fe200078e02ff */
[----:B------:R-:W-:Y:S01]  /*0d30*/  LEA.HI.X R27, R28, c[0x0][0x174], R27, 0x1, P1 ;  /* 0x00005d001c1b7a11 */ /* 0x000fe200008f0c1b */
[----:B------:R-:W-:Y:S02]  /*0d40*/  IMAD.MOV.U32 R28, RZ, RZ, R30 ;  /* 0x000000ffff1c7224 */ /* 0x000fe400078e001e */
[C---:B------:R-:W-:Y:S02]  /*0d50*/  IMAD R35, R6.reuse, c[0x0][0x1b4], R31 ;  /* 0x00006d0006237a24 */ /* 0x040fe400078e021f */
[--C-:B------:R-:W-:Y:S01]  /*0d60*/  IMAD.WIDE.U32 R30, R6, c[0x0][0x1b0], R32.reuse ;  /* 0x00006c00061e7a25 */ /* 0x100fe200078e0020 */
[----:B------:R-:W2:Y:S03]  /*0d70*/  LDG.E.U16 R26, [R26.64] ;  /* 0x000000081a1a7981 */ /* 0x000ea6000c1e1500 */
[----:B------:R-:W-:Y:S01]  /*0d80*/  IMAD.WIDE.U32 R32, R8, c[0x0][0x1b0], R32 ;  /* 0x00006c0008207a25 */ /* 0x000fe200078e0020 */
[----:B------:R-:W-:-:S03]  /*0d90*/  IADD3 R31, R31, R35, RZ ;  /* 0x000000231f1f7210 */ /* 0x000fc60007ffe0ff */
[----:B------:R-:W-:Y:S01]  /*0da0*/  IMAD.WIDE.U32 R28, R16, c[0x0][0x1a0], R28 ;  /* 0x00006800101c7a25 */ /* 0x000fe200078e001c */
[----:B------:R-:W-:-:S03]  /*0db0*/  IADD3 R33, R33, R39, RZ ;  /* 0x0000002721217210 */ /* 0x000fc60007ffe0ff */
[----:B------:R-:W-:Y:S02]  /*0dc0*/  IMAD.IADD R29, R14, 0x1, R29 ;  /* 0x000000010e1d7824 */ /* 0x000fe400078e021d */
[----:B------:R-:W-:-:S04]  /*0dd0*/  IMAD.WIDE.U32 R30, R16, c[0x0][0x1a0], R30 ;  /* 0x00006800101e7a25 */ /* 0x000fc800078e001e */
[----:B------:R-:W-:Y:S01]  /*0de0*/  IMAD.WIDE.U32 R32, R16, c[0x0][0x1a0], R32 ;  /* 0x0000680010207a25 */ /* 0x000fe200078e0020 */
[----:B------:R-:W-:-:S03]  /*0df0*/  IADD3 R31, R14, R31, RZ ;  /* 0x0000001f0e1f7210 */ /* 0x000fc60007ffe0ff */
[----:B------:R-:W-:Y:S01]  /*0e00*/  IMAD.WIDE.U32 R38, R9, c[0x0][0x1a8], R28 ;  /* 0x00006a0009267a25 */ /* 0x000fe200078e001c */
[----:B------:R-:W-:Y:S02]  /*0e10*/  IADD3 R33, R14, R33, RZ ;  /* 0x000000210e217210 */ /* 0x000fe40007ffe0ff */
[----:B------:R0:W3:Y:S01]  /*0e20*/  LDG.E.U16 R14, [R36.64] ;  /* 0x00000008240e7981 */ /* 0x0000e2000c1e1500 */
[----:B------:R-:W-:Y:S01]  /*0e30*/  IMAD.IADD R35, R20, 0x1, R39 ;  /* 0x0000000114237824 */ /* 0x000fe200078e0227 */
[----:B------:R-:W-:-:S04]  /*0e40*/  LEA R34, P1, R38, c[0x0][0x170], 0x1 ;  /* 0x00005c0026227a11 */ /* 0x000fc800078208ff */
[----:B------:R-:W-:Y:S01]  /*0e50*/  LEA.HI.X R35, R38, c[0x0][0x174], R35, 0x1, P1 ;  /* 0x00005d0026237a11 */ /* 0x000fe200008f0c23 */
[----:B0-----:R-:W-:-:S05]  /*0e60*/  IMAD.WIDE.U32 R36, R11, c[0x0][0x1a8], R28 ;  /* 0x00006a000b247a25 */ /* 0x001fca00078e001c */
[----:B------:R-:W-:Y:S02]  /*0e70*/  IADD3 R39, R21, R37, RZ ;  /* 0x0000002515277210 */ /* 0x000fe40007ffe0ff */
[C---:B------:R-:W-:Y:S01]  /*0e80*/  LEA R38, P1, R36.reuse, c[0x0][0x170], 0x1 ;  /* 0x00005c0024267a11 */ /* 0x040fe200078208ff */
[----:B------:R0:W4:Y:S03]  /*0e90*/  LDG.E.U16 R37, [R24.64] ;  /* 0x0000000818257981 */ /* 0x000126000c1e1500 */
[----:B------:R-:W-:Y:S02]  /*0ea0*/  LEA.HI.X R39, R36, c[0x0][0x174], R39, 0x1, P1 ;  /* 0x00005d0024277a11 */ /* 0x000fe400008f0c27 */
[----:B------:R1:W5:Y:S04]  /*0eb0*/  LDG.E.U16 R36, [R22.64] ;  /* 0x0000000816247981 */ /* 0x000368000c1e1500 */
[----:B------:R0:W2:Y:S01]  /*0ec0*/  LDG.E.U16 R38, [R38.64] ;  /* 0x0000000826267981 */ /* 0x0000a2000c1e1500 */
[----:B-1----:R-:W-:-:S04]  /*0ed0*/  IMAD.WIDE.U32 R22, R10, c[0x0][0x1a8], R28 ;  /* 0x00006a000a167a25 */ /* 0x002fc800078e001c */
[----:B------:R-:W-:Y:S01]  /*0ee0*/  IMAD.WIDE.U32 R28, R12, c[0x0][0x1a8], R28 ;  /* 0x00006a000c1c7a25 */ /* 0x000fe200078e001c */
[----:B------:R-:W-:Y:S02]  /*0ef0*/  IADD3 R41, R19, R23, RZ ;  /* 0x0000001713297210 */ /* 0x000fe40007ffe0ff */
[----:B0-----:R-:W-:Y:S01]  /*0f00*/  LEA R24, P1, R22, c[0x0][0x170], 0x1 ;  /* 0x00005c0016187a11 */ /* 0x001fe200078208ff */
[----:B------:R-:W-:-:S03]  /*0f10*/  IMAD.IADD R29, R18, 0x1, R29 ;  /* 0x00000001121d7824 */ /* 0x000fc600078e021d */
[----:B------:R-:W-:Y:S02]  /*0f20*/  LEA.HI.X R25, R22, c[0x0][0x174], R41, 0x1, P1 ;  /* 0x00005d0016197a11 */ /* 0x000fe400008f0c29 */
[C---:B------:R-:W-:Y:S01]  /*0f30*/  LEA R22, P1, R28.reuse, c[0x0][0x170], 0x1 ;  /* 0x00005c001c167a11 */ /* 0x040fe200078208ff */
[----:B------:R0:W2:Y:S03]  /*0f40*/  LDG.E.U16 R41, [R34.64] ;  /* 0x0000000822297981 */ /* 0x0000a6000c1e1500 */
[----:B------:R-:W-:Y:S01]  /*0f50*/  LEA.HI.X R23, R28, c[0x0][0x174], R29, 0x1, P1 ;  /* 0x00005d001c177a11 */ /* 0x000fe200008f0c1d */
[----:B------:R-:W-:Y:S01]  /*0f60*/  IMAD.WIDE.U32 R28, R9, c[0x0][0x1a8], R30 ;  /* 0x00006a00091c7a25 */ /* 0x000fe200078e001e */
[----:B------:R1:W5:Y:S04]  /*0f70*/  LDG.E.U16 R39, [R24.64] ;  /* 0x0000000818277981 */ /* 0x000368000c1e1500 */
[----:B------:R1:W5:Y:S01]  /*0f80*/  LDG.E.U16 R42, [R22.64] ;  /* 0x00000008162a7981 */ /* 0x000362000c1e1500 */
[----:B------:R-:W-:-:S02]  /*0f90*/  IADD3 R29, R20, R29, RZ ;  /* 0x0000001d141d7210 */ /* 0x000fc40007ffe0ff */
[----:B0-----:R-:W-:Y:S01]  /*0fa0*/  LEA R34, P1, R28, c[0x0][0x170], 0x1 ;  /* 0x00005c001c227a11 */ /* 0x001fe200078208ff */
[----:B-1----:R-:W-:-:S03]  /*0fb0*/  IMAD.WIDE.U32 R22, R11, c[0x0][0x1a8], R30 ;  /* 0x00006a000b167a25 */ /* 0x002fc600078e001e */
[----:B------:R-:W-:Y:S02]  /*0fc0*/  LEA.HI.X R35, R28, c[0x0][0x174], R29, 0x1, P1 ;  /* 0x00005d001c237a11 */ /* 0x000fe400008f0c1d */
[----:B------:R-:W-:-:S03]  /*0fd0*/  IADD3 R29, R21, R23, RZ ;  /* 0x00000017151d7210 */ /* 0x000fc60007ffe0ff */
[----:B------:R0:W5:Y:S01]  /*0fe0*/  LDG.E.U16 R34, [R34.64] ;  /* 0x0000000822227981 */ /* 0x000162000c1e1500 */
[----:B------:R-:W-:-:S04]  /*0ff0*/  LEA R24, P1, R22, c[0x0][0x170], 0x1 ;  /* 0x00005c0016187a11 */ /* 0x000fc800078208ff */
[----:B------:R-:W-:Y:S01]  /*1000*/  LEA.HI.X R25, R22, c[0x0][0x174], R29, 0x1, P1 ;  /* 0x00005d0016197a11 */ /* 0x000fe200008f0c1d */
[----:B------:R-:W-:-:S04]  /*1010*/  IMAD.WIDE.U32 R22, R10, c[0x0][0x1a8], R30 ;  /* 0x00006a000a167a25 */ /* 0x000fc800078e001e */
[----:B0-----:R0:W5:Y:S01]  /*1020*/  LDG.E.U16 R35, [R24.64] ;  /* 0x0000000818237981 */ /* 0x001162000c1e1500 */
[----:B------:R-:W-:Y:S02]  /*1030*/  IMAD.IADD R29, R19, 0x1, R23 ;  /* 0x00000001131d7824 */ /* 0x000fe400078e0217 */
[----:B------:R-:W-:Y:S01]  /*1040*/  IMAD.WIDE.U32 R30, R12, c[0x0][0x1a8], R30 ;  /* 0x00006a000c1e7a25 */ /* 0x000fe200078e001e */
[----:B0-----:R-:W-:-:S04]  /*1050*/  LEA R24, P1, R22, c[0x0][0x170], 0x1 ;  /* 0x00005c0016187a11 */ /* 0x001fc800078208ff */
[----:B------:R-:W-:Y:S02]  /*1060*/  IADD3 R23, R18, R31, RZ ;  /* 0x0000001f12177210 */ /* 0x000fe40007ffe0ff */
[----:B------:R-:W-:Y:S02]  /*1070*/  LEA.HI.X R25, R22, c[0x0][0x174], R29, 0x1, P1 ;  /* 0x00005d0016197a11 */ /* 0x000fe400008f0c1d */
[----:B------:R-:W-:-:S04]  /*1080*/  LEA R22, P1, R30, c[0x0][0x170], 0x1 ;  /* 0x00005c001e167a11 */ /* 0x000fc800078208ff */
[----:B------:R-:W-:Y:S02]  /*1090*/  LEA.HI.X R23, R30, c[0x0][0x174], R23, 0x1, P1 ;  /* 0x00005d001e177a11 */ /* 0x000fe400008f0c17 */
[----:B------:R0:W5:Y:S04]  /*10a0*/  LDG.E.U16 R30, [R24.64] ;  /* 0x00000008181e7981 */ /* 0x000168000c1e1500 */
[----:B------:R-:W5:Y:S01]  /*10b0*/  LDG.E.U16 R22, [R22.64] ;  /* 0x0000000816167981 */ /* 0x000f62000c1e1500 */
[----:B0-----:R-:W-:-:S05]  /*10c0*/  IMAD.WIDE.U32 R24, R9, c[0x0][0x1a8], R32 ;  /* 0x00006a0009187a25 */ /* 0x001fca00078e0020 */
[----:B------:R-:W-:Y:S02]  /*10d0*/  IADD3 R29, R20, R25, RZ ;  /* 0x00000019141d7210 */ /* 0x000fe40007ffe0ff */
[----:B------:R-:W-:-:S04]  /*10e0*/  LEA R28, P1, R24, c[0x0][0x170], 0x1 ;  /* 0x00005c00181c7a11 */ /* 0x000fc800078208ff */
[----:B------:R-:W-:Y:S01]  /*10f0*/  LEA.HI.X R29, R24, c[0x0][0x174], R29, 0x1, P1 ;  /* 0x00005d00181d7a11 */ /* 0x000fe200008f0c1d */
[----:B------:R-:W-:-:S04]  /*1100*/  IMAD.WIDE.U32 R24, R11, c[0x0][0x1a8], R32 ;  /* 0x00006a000b187a25 */ /* 0x000fc800078e0020 */
[----:B------:R-:W-:Y:S01]  /*1110*/  IMAD.IADD R21, R21, 0x1, R25 ;  /* 0x0000000115157824 */ /* 0x000fe200078e0219 */
[C---:B------:R-:W-:Y:S01]  /*1120*/  LEA R20, P1, R24.reuse, c[0x0][0x170], 0x1 ;  /* 0x00005c0018147a11 */ /* 0x040fe200078208ff */
[----:B------:R0:W5:Y:S03]  /*1130*/  LDG.E.U16 R28, [R28.64] ;  /* 0x000000081c1c7981 */ /* 0x000166000c1e1500 */
[----:B------:R-:W-:-:S05]  /*1140*/  LEA.HI.X R21, R24, c[0x0][0x174], R21, 0x1, P1 ;  /* 0x00005d0018157a11 */ /* 0x000fca00008f0c15 */
[----:B0-----:R0:W5:Y:S02]  /*1150*/  LDG.E.U16 R29, [R20.64] ;  /* 0x00000008141d7981 */ /* 0x001164000c1e1500 */
[----:B0-----:R-:W-:-:S04]  /*1160*/  IMAD.WIDE.U32 R20, R10, c[0x0][0x1a8], R32 ;  /* 0x00006a000a147a25 */ /* 0x001fc800078e0020 */
[----:B------:R-:W-:Y:S01]  /*1170*/  IMAD.WIDE.U32 R32, R12, c[0x0][0x1a8], R32 ;  /* 0x00006a000c207a25 */ /* 0x000fe200078e0020 */
[----:B------:R-:W-:Y:S02]  /*1180*/  IADD3 R19, R19, R21, RZ ;  /* 0x0000001513137210 */ /* 0x000fe40007ffe0ff */
[----:B------:R-:W-:-:S04]  /*1190*/  LEA R24, P1, R20, c[0x0][0x170], 0x1 ;  /* 0x00005c0014187a11 */ /* 0x000fc800078208ff */
[----:B------:R-:W-:Y:S02]  /*11a0*/  LEA.HI.X R25, R20, c[0x0][0x174], R19, 0x1, P1 ;  /* 0x00005d0014197a11 */ /* 0x000fe400008f0c13 */
[----:B------:R-:W-:Y:S02]  /*11b0*/  IADD3 R19, R18, R33, RZ ;  /* 0x0000002112137210 */ /* 0x000fe40007ffe0ff */
[C---:B------:R-:W-:Y:S01]  /*11c0*/  LEA R18, P1, R32.reuse, c[0x0][0x170], 0x1 ;  /* 0x00005c0020127a11 */ /* 0x040fe200078208ff */
[----:B------:R-:W5:Y:S03]  /*11d0*/  LDG.E.U16 R24, [R24.64] ;  /* 0x0000000818187981 */ /* 0x000f66000c1e1500 */
[----:B------:R-:W-:-:S05]  /*11e0*/  LEA.HI.X R19, R32, c[0x0][0x174], R19, 0x1, P1 ;  /* 0x00005d0020137a11 */ /* 0x000fca00008f0c13 */
[----:B------:R0:W5:Y:S01]  /*11f0*/  LDG.E.U16 R20, [R18.64] ;  /* 0x0000000812147981 */ /* 0x000162000c1e1500 */
[----:B------:R-:W-:-:S04]  /*1200*/  IMAD R15, R15, c[0x0][0x1e0], RZ ;  /* 0x000078000f0f7a24 */ /* 0x000fc800078e02ff */
[----:B------:R-:W-:Y:S01]  /*1210*/  IMAD R15, R40, c[0x0][0x1e4], R15 ;  /* 0x00007900280f7a24 */ /* 0x000fe200078e020f */
[----:B0-----:R-:W-:Y:S01]  /*1220*/  MOV R19, R49 ;  /* 0x0000003100137202 */ /* 0x001fe20000000f00 */
[----:B------:R-:W-:-:S04]  /*1230*/  IMAD.MOV.U32 R18, RZ, RZ, R44 ;  /* 0x000000ffff127224 */ /* 0x000fc800078e002c */
[----:B------:R-:W-:-:S05]  /*1240*/  IMAD.WIDE.U32 R18, R40, c[0x0][0x1e0], R18 ;  /* 0x0000780028127a25 */ /* 0x000fca00078e0012 */
[----:B------:R-:W-:Y:S01]  /*1250*/  IADD3 R19, R19, R15, RZ ;  /* 0x0000000f13137210 */ /* 0x000fe20007ffe0ff */
[----:B------:R-:W-:Y:S01]  /*1260*/  IMAD R17, R17, c[0x0][0x1e8], RZ ;  /* 0x00007a0011117a24 */ /* 0x000fe200078e02ff */
[----:B------:R-:W-:Y:S02]  /*1270*/  IADD3 R13, R13, c[0x0][0x14], RZ ;  /* 0x000005000d0d7a10 */ /* 0x000fe40007ffe0ff */
[----:B---3--:R-:W-:Y:S02]  /*1280*/  PRMT R15, RZ, 0x5410, R14 ;  /* 0x00005410ff0f7816 */ /* 0x008fe4000000000e */
[----:B----4-:R-:W-:Y:S02]  /*1290*/  PRMT R37, RZ, 0x5410, R37 ;  /* 0x00005410ff257816 */ /* 0x010fe40000000025 */
[----:B--2---:R-:W-:-:S05]  /*12a0*/  PRMT R41, RZ, 0x5410, R41 ;  /* 0x00005410ff297816 */ /* 0x004fca0000000029 */
[----:B------:R-:W-:-:S04]  /*12b0*/  FMUL.FTZ R41, R0, R41 ;  /* 0x0000002900297220 */ /* 0x000fc80000410000 */
[----:B------:R-:W-:Y:S01]  /*12c0*/  FFMA.FTZ R14, R2, R15, R41 ;  /* 0x0000000f020e7223 */ /* 0x000fe20000010029 */
[----:B------:R-:W-:-:S05]  /*12d0*/  PRMT R15, RZ, 0x5410, R38 ;  /* 0x00005410ff0f7816 */ /* 0x000fca0000000026 */
[----:B------:R-:W-:Y:S01]  /*12e0*/  FMUL.FTZ R21, R0, R15 ;  /* 0x0000000f00157220 */ /* 0x000fe20000410000 */
[----:B-----5:R-:W-:Y:S02]  /*12f0*/  PRMT R15, RZ, 0x5410, R36 ;  /* 0x00005410ff0f7816 */ /* 0x020fe40000000024 */
[----:B------:R-:W-:-:S03]  /*1300*/  PRMT R39, RZ, 0x5410, R39 ;  /* 0x00005410ff277816 */ /* 0x000fc60000000027 */
[----:B------:R-:W-:Y:S01]  /*1310*/  FFMA.FTZ R32, R2, R15, R21 ;  /* 0x0000000f02207223 */ /* 0x000fe20000010015 */
[----:B------:R-:W-:-:S05]  /*1320*/  PRMT R34, RZ, 0x5410, R34 ;  /* 0x00005410ff227816 */ /* 0x000fca0000000022 */
[----:B------:R-:W-:Y:S01]  /*1330*/  FFMA.FTZ R15, R3, R34, R14 ;  /* 0x00000022030f7223 */ /* 0x000fe2000001000e */
[----:B------:R-:W-:Y:S01]  /*1340*/  PRMT R35, RZ, 0x5410, R35 ;  /* 0x00005410ff237816 */ /* 0x000fe20000000023 */
[----:B------:R-:W-:Y:S01]  /*1350*/  FMUL.FTZ R39, R0, R39 ;  /* 0x0000002700277220 */ /* 0x000fe20000410000 */
[----:B------:R-:W-:-:S03]  /*1360*/  PRMT R21, RZ, 0x5410, R26 ;  /* 0x00005410ff157816 */ /* 0x000fc6000000001a */
[----:B------:R-:W-:Y:S02]  /*1370*/  FFMA.FTZ R35, R3, R35, R32 ;  /* 0x0000002303237223 */ /* 0x000fe40000010020 */
[----:B------:R-:W-:Y:S01]  /*1380*/  FFMA.FTZ R36, R2, R37, R39 ;  /* 0x0000002502247223 */ /* 0x000fe20000010027 */
[----:B------:R-:W-:Y:S02]  /*1390*/  PRMT R30, RZ, 0x5410, R30 ;  /* 0x00005410ff1e7816 */ /* 0x000fe4000000001e */
[----:B------:R-:W-:Y:S02]  /*13a0*/  PRMT R22, RZ, 0x5410, R22 ;  /* 0x00005410ff167816 */ /* 0x000fe40000000016 */
[----:B------:R-:W-:-:S05]  /*13b0*/  PRMT R28, RZ, 0x5410, R28 ;  /* 0x00005410ff1c7816 */ /* 0x000fca000000001c */
[----:B------:R-:W-:Y:S01]  /*13c0*/  FFMA.FTZ R28, R4, R28, R15 ;  /* 0x0000001c041c7223 */ /* 0x000fe2000001000f */
[----:B------:R-:W-:Y:S02]  /*13d0*/  PRMT R15, RZ, 0x5410, R42 ;  /* 0x00005410ff0f7816 */ /* 0x000fe4000000002a */
[----:B------:R-:W-:-:S03]  /*13e0*/  PRMT R29, RZ, 0x5410, R29 ;  /* 0x00005410ff1d7816 */ /* 0x000fc6000000001d */
[----:B------:R-:W-:Y:S02]  /*13f0*/  FMUL.FTZ R14, R0, R15 ;  /* 0x0000000f000e7220 */ /* 0x000fe40000410000 */
[----:B------:R-:W-:Y:S02]  /*1400*/  FFMA.FTZ R29, R4, R29, R35 ;  /* 0x0000001d041d7223 */ /* 0x000fe40000010023 */
[----:B------:R-:W-:Y:S02]  /*1410*/  FFMA.FTZ R15, R3, R30, R36 ;  /* 0x0000001e030f7223 */ /* 0x000fe40000010024 */
[----:B------:R-:W-:Y:S02]  /*1420*/  FMUL.FTZ R29, R52, R29 ;  /* 0x0000001d341d7220 */ /* 0x000fe40000410000 */
[----:B------:R-:W-:Y:S02]  /*1430*/  FFMA.FTZ R14, R2, R21, R14 ;  /* 0x00000015020e7223 */ /* 0x000fe4000001000e */
[----:B------:R-:W-:-:S02]  /*1440*/  FFMA.FTZ R28, R53, R28, R29 ;  /* 0x0000001c351c7223 */ /* 0x000fc4000001001d */
[----:B------:R-:W-:Y:S01]  /*1450*/  IMAD R21, R16, c[0x0][0x1ec], R17 ;  /* 0x00007b0010157a24 */ /* 0x000fe200078e0211 */
[----:B------:R-:W-:-:S05]  /*1460*/  PRMT R24, RZ, 0x5410, R24 ;  /* 0x00005410ff187816 */ /* 0x000fca0000000018 */
[----:B------:R-:W-:Y:S02]  /*1470*/  FFMA.FTZ R24, R4, R24, R15 ;  /* 0x0000001804187223 */ /* 0x000fe4000001000f */
[----:B------:R-:W-:Y:S01]  /*1480*/  FFMA.FTZ R15, R3, R22, R14 ;  /* 0x00000016030f7223 */ /* 0x000fe2000001000e */
[----:B------:R-:W-:Y:S01]  /*1490*/  PRMT R20, RZ, 0x5410, R20 ;  /* 0x00005410ff147816 */ /* 0x000fe20000000014 */
[----:B------:R-:W-:Y:S02]  /*14a0*/  FFMA.FTZ R24, R51, R24, R28 ;  /* 0x0000001833187223 */ /* 0x000fe4000001001c */
[----:B------:R-:W-:-:S04]  /*14b0*/  IMAD.WIDE.U32 R16, R16, c[0x0][0x1e8], R18 ;  /* 0x00007a0010107a25 */ /* 0x000fc800078e0012 */
[----:B------:R-:W-:Y:S01]  /*14c0*/  FFMA.FTZ R15, R4, R20, R15 ;  /* 0x00000014040f7223 */ /* 0x000fe2000001000f */
[----:B------:R-:W-:Y:S01]  /*14d0*/  LEA R14, P1, R16, c[0x0][0x1b8], 0x1 ;  /* 0x00006e00100e7a11 */ /* 0x000fe200078208ff */
[----:B------:R-:W-:Y:S02]  /*14e0*/  IMAD.IADD R19, R17, 0x1, R21 ;  /* 0x0000000111137824 */ /* 0x000fe400078e0215 */
[----:B------:R-:W-:-:S05]  /*14f0*/  FFMA.FTZ R15, R50, R15, R24 ;  /* 0x0000000f320f7223 */ /* 0x000fca0000010018 */
[----:B------:R-:W-:Y:S02]  /*1500*/  F2FP.BF16.PACK_AB R17, RZ, R15 ;  /* 0x0000000fff11723e */ /* 0x000fe400000010ff */
[----:B------:R-:W-:Y:S02]  /*1510*/  LEA.HI.X R15, R16, c[0x0][0x1bc], R19, 0x1, P1 ;  /* 0x00006f00100f7a11 */ /* 0x000fe400008f0c13 */
[----:B------:R-:W-:-:S03]  /*1520*/  ISETP.GE.AND P1, PT, R13, UR4, PT ;  /* 0x000000040d007c0c */ /* 0x000fc6000bf26270 */
[----:B------:R0:W-:Y:S10]  /*1530*/  STG.E.U16 [R14.64], R17 ;  /* 0x000000110e007986 */ /* 0x0001f4000c101508 */
[----:B------:R-:W-:Y:S05]  /*1540*/  @!P1 BRA `(.L_x_163) ;  /* 0xfffff42000009947 */ /* 0x000fea000383ffff */
[----:B------:R-:W-:Y:S05]  /*1550*/  EXIT ;  /* 0x000000000000794d */ /* 0x000fea0003800000 */
.L_x_162:
[----:B------:R-:W0:Y:S01]  /*1560*/  S2UR UR4, SR_CTAID.Z ;  /* 0x00000000000479c3 */ /* 0x000e220000002700 */
[----:B------:R-:W-:-:S05]  /*1570*/  MOV R0, c[0x0][0x178] ;  /* 0x00005e0000007a02 */ /* 0x000fca0000000f00 */
[----:B------:R-:W-:-:S05]  /*1580*/  IMAD R0, R0, c[0x0][0x180], RZ ;  /* 0x0000600000007a24 */ /* 0x000fca00078e02ff */
[----:B0-----:R-:W-:-:S13]  /*1590*/  ISETP.LE.AND P0, PT, R0, UR4, PT ;  /* 0x0000000400007c0c */ /* 0x001fda000bf03270 */
[----:B------:R-:W-:Y:S05]  /*15a0*/  @P0 EXIT ;  /* 0x000000000000094d */ /* 0x000fea0003800000 */
[----:B------:R-:W-:Y:S01]  /*15b0*/  IABS R6, c[0x0][0x180] ;  /* 0x0000600000067a13 */ /* 0x000fe20000000000 */
[----:B------:R-:W-:Y:S01]  /*15c0*/  IMAD.WIDE.U32 R8, R10, c[0x0][0x1f8], RZ ;  /* 0x00007e000a087a25 */ /* 0x000fe200078e00ff */
[----:B------:R-:W-:Y:S02]  /*15d0*/  SHF.R.S32.HI R2, RZ, 0x1f, R10 ;  /* 0x0000001fff027819 */ /* 0x000fe4000001140a */
[----:B------:R-:W0:Y:S01]  /*15e0*/  I2F.RP R12, R6 ;  /* 0x00000006000c7306 */ /* 0x000e220000209400 */
[----:B------:R-:W-:Y:S02]  /*15f0*/  ISETP.NE.AND P0, PT, RZ, c[0x0][0x180], PT ;  /* 0x00006000ff007a0c */ /* 0x000fe40003f05270 */
[C---:B------:R-:W-:Y:S01]  /*1600*/  IMAD R5, R2.reuse, c[0x0][0x1b0], RZ ;  /* 0x00006c0002057a24 */ /* 0x040fe200078e02ff */
[----:B------:R-:W-:Y:S01]  /*1610*/  LOP3.LUT R23, RZ, c[0x0][0x180], RZ, 0x33, !PT ;  /* 0x00006000ff177a12 */ /* 0x000fe200078e33ff */
[----:B------:R-:W-:Y:S02]  /*1620*/  IMAD R7, R2, c[0x0][0x1f8], RZ ;  /* 0x00007e0002077a24 */ /* 0x000fe400078e02ff */
[----:B------:R-:W-:-:S04]  /*1630*/  IMAD.WIDE.U32 R2, R10, c[0x0][0x1b0], RZ ;  /* 0x00006c000a027a25 */ /* 0x000fc800078e00ff */
[C---:B------:R-:W-:Y:S02]  /*1640*/  IMAD R5, R10.reuse, c[0x0][0x1b4], R5 ;  /* 0x00006d000a057a24 */ /* 0x040fe400078e0205 */
[----:B------:R-:W-:Y:S01]  /*1650*/  IMAD R13, R10, c[0x0][0x1fc], R7 ;  /* 0x00007f000a0d7a24 */ /* 0x000fe200078e0207 */
[----:B------:R-:W-:Y:S01]  /*1660*/  SHF.R.S32.HI R7, RZ, 0x1f, R4 ;  /* 0x0000001fff077819 */ /* 0x000fe20000011404 */
[----:B------:R-:W-:Y:S01]  /*1670*/  HFMA2.MMA R10, -RZ, RZ, 0, 0 ;  /* 0x00000000ff0a7435 */ /* 0x000fe200000001ff */
[----:B0-----:R-:W0:Y:S01]  /*1680*/  MUFU.RCP R12, R12 ;  /* 0x0000000c000c7308 */ /* 0x001e220000001000 */
[----:B------:R-:W-:Y:S01]  /*1690*/  IADD3 R3, R3, R5, RZ ;  /* 0x0000000503037210 */ /* 0x000fe20007ffe0ff */
[----:B------:R-:W-:Y:S02]  /*16a0*/  IMAD.IADD R9, R9, 0x1, R13 ;  /* 0x0000000109097824 */ /* 0x000fe400078e020d */
[C---:B------:R-:W-:Y:S02]  /*16b0*/  IMAD R5, R7.reuse, c[0x0][0x1a8], RZ ;  /* 0x00006a0007057a24 */ /* 0x040fe400078e02ff */
[----:B------:R-:W-:-:S02]  /*16c0*/  IMAD R7, R7, c[0x0][0x1f0], RZ ;  /* 0x00007c0007077a24 */ /* 0x000fc400078e02ff */
[C---:B------:R-:W-:Y:S02]  /*16d0*/  IMAD R13, R4.reuse, c[0x0][0x1ac], R5 ;  /* 0x00006b00040d7a24 */ /* 0x040fe400078e0205 */
[C---:B------:R-:W-:Y:S02]  /*16e0*/  IMAD R21, R4.reuse, c[0x0][0x1f4], R7 ;  /* 0x00007d0004157a24 */ /* 0x040fe400078e0207 */
[----:B------:R-:W-:Y:S01]  /*16f0*/  IMAD.WIDE.U32 R2, R4, c[0x0][0x1a8], R2 ;  /* 0x00006a0004027a25 */ /* 0x000fe200078e0002 */
[----:B0-----:R-:W-:-:S03]  /*1700*/  IADD3 R11, R12, 0xffffffe, RZ ;  /* 0x0ffffffe0c0b7810 */ /* 0x001fc60007ffe0ff */
[----:B------:R-:W-:Y:S01]  /*1710*/  IMAD.WIDE.U32 R4, R4, c[0x0][0x1f0], R8 ;  /* 0x00007c0004047a25 */ /* 0x000fe200078e0008 */
[----:B------:R-:W-:Y:S02]  /*1720*/  IADD3 R19, R3, R13, RZ ;  /* 0x0000000d03137210 */ /* 0x000fe40007ffe0ff */
[----:B------:R-:W0:Y:S02]  /*1730*/  F2I.FTZ.U32.TRUNC.NTZ R11, R11 ;  /* 0x0000000b000b7305 */ /* 0x000e24000021f000 */
[----:B------:R-:W-:Y:S02]  /*1740*/  IADD3 R21, R21, R5, RZ ;  /* 0x0000000515157210 */ /* 0x000fe40007ffe0ff */
[----:B0-----:R-:W-:-:S05]  /*1750*/  IADD3 R15, RZ, -R11, RZ ;  /* 0x8000000bff0f7210 */ /* 0x001fca0007ffe0ff */
[----:B------:R-:W-:-:S04]  /*1760*/  IMAD R7, R15, R6, RZ ;  /* 0x000000060f077224 */ /* 0x000fc800078e02ff */
[----:B------:R-:W-:-:S04]  /*1770*/  IMAD.HI.U32 R16, R11, R7, R10 ;  /* 0x000000070b107227 */ /* 0x000fc800078e000a */
[----:B------:R-:W-:-:S05]  /*1780*/  IMAD.U32 R7, RZ, RZ, UR4 ;  /* 0x00000004ff077e24 */ /* 0x000fca000f8e00ff */
.L_x_164:
[----:B------:R-:W-:Y:S02]  /*1790*/  IABS R9, R7 ;  /* 0x0000000700097213 */ /* 0x000fe40000000000 */
[----:B------:R-:W-:-:S03]  /*17a0*/  IABS R12, c[0x0][0x180] ;  /* 0x00006000000c7a13 */ /* 0x000fc60000000000 */
[----:B------:R-:W-:-:S04]  /*17b0*/  IMAD.HI.U32 R8, R16, R9, RZ ;  /* 0x0000000910087227 */ /* 0x000fc800078e00ff */
[----:B0-----:R-:W-:-:S04]  /*17c0*/  IMAD.MOV R10, RZ, RZ, -R8 ;  /* 0x000000ffff0a7224 */ /* 0x001fc800078e0a08 */
[----:B------:R-:W-:-:S05]  /*17d0*/  IMAD R9, R12, R10, R9 ;  /* 0x0000000a0c097224 */ /* 0x000fca00078e0209 */
[----:B------:R-:W-:-:S13]  /*17e0*/  ISETP.GT.U32.AND P2, PT, R6, R9, PT ;  /* 0x000000090600720c */ /* 0x000fda0003f44070 */
[----:B------:R-:W-:Y:S02]  /*17f0*/  @!P2 IADD3 R9, R9, -R12, RZ ;  /* 0x8000000c0909a210 */ /* 0x000fe40007ffe0ff */
[----:B------:R-:W-:Y:S02]  /*1800*/  @!P2 IADD3 R8, R8, 0x1, RZ ;  /* 0x000000010808a810 */ /* 0x000fe40007ffe0ff */
[----:B------:R-:W-:Y:S02]  /*1810*/  ISETP.GE.U32.AND P1, PT, R9, R6, PT ;  /* 0x000000060900720c */ /* 0x000fe40003f26070 */
[----:B------:R-:W-:-:S04]  /*1820*/  LOP3.LUT R9, R7, c[0x0][0x180], RZ, 0x3c, !PT ;  /* 0x0000600007097a12 */ /* 0x000fc800078e3cff */
[----:B------:R-:W-:Y:S02]  /*1830*/  ISETP.GE.AND P3, PT, R9, RZ, PT ;  /* 0x000000ff0900720c */ /* 0x000fe40003f66270 */
[----:B------:R-:W-:-:S05]  /*1840*/  MOV R9, R19 ;  /* 0x0000001300097202 */ /* 0x000fca0000000f00 */
[----:B------:R-:W-:-:S06]  /*1850*/  @P1 IADD3 R8, R8, 0x1, RZ ;  /* 0x0000000108081810 */ /* 0x000fcc0007ffe0ff */
[----:B------:R-:W-:-:S04]  /*1860*/  @!P3 IADD3 R8, -R8, RZ, RZ ;  /* 0x000000ff0808b210 */ /* 0x000fc80007ffe1ff */
[----:B------:R-:W-:-:S04]  /*1870*/  SEL R13, R23, R8, !P0 ;  /* 0x00000008170d7207 */ /* 0x000fc80004000000 */
[--C-:B------:R-:W-:Y:S01]  /*1880*/  SHF.R.S32.HI R12, RZ, 0x1f, R13.reuse ;  /* 0x0000001fff0c7819 */ /* 0x100fe2000001140d */
[----:B------:R-:W-:-:S04]  /*1890*/  IMAD.MOV R8, RZ, RZ, -R13 ;  /* 0x000000ffff087224 */ /* 0x000fc800078e0a0d */
[----:B------:R-:W-:Y:S01]  /*18a0*/  IMAD R15, R8, c[0x0][0x180], R7 ;  /* 0x00006000080f7a24 */ /* 0x000fe200078e0207 */
[----:B------:R-:W-:Y:S01]  /*18b0*/  MOV R8, R2 ;  /* 0x0000000200087202 */ /* 0x000fe20000000f00 */
[----:B------:R-:W-:-:S03]  /*18c0*/  IMAD R10, R12, c[0x0][0x198], RZ ;  /* 0x000066000c0a7a24 */ /* 0x000fc600078e02ff */
[----:B------:R-:W-:Y:S01]  /*18d0*/  SHF.R.S32.HI R14, RZ, 0x1f, R15 ;  /* 0x0000001fff0e7819 */ /* 0x000fe2000001140f */
[----:B------:R-:W-:-:S04]  /*18e0*/  IMAD.WIDE.U32 R8, R13, c[0x0][0x198], R8 ;  /* 0x000066000d087a25 */ /* 0x000fc800078e0008 */
[----:B------:R-:W-:Y:S02]  /*18f0*/  IMAD R11, R13, c[0x0][0x19c], R10 ;  /* 0x000067000d0b7a24 */ /* 0x000fe400078e020a */
[----:B------:R-:W-:Y:S02]  /*1900*/  IMAD R10, R14, c[0x0][0x1a0], RZ ;  /* 0x000068000e0a7a24 */ /* 0x000fe400078e02ff */
[----:B------:R-:W-:Y:S02]  /*1910*/  IMAD.IADD R9, R9, 0x1, R11 ;  /* 0x0000000109097824 */ /* 0x000fe400078e020b */
[C---:B------:R-:W-:Y:S02]  /*1920*/  IMAD R11, R15.reuse, c[0x0][0x1a4], R10 ;  /* 0x000069000f0b7a24 */ /* 0x040fe400078e020a */
[----:B------:R-:W-:-:S05]  /*1930*/  IMAD.WIDE.U32 R8, R15, c[0x0][0x1a0], R8 ;  /* 0x000068000f087a25 */ /* 0x000fca00078e0008 */
[----:B------:R-:W-:Y:S02]  /*1940*/  IADD3 R9, R9, R11, RZ ;  /* 0x0000000b09097210 */ /* 0x000fe40007ffe0ff */
[----:B------:R-:W-:-:S04]  /*1950*/  LEA R10, P1, R8, c[0x0][0x170], 0x1 ;  /* 0x00005c00080a7a11 */ /* 0x000fc800078208ff */
[----:B------:R-:W-:-:S05]  /*1960*/  LEA.HI.X R11, R8, c[0x0][0x174], R9, 0x1, P1 ;  /* 0x00005d00080b7a11 */ /* 0x000fca00008f0c09 */
[----:B------:R0:W2:Y:S01]  /*1970*/  LDG.E.U16 R17, [R10.64] ;  /* 0x000000080a117981 */ /* 0x0000a2000c1e1500 */
[----:B------:R-:W-:Y:S01]  /*1980*/  MOV R8, R4 ;  /* 0x0000000400087202 */ /* 0x000fe20000000f00 */
[----:B------:R-:W-:Y:S01]  /*1990*/  IMAD.MOV.U32 R9, RZ, RZ, R21 ;  /* 0x000000ffff097224 */ /* 0x000fe200078e0015 */
[----:B------:R-:W-:Y:S01]  /*19a0*/  IADD3 R7, R7, c[0x0][0x14], RZ ;  /* 0x0000050007077a10 */ /* 0x000fe20007ffe0ff */
[----:B------:R-:W-:Y:S02]  /*19b0*/  IMAD R12, R12, c[0x0][0x1e0], RZ ;  /* 0x000078000c0c7a24 */ /* 0x000fe400078e02ff */
[----:B------:R-:W-:-:S04]  /*19c0*/  IMAD.WIDE.U32 R8, R13, c[0x0][0x1e0], R8 ;  /* 0x000078000d087a25 */ /* 0x000fc800078e0008 */
[----:B------:R-:W-:Y:S02]  /*19d0*/  IMAD R13, R13, c[0x0][0x1e4], R12 ;  /* 0x000079000d0d7a24 */ /* 0x000fe400078e020c */
[----:B------:R-:W-:-:S03]  /*19e0*/  IMAD R14, R14, c[0x0][0x1e8], RZ ;  /* 0x00007a000e0e7a24 */ /* 0x000fc600078e02ff */
[----:B------:R-:W-:Y:S01]  /*19f0*/  IADD3 R9, R9, R13, RZ ;  /* 0x0000000d09097210 */ /* 0x000fe20007ffe0ff */
[----:B------:R-:W-:-:S04]  /*1a00*/  IMAD R13, R15, c[0x0][0x1ec], R14 ;  /* 0x00007b000f0d7a24 */ /* 0x000fc800078e020e */
[----:B------:R-:W-:-:S05]  /*1a10*/  IMAD.WIDE.U32 R8, R15, c[0x0][0x1e8], R8 ;  /* 0x00007a000f087a25 */ /* 0x000fca00078e0008 */
[----:B------:R-:W-:Y:S02]  /*1a20*/  IADD3 R9, R9, R13, RZ ;  /* 0x0000000d09097210 */ /* 0x000fe40007ffe0ff */
[----:B0-----:R-:W-:-:S04]  /*1a30*/  LEA R10, P1, R8, c[0x0][0x1b8], 0x1 ;  /* 0x00006e00080a7a11 */ /* 0x001fc800078208ff */
[----:B------:R-:W-:Y:S02]  /*1a40*/  LEA.HI.X R11, R8, c[0x0][0x1bc], R9, 0x1, P1 ;  /* 0x00006f00080b7a11 */ /* 0x000fe400008f0c09 */
[----:B------:R-:W-:-:S03]  /*1a50*/  ISETP.GE.AND P1, PT, R7, R0, PT ;  /* 0x000000000700720c */ /* 0x000fc60003f26270 */
[----:B--2---:R0:W-:Y:S10]  /*1a60*/  STG.E.U16 [R10.64], R17 ;  /* 0x000000110a007986 */ /* 0x0041f4000c101508 */
[----:B------:R-:W-:Y:S05]  /*1a70*/  @!P1 BRA `(.L_x_164) ;  /* 0xfffffd1000009947 */ /* 0x000fea000383ffff */
[----:B------:R-:W-:Y:S05]  /*1a80*/  EXIT ;  /* 0x000000000000794d */ /* 0x000fea0003800000 */
.L_x_165:
        /* <DEDUP_REMOVED lines=15> */
.L_x_220:


//--------------------- .text._ZN2at6native53_GLOBAL__N__83c2e5dd_20_UpSampleBicubic2d_cu_80ee57ca28upsample_bicubic2d_out_frameIN3c104HalfEfEEviT0_S5_bNS_27GenericPackedTensorAccessorIKT_Lm4ENS_16DefaultPtrTraitsElEENS6_IS7_Lm4ES9_lEE --------------------------
	.section	.text._ZN2at6native53_GLOBAL__N__83c2e5dd_20_UpSampleBicubic2d_cu_80ee57ca28upsample_bicubic2d_out_frameIN3c104HalfEfEEviT0_S5_bNS_27GenericPackedTensorAccessorIKT_Lm4ENS_16DefaultPtrTraitsElEENS6_IS7_Lm4ES9_lEE,"ax",@progbits
	.sectioninfo	@"SHI_REGISTERS=64"
	.align	128
.text._ZN2at6native53_GLOBAL__N__83c2e5dd_20_UpSampleBicubic2d_cu_80ee57ca28upsample_bicubic2d_out_frameIN3c104HalfEfEEviT0_S5_bNS_27GenericPackedTensorAccessorIKT_Lm4ENS_16DefaultPtrTraitsElEENS6_IS7_Lm4ES9_lEE:
        .type           _ZN2at6native53_GLOBAL__N__83c2e5dd_20_UpSampleBicubic2d_cu_80ee57ca28upsample_bicubic2d_out_frameIN3c104HalfEfEEviT0_S5_bNS_27GenericPackedTensorAccessorIKT_Lm4ENS_16DefaultPtrTraitsElEENS6_IS7_Lm4ES9_lEE,@function
        .size           _ZN2at6native53_GLOBAL__N__83c2e5dd_20_UpSampleBicubic2d_cu_80ee57ca28upsample_bicubic2d_out_frameIN3c104HalfEfEEviT0_S5_bNS_27GenericPackedTensorAccessorIKT_Lm4ENS_16DefaultPtrTraitsElEENS6_IS7_Lm4ES9_lEE,(.L_x_221 - _ZN2at6native53_GLOBAL__N__83c2e5dd_20_UpSampleBicubic2d_cu_80ee57ca28upsample_bicubic2d_out_frameIN3c104HalfEfEEviT0_S5_bNS_27GenericPackedTensorAccessorIKT_Lm4ENS_16DefaultPtrTraitsElEENS6_IS7_Lm4ES9_lEE)
        .other          _ZN2at6native53_GLOBAL__N__83c2e5dd_20_UpSampleBicubic2d_cu_80ee57ca28upsample_bicubic2d_out_frameIN3c104HalfEfEEviT0_S5_bNS_27GenericPackedTensorAccessorIKT_Lm4ENS_16DefaultPtrTraitsElEENS6_IS7_Lm4ES9_lEE,@"STO_CUDA_ENTRY STV_DEFAULT"
_ZN2at6native53_GLOBAL__N__83c2e5dd_20_UpSampleBicubic2d_cu_80ee57ca28upsample_bicubic2d_out_frameIN3c104HalfEfEEviT0_S5_bNS_27GenericPackedTensorAccessorIKT_Lm4ENS_16DefaultPtrTraitsElEENS6_IS7_Lm4ES9_lEE:
        /* <DEDUP_REMOVED lines=34> */
[----:B------:R-:W-:Y:S02]  /*0220*/  ISETP.EQ.AND P1, PT, R2, c[0x0][0x188], PT ;  /* 0x0000620002007a0c */ /* 0x000fe40003f22270 */
[----:B------:R-:W-:-:S05]  /*0230*/  IADD3 R3, -R5, RZ, RZ ;  /* 0x000000ff05037210 */ /* 0x000fca0007ffe1ff */
        /* <DEDUP_REMOVED lines=18> */
[----:B------:R-:W-:Y:S01]  /*0360*/  HFMA2.MMA R13, -RZ, RZ, 1.8125, 0 ;  /* 0x3f400000ff0d7435 */ /* 0x000fe200000001ff */
[----:B------:R-:W-:Y:S02]  /*0370*/  IMAD.MOV.U32 R12, RZ, RZ, 0x3fa00000 ;  /* 0x3fa00000ff0c7424 */ /* 0x000fe400078e00ff */
[----:B------:R-:W-:-:S04]  /*0380*/  IMAD.MOV.U32 R8, RZ, RZ, c[0x0][0x180] ;  /* 0x00006000ff087624 */ /* 0x000fc800078e00ff */
[----:B------:R-:W1:Y:S01]  /*0390*/  F2I.FTZ.FLOOR.NTZ R7, R10 ;  /* 0x0000000a00077305 */ /* 0x000e620000217100 */
[----:B------:R-:W-:-:S07]  /*03a0*/  ISETP.GE.AND P0, PT, R8, 0x1, PT ;  /* 0x000000010800780c */ /* 0x000fce0003f06270 */
[----:B0-----:R-:W0:Y:S08]  /*03b0*/  I2F R0, R6 ;  /* 0x0000000600007306 */ /* 0x001e300000201400 */
[----:B-1----:R-:W1:Y:S01]  /*03c0*/  I2F R3, R7 ;  /* 0x0000000700037306 */ /* 0x002e620000201400 */
[----:B0-----:R-:W-:-:S04]  /*03d0*/  FADD.FTZ R2, R11, -R0 ;  /* 0x800000000b027221 */ /* 0x001fc80000010000 */
[CC--:B------:R-:W-:Y:S02]  /*03e0*/  FFMA.FTZ R9, R2.reuse, R12.reuse, -2.25 ;  /* 0xc010000002097423 */ /* 0x0c0fe4000001000c */
[----:B------:R-:W-:Y:S02]  /*03f0*/  FADD.FTZ R4, R2, 1 ;  /* 0x3f80000002047421 */ /* 0x000fe40000010000 */
[----:B-1----:R-:W-:Y:S02]  /*0400*/  FADD.FTZ R3, R10, -R3 ;  /* 0x800000030a037221 */ /* 0x002fe40000010000 */
[----:B------:R-:W-:Y:S02]  /*0410*/  FMUL.FTZ R11, R2, R9 ;  /* 0x00000009020b7220 */ /* 0x000fe40000410000 */
[----:B------:R-:W-:Y:S02]  /*0420*/  FFMA.FTZ R0, R3, R12, -2.25 ;  /* 0xc010000003007423 */ /* 0x000fe4000001000c */
[----:B------:R-:W-:-:S02]  /*0430*/  FFMA.FTZ R9, R4, -R13, 3.75 ;  /* 0x4070000004097423 */ /* 0x000fc4000001080d */
[C---:B------:R-:W-:Y:S02]  /*0440*/  FMUL.FTZ R52, R3.reuse, R0 ;  /* 0x0000000003347220 */ /* 0x040fe40000410000 */
[C---:B------:R-:W-:Y:S02]  /*0450*/  FFMA.FTZ R0, R2.reuse, R11, 1 ;  /* 0x3f80000002007423 */ /* 0x040fe4000001000b */
[----:B------:R-:W-:Y:S02]  /*0460*/  FADD.FTZ R8, -R2, 1 ;  /* 0x3f80000002087421 */ /* 0x000fe40000010100 */
[----:B------:R-:W-:Y:S02]  /*0470*/  FFMA.FTZ R9, R4, R9, -6 ;  /* 0xc0c0000004097423 */ /* 0x000fe40000010009 */
[C---:B------:R-:W-:Y:S02]  /*0480*/  FADD.FTZ R11, -R3.reuse, 1 ;  /* 0x3f800000030b7421 */ /* 0x040fe40000010100 */
[----:B------:R-:W-:-:S02]  /*0490*/  FADD.FTZ R53, R3, 1 ;  /* 0x3f80000003357421 */ /* 0x000fc40000010000 */
[----:B------:R-:W-:Y:S02]  /*04a0*/  FFMA.FTZ R52, R3, R52, 1 ;  /* 0x3f80000003347423 */ /* 0x000fe40000010034 */
[-C--:B------:R-:W-:Y:S02]  /*04b0*/  FFMA.FTZ R3, R8, R12.reuse, -2.25 ;  /* 0xc010000008037423 */ /* 0x080fe4000001000c */
[----:B------:R-:W-:Y:S02]  /*04c0*/  FFMA.FTZ R2, R4, R9, 3 ;  /* 0x4040000004027423 */ /* 0x000fe40000010009 */
[----:B------:R-:W-:Y:S02]  /*04d0*/  FFMA.FTZ R12, R11, R12, -2.25 ;  /* 0xc01000000b0c7423 */ /* 0x000fe4000001000c */
[----:B------:R-:W-:Y:S02]  /*04e0*/  FFMA.FTZ R10, R53, -R13, 3.75 ;  /* 0x40700000350a7423 */ /* 0x000fe4000001080d */
[----:B------:R-:W-:-:S02]  /*04f0*/  FADD.FTZ R4, R8, 1 ;  /* 0x3f80000008047421 */ /* 0x000fc40000010000 */
[----:B------:R-:W-:Y:S02]  /*0500*/  FMUL.FTZ R12, R11, R12 ;  /* 0x0000000c0b0c7220 */ /* 0x000fe40000410000 */
[----:B------:R-:W-:Y:S02]  /*0510*/  FMUL.FTZ R3, R8, R3 ;  /* 0x0000000308037220 */ /* 0x000fe40000410000 */
[----:B------:R-:W-:Y:S02]  /*0520*/  FFMA.FTZ R10, R53, R10, -6 ;  /* 0xc0c00000350a7423 */ /* 0x000fe4000001000a */
[----:B------:R-:W-:Y:S02]  /*0530*/  FFMA.FTZ R9, R4, -R13, 3.75 ;  /* 0x4070000004097423 */ /* 0x000fe4000001080d */
[----:B------:R-:W-:Y:S02]  /*0540*/  FFMA.FTZ R51, R11, R12, 1 ;  /* 0x3f8000000b337423 */ /* 0x000fe4000001000c */
[----:B------:R-:W-:-:S02]  /*0550*/  FFMA.FTZ R3, R8, R3, 1 ;  /* 0x3f80000008037423 */ /* 0x000fc40000010003 */
[----:B------:R-:W-:Y:S02]  /*0560*/  FFMA.FTZ R53, R53, R10, 3 ;  /* 0x4040000035357423 */ /* 0x000fe4000001000a */
[----:B------:R-:W-:Y:S02]  /*0570*/  FADD.FTZ R11, R11, 1 ;  /* 0x3f8000000b0b7421 */ /* 0x000fe40000010000 */
[----:B------:R-:W-:Y:S01]  /*0580*/  FFMA.FTZ R9, R4, R9, -6 ;  /* 0xc0c0000004097423 */ /* 0x000fe20000010009 */
[----:B------:R-:W-:Y:S06]  /*0590*/  @!P0 EXIT ;  /* 0x000000000000894d */ /* 0x000fec0003800000 */
[C---:B------:R-:W-:Y:S01]  /*05a0*/  FFMA.FTZ R8, R11.reuse, -R13, 3.75 ;  /* 0x407000000b087423 */ /* 0x040fe2000001080d */
[----:B------:R-:W-:Y:S01]  /*05b0*/  UMOV UR5, 0x1 ;  /* 0x0000000100057882 */ /* 0x000fe20000000000 */
[----:B------:R-:W-:Y:S01]  /*05c0*/  FFMA.FTZ R4, R4, R9, 3 ;  /* 0x4040000004047423 */ /* 0x000fe20000010009 */
[----:B------:R-:W-:Y:S01]  /*05d0*/  ULDC UR4, c[0x0][0x188] ;  /* 0x0000620000047ab9 */ /* 0x000fe20000000800 */
[----:B------:R-:W-:Y:S01]  /*05e0*/  FFMA.FTZ R8, R11, R8, -6 ;  /* 0xc0c000000b087423 */ /* 0x000fe20000010008 */
[----:B------:R-:W-:Y:S01]  /*05f0*/  UIADD3 UR4, -UR5, UR4, URZ ;  /* 0x0000000405047290 */ /* 0x000fe2000fffe13f */
[----:B------:R-:W-:Y:S01]  /*0600*/  IADD3 R9, R7, 0x2, RZ ;  /* 0x0000000207097810 */ /* 0x000fe20007ffe0ff */
[----:B------:R-:W-:Y:S01]  /*0610*/  ULDC UR6, c[0x0][0x190] ;  /* 0x0000640000067ab9 */ /* 0x000fe20000000800 */
[----:B------:R-:W-:Y:S01]  /*0620*/  FFMA.FTZ R50, R11, R8, 3 ;  /* 0x404000000b327423 */ /* 0x000fe20000010008 */
[----:B------:R-:W-:Y:S01]  /*0630*/  UIADD3 UR5, -UR5, UR6, URZ ;  /* 0x0000000605057290 */ /* 0x000fe2000fffe13f */
[----:B------:R-:W-:Y:S01]  /*0640*/  IADD3 R8, R6, 0x2, RZ ;  /* 0x0000000206087810 */ /* 0x000fe20007ffe0ff */
[----:B------:R-:W-:Y:S01]  /*0650*/  STL.64 [R1+0xb8], R52 ;  /* 0x0000b83401007387 */ /* 0x000fe20000100a00 */
[----:B------:R-:W-:Y:S01]  /*0660*/  IMNMX R10, R9, UR4, PT ;  /* 0x00000004090a7c17 */ /* 0x000fe2000b800200 */
[----:B------:R-:W-:Y:S01]  /*0670*/  UMOV UR6, 0x1 ;  /* 0x0000000100067882 */ /* 0x000fe20000000000 */
[----:B------:R-:W-:Y:S01]  /*0680*/  IADD3 R9, R7, 0x1, RZ ;  /* 0x0000000107097810 */ /* 0x000fe20007ffe0ff */
[----:B------:R0:W-:Y:S01]  /*0690*/  STL.64 [R1+0xb0], R2 ;  /* 0x0000b00201007387 */ /* 0x0001e20000100a00 */
[----:B------:R-:W-:Y:S01]  /*06a0*/  SHF.R.S32.HI R12, RZ, 0x1f, R14 ;  /* 0x0000001fff0c7819 */ /* 0x000fe2000001140e */
[----:B------:R-:W-:Y:S01]  /*06b0*/  ULDC.64 UR14, c[0x0][0x1e8] ;  /* 0x00007a00000e7ab9 */ /* 0x000fe20000000a00 */
[----:B------:R-:W-:Y:S01]  /*06c0*/  IMNMX R8, R8, UR5, PT ;  /* 0x0000000508087c17 */ /* 0x000fe2000b800200 */
[----:B------:R-:W-:Y:S01]  /*06d0*/  ULDC.64 UR16, c[0x0][0x1a0] ;  /* 0x0000680000107ab9 */ /* 0x000fe20000000a00 */
[----:B------:R-:W-:Y:S01]  /*06e0*/  IMNMX R9, R9, UR4, PT ;  /* 0x0000000409097c17 */ /* 0x000fe2000b800200 */
[----:B------:R-:W-:Y:S01]  /*06f0*/  IMAD R11, R12, c[0x0][0x1f8], RZ ;  /* 0x00007e000c0b7a24 */ /* 0x000fe200078e02ff */
[----:B------:R-:W-:-:S02]  /*0700*/  IMNMX R10, RZ, R10, !PT ;  /* 0x0000000aff0a7217 */ /* 0x000fc40007800200 */
[----:B------:R-:W-:Y:S01]  /*0710*/  IMNMX R27, RZ, R8, !PT ;  /* 0x00000008ff1b7217 */ /* 0x000fe20007800200 */
[C---:B------:R-:W-:Y:S01]  /*0720*/  IMAD R13, R14.reuse, c[0x0][0x1fc], R11 ;  /* 0x00007f000e0d7a24 */ /* 0x040fe200078e020b */
[----:B------:R-:W-:Y:S01]  /*0730*/  IMNMX R29, RZ, R9, !PT ;  /* 0x00000009ff1d7217 */ /* 0x000fe20007800200 */
[----:B------:R-:W-:Y:S01]  /*0740*/  IMAD.WIDE.U32 R14, R14, c[0x0][0x1f8], RZ ;  /* 0x00007e000e0e7a25 */ /* 0x000fe200078e00ff */
[----:B------:R-:W-:Y:S02]  /*0750*/  SHF.R.S32.HI R11, RZ, 0x1f, R10 ;  /* 0x0000001fff0b7819 */ /* 0x000fe4000001140a */
[----:B------:R-:W-:Y:S01]  /*0760*/  SHF.R.S32.HI R12, RZ, 0x1f, R27 ;  /* 0x0000001fff0c7819 */ /* 0x000fe2000001141b */
[----:B------:R-:W-:Y:S01]  /*0770*/  IMAD.IADD R15, R15, 0x1, R13 ;  /* 0x000000010f0f7824 */ /* 0x000fe200078e020d */
[----:B------:R-:W-:Y:S01]  /*0780*/  SHF.R.S32.HI R8, RZ, 0x1f, R29 ;  /* 0x0000001fff087819 */ /* 0x000fe2000001141d */
[----:B------:R-:W-:Y:S01]  /*0790*/  IMAD R11, R11, c[0x0][0x1a8], RZ ;  /* 0x00006a000b0b7a24 */ /* 0x000fe200078e02ff */
[----:B------:R-:W-:Y:S01]  /*07a0*/  SHF.R.S32.HI R9, RZ, 0x1f, R5 ;  /* 0x0000001fff097819 */ /* 0x000fe20000011405 */
[----:B------:R-:W-:Y:S01]  /*07b0*/  IMAD R12, R12, c[0x0][0x1b0], RZ ;  /* 0x00006c000c0c7a24 */ /* 0x000fe200078e02ff */
[----:B------:R-:W-:Y:S01]  /*07c0*/  IMNMX R33, R7, UR4, PT ;  /* 0x0000000407217c17 */ /* 0x000fe2000b800200 */
[----:B------:R-:W-:Y:S01]  /*07d0*/  IMAD R16, R8, c[0x0][0x1a8], RZ ;  /* 0x00006a0008107a24 */ /* 0x000fe200078e02ff */
[----:B------:R-:W-:Y:S01]  /*07e0*/  IMNMX R19, R6, UR5, PT ;  /* 0x0000000506137c17 */ /* 0x000fe2000b800200 */
[C---:B------:R-:W-:Y:S01]  /*07f0*/  IMAD R13, R10.reuse, c[0x0][0x1ac], R11 ;  /* 0x00006b000a0d7a24 */ /* 0x040fe200078e020b */
[----:B------:R-:W-:Y:S01]  /*0800*/  IMNMX R33, RZ, R33, !PT ;  /* 0x00000021ff217217 */ /* 0x000fe20007800200 */
[----:B------:R-:W-:Y:S01]  /*0810*/  IMAD R8, R27, c[0x0][0x1b4], R12 ;  /* 0x00006d001b087a24 */ /* 0x000fe200078e020c */
[----:B------:R-:W-:Y:S01]  /*0820*/  IMNMX R19, RZ, R19, !PT ;  /* 0x00000013ff137217 */ /* 0x000fe20007800200 */
[----:B------:R-:W-:-:S04]  /*0830*/  IMAD.WIDE.U32 R10, R10, c[0x0][0x1a8], RZ ;  /* 0x00006a000a0a7a25 */ /* 0x000fc800078e00ff */
        /* <DEDUP_REMOVED lines=8> */
[----:B------:R-:W-:Y:S01]  /*08c0*/  IMAD.WIDE.U32 R22, R27, c[0x0][0x1b0], RZ ;  /* 0x00006c001b167a25 */ /* 0x000fe200078e00ff */
[----:B------:R-:W-:Y:S01]  /*08d0*/  IMNMX R5, R5, UR4, PT ;  /* 0x0000000405057c17 */ /* 0x000fe2000b800200 */
[----:B------:R0:W-:Y:S01]  /*08e0*/  STL.64 [R1+0x68], R2 ;  /* 0x0000680201007387 */ /* 0x0001e20000100a00 */
[----:B------:R-:W-:Y:S01]  /*08f0*/  IMNMX R14, R14, UR5, PT ;  /* 0x000000050e0e7c17 */ /* 0x000fe2000b800200 */
[----:B------:R-:W-:Y:S01]  /*0900*/  IMAD.WIDE.U32 R58, R29, c[0x0][0x1a8], RZ ;  /* 0x00006a001d3a7a25 */ /* 0x000fe200078e00ff */
[----:B------:R-:W-:-:S02]  /*0910*/  IADD3 R23, R23, R8, RZ ;  /* 0x0000000817177210 */ /* 0x000fc40007ffe0ff */
[----:B------:R-:W-:Y:S01]  /*0920*/  IMNMX R31, RZ, R5, !PT ;  /* 0x00000005ff1f7217 */ /* 0x000fe20007800200 */
[----:B------:R-:W-:Y:S01]  /*0930*/  IMAD.WIDE.U32 R56, R33, c[0x0][0x1a8], RZ ;  /* 0x00006a0021387a25 */ /* 0x000fe200078e00ff */
[----:B------:R-:W-:Y:S02]  /*0940*/  SHF.R.S32.HI R6, RZ, 0x1f, R33 ;  /* 0x0000001fff067819 */ /* 0x000fe40000011421 */
[----:B------:R-:W-:Y:S01]  /*0950*/  IMNMX R25, RZ, R14, !PT ;  /* 0x0000000eff197217 */ /* 0x000fe20007800200 */
[----:B------:R-:W-:Y:S01]  /*0960*/  IMAD.WIDE.U32 R52, R29, c[0x0][0x1a8], R22 ;  /* 0x00006a001d347a25 */ /* 0x000fe200078e0016 */
[----:B------:R-:W-:Y:S02]  /*0970*/  SHF.R.S32.HI R5, RZ, 0x1f, R31 ;  /* 0x0000001fff057819 */ /* 0x000fe4000001141f */
[----:B------:R-:W-:Y:S01]  /*0980*/  SHF.R.S32.HI R7, RZ, 0x1f, R25 ;  /* 0x0000001fff077819 */ /* 0x000fe20000011419 */
[----:B0-----:R-:W-:Y:S01]  /*0990*/  IMAD.WIDE.U32 R2, R33, c[0x0][0x1a8], R22 ;  /* 0x00006a0021027a25 */ /* 0x001fe200078e0016 */
[----:B------:R-:W-:-:S02]  /*09a0*/  SHF.R.S32.HI R14, RZ, 0x1f, R19 ;  /* 0x0000001fff0e7819 */ /* 0x000fc40000011413 */
[----:B------:R-:W-:Y:S01]  /*09b0*/  IMNMX R15, R9, UR5, PT ;  /* 0x00000005090f7c17 */ /* 0x000fe2000b800200 */
[----:B------:R-:W-:Y:S02]  /*09c0*/  IMAD.WIDE.U32 R40, R31, c[0x0][0x1a8], R22 ;  /* 0x00006a001f287a25 */ /* 0x000fe400078e0016 */
[----:B------:R-:W2:Y:S01]  /*09d0*/  LDL.64 R22, [R1+0x68] ;  /* 0x0000680001167983 */ /* 0x000ea20000100a00 */
[----:B------:R-:W-:Y:S01]  /*09e0*/  IMNMX R15, RZ, R15, !PT ;  /* 0x0000000fff0f7217 */ /* 0x000fe20007800200 */
[----:B------:R-:W-:Y:S02]  /*09f0*/  IMAD R6, R6, c[0x0][0x1a8], RZ ;  /* 0x00006a0006067a24 */ /* 0x000fe400078e02ff */
[----:B------:R-:W-:Y:S02]  /*0a00*/  IMAD R16, R5, c[0x0][0x1a8], RZ ;  /* 0x00006a0005107a24 */ /* 0x000fe400078e02ff */
[----:B------:R-:W-:Y:S02]  /*0a10*/  IMAD R9, R33, c[0x0][0x1ac], R6 ;  /* 0x00006b0021097a24 */ /* 0x000fe400078e0206 */
[----:B------:R-:W-:-:S02]  /*0a20*/  IMAD R6, R7, c[0x0][0x1b0], RZ ;  /* 0x00006c0007067a24 */ /* 0x000fc400078e02ff */
[----:B------:R-:W-:Y:S02]  /*0a30*/  IMAD R14, R14, c[0x0][0x1b0], RZ ;  /* 0x00006c000e0e7a24 */ /* 0x000fe400078e02ff */
[----:B------:R-:W-:-:S04]  /*0a40*/  IMAD.WIDE.U32 R20, R25, c[0x0][0x1b0], RZ ;  /* 0x00006c0019147a25 */ /* 0x000fc800078e00ff */
[----:B------:R-:W-:Y:S02]  /*0a50*/  IMAD R7, R25, c[0x0][0x1b4], R6 ;  /* 0x00006d0019077a24 */ /* 0x000fe400078e0206 */
[----:B------:R-:W-:Y:S02]  /*0a60*/  IMAD R5, R31, c[0x0][0x1ac], R16 ;  /* 0x00006b001f057a24 */ /* 0x000fe400078e0210 */
[----:B------:R-:W-:-:S04]  /*0a70*/  IMAD.WIDE.U32 R16, R19, c[0x0][0x1b0], RZ ;  /* 0x00006c0013107a25 */ /* 0x000fc800078e00ff */
[----:B------:R-:W-:Y:S01]  /*0a80*/  IMAD R6, R19, c[0x0][0x1b4], R14 ;  /* 0x00006d0013067a24 */ /* 0x000fe200078e020e */
[----:B------:R0:W-:Y:S01]  /*0a90*/  STL.64 [R1+0x58], R52 ;  /* 0x0000583401007387 */ /* 0x0001e20000100a00 */
[----:B------:R-:W-:Y:S01]  /*0aa0*/  IMAD.IADD R21, R21, 0x1, R7 ;  /* 0x0000000115157824 */ /* 0x000fe200078e0207 */
[----:B------:R-:W-:Y:S01]  /*0ab0*/  SHF.R.S32.HI R14, RZ, 0x1f, R15 ;  /* 0x0000001fff0e7819 */ /* 0x000fe2000001140f */
[----:B------:R-:W-:Y:S02]  /*0ac0*/  IMAD.IADD R17, R17, 0x1, R6 ;  /* 0x0000000111117824 */ /* 0x000fe400078e0206 */
        /* <DEDUP_REMOVED lines=9> */
[----:B------:R-:W-:Y:S01]  /*0b60*/  IMAD.WIDE.U32 R28, R25, c[0x0][0x1b0], R10 ;  /* 0x00006c00191c7a25 */ /* 0x000fe200078e000a */
[----:B------:R-:W-:Y:S03]  /*0b70*/  STL.64 [R1+0x8], R36 ;  /* 0x0000082401007387 */ /* 0x000fe60000100a00 */
[----:B------:R-:W-:-:S02]  /*0b80*/  IMAD.IADD R57, R57, 0x1, R9 ;  /* 0x0000000139397824 */ /* 0x000fc400078e0209 */
        /* <DEDUP_REMOVED lines=17> */
[----:B------:R-:W-:Y:S01]  /*0ca0*/  IADD3 R55, R55, R5, RZ ;  /* 0x0000000537377210 */ /* 0x000fe20007ffe0ff */
[----:B------:R-:W-:-:S04]  /*0cb0*/  IMAD.WIDE.U32 R58, R15, c[0x0][0x1b0], R58 ;  /* 0x00006c000f3a7a25 */ /* 0x000fc800078e003a */
[C---:B------:R-:W-:Y:S02]  /*0cc0*/  IMAD R61, R15.reuse, c[0x0][0x1b4], R14 ;  /* 0x00006d000f3d7a24 */ /* 0x040fe400078e020e */
        /* <DEDUP_REMOVED lines=9> */
[----:B--2---:R-:W-:Y:S01]  /*0d60*/  IADD3 R11, R9, R33, RZ ;  /* 0x00000021090b7210 */ /* 0x004fe20007ffe0ff */
[----:B------:R-:W-:-:S02]  /*0d70*/  IMAD.IADD R9, R7, 0x1, R29 ;  /* 0x0000000107097824 */ /* 0x000fc400078e021d */
[----:B------:R-:W-:Y:S01]  /*0d80*/  STL [R1+0xa0], R12 ;  /* 0x0000a00c01007387 */ /* 0x000fe20000100800 */
[----:B-1----:R-:W-:Y:S01]  /*0d90*/  IMAD.IADD R10, R8, 0x1, R27 ;  /* 0x00000001080a7824 */ /* 0x002fe200078e021b */
[----:B------:R-:W-:Y:S01]  /*0da0*/  IADD3 R8, R7, R49, RZ ;  /* 0x0000003107087210 */ /* 0x000fe20007ffe0ff */
[C---:B------:R-:W-:Y:S01]  /*0db0*/  IMAD.IADD R7, R6.reuse, 0x1, R47 ;  /* 0x0000000106077824 */ /* 0x040fe200078e022f */
[----:B------:R-:W-:Y:S04]  /*0dc0*/  STL [R1+0x90], R11 ;  /* 0x0000900b01007387 */ /* 0x000fe80000100800 */
[----:B------:R-:W-:Y:S04]  /*0dd0*/  STL [R1+0xa8], R10 ;  /* 0x0000a80a01007387 */ /* 0x000fe80000100800 */
[----:B------:R1:W-:Y:S04]  /*0de0*/  STL [R1+0x98], R9 ;  /* 0x0000980901007387 */ /* 0x0003e80000100800 */
[----:B------:R2:W-:Y:S04]  /*0df0*/  STL [R1+0x94], R8 ;  /* 0x0000940801007387 */ /* 0x0005e80000100800 */
[----:B------:R3:W-:Y:S01]  /*0e00*/  STL [R1+0x88], R7 ;  /* 0x0000880701007387 */ /* 0x0007e20000100800 */
[C---:B-1----:R-:W-:Y:S01]  /*0e10*/  IMAD.IADD R9, R6.reuse, 0x1, R45 ;  /* 0x0000000106097824 */ /* 0x042fe200078e022d */
[----:B--2---:R-:W-:Y:S01]  /*0e20*/  IADD3 R8, R6, R43, RZ ;  /* 0x0000002b06087210 */ /* 0x004fe20007ffe0ff */
[----:B------:R-:W-:-:S02]  /*0e30*/  IMAD.IADD R6, R5, 0x1, R39 ;  /* 0x0000000105067824 */ /* 0x000fc400078e0227 */
        /* <DEDUP_REMOVED lines=10> */
[----:B---3--:R-:W-:-:S03]  /*0ee0*/  IADD3 R5, R61, R57, RZ ;  /* 0x000000393d057210 */ /* 0x008fc60007ffe0ff */
[----:B------:R0:W-:Y:S04]  /*0ef0*/  STL [R1+0x74], R6 ;  /* 0x0000740601007387 */ /* 0x0001e80000100800 */
[----:B------:R0:W-:Y:S01]  /*0f00*/  STL [R1+0x70], R5 ;  /* 0x0000700501007387 */ /* 0x0001e20000100800 */
[----:B------:R-:W-:-:S03]  /*0f10*/  IMAD.IADD R61, R61, 0x1, R55 ;  /* 0x000000013d3d7824 */ /* 0x000fc600078e0237 */
.L_x_169:
[----:B------:R-:W2:Y:S04]  /*0f20*/  LDL R8, [R1+0xac] ;  /* 0x0000ac0001087983 */ /* 0x000ea80000100800 */
[----:B0-----:R-:W2:Y:S04]  /*0f30*/  LDL.64 R6, [R1+0x68] ;  /* 0x0000680001067983 */ /* 0x001ea80000100a00 */
[----:B------:R-:W3:Y:S04]  /*0f40*/  LDL R12, [R1+0x7c] ;  /* 0x00007c00010c7983 */ /* 0x000ee80000100800 */
[----:B------:R-:W4:Y:S04]  /*0f50*/  LDL.64 R10, [R1+0x8] ;  /* 0x00000800010a7983 */ /* 0x000f280000100a00 */
[----:B------:R-:W3:Y:S04]  /*0f60*/  LDL.64 R14, [R1+0x28] ;  /* 0x00002800010e7983 */ /* 0x000ee80000100a00 */
[----:B------:R-:W3:Y:S04]  /*0f70*/  LDL R9, [R1+0x8c] ;  /* 0x00008c0001097983 */ /* 0x000ee80000100800 */
[----:B------:R-:W3:Y:S01]  /*0f80*/  LDL.64 R18, [R1+0x48] ;  /* 0x0000480001127983 */ /* 0x000ee20000100a00 */
[----:B------:R-:W-:Y:S01]  /*0f90*/  IMAD.U32 R24, RZ, RZ, UR4 ;  /* 0x00000004ff187e24 */ /* 0x000fe2000f8e00ff */
[----:B------:R-:W-:Y:S01]  /*0fa0*/  MOV R42, UR4 ;  /* 0x00000004002a7c02 */ /* 0x000fe20008000f00 */
[----:B------:R-:W-:Y:S01]  /*0fb0*/  IMAD.U32 R22, RZ, RZ, UR4 ;  /* 0x00000004ff167e24 */ /* 0x000fe2000f8e00ff */
[----:B------:R-:W3:Y:S01]  /*0fc0*/  LDL R5, [R1+0x9c] ;  /* 0x00009c0001057983 */ /* 0x000ee20000100800 */
[----:B------:R-:W-:-:S03]  /*0fd0*/  IMAD.U32 R20, RZ, RZ, UR4 ;  /* 0x00000004ff147e24 */ /* 0x000fc6000f8e00ff */
        /* <DEDUP_REMOVED lines=11> */
[----:B--2---:R-:W-:-:S04]  /*1090*/  IMAD.MOV.U32 R7, RZ, RZ, R8 ;  /* 0x000000ffff077224 */ /* 0x004fc800078e0008 */
[----:B------:R-:W-:Y:S01]  /*10a0*/  IMAD.WIDE.U32 R24, R24, c[0x0][0x1e0], R6 ;  /* 0x0000780018187a25 */ /* 0x000fe200078e0006 */
[----:B------:R-:W-:-:S03]  /*10b0*/  MOV R6, R54 ;  /* 0x0000003600067202 */ /* 0x000fc60000000f00 */
[----:B------:R-:W-:Y:S01]  /*10c0*/  IMAD.MOV.U32 R7, RZ, RZ, R61 ;  /* 0x000000ffff077224 */ /* 0x000fe200078e003d */
[----:B----4-:R-:W2:Y:S03]  /*10d0*/  LDL R11, [R1+0x80] ;  /* 0x00008000010b7983 */ /* 0x010ea60000100800 */
[----:B------:R-:W-:-:S04]  /*10e0*/  IMAD.WIDE.U32 R42, R42, c[0x0][0x198], R6 ;  /* 0x000066002a2a7a25 */ /* 0x000fc800078e0006 */
[----:B------:R-:W-:Y:S02]  /*10f0*/  IMAD.MOV.U32 R6, RZ, RZ, R10 ;  /* 0x000000ffff067224 */ /* 0x000fe400078e000a */
[----:B---3--:R-:W-:Y:S02]  /*1100*/  IMAD.MOV.U32 R7, RZ, RZ, R12 ;  /* 0x000000ffff077224 */ /* 0x008fe400078e000c */
[----:B------:R-:W3:Y:S02]  /*1110*/  LDL.64 R12, [R1+0x30] ;  /* 0x00003000010c7983 */ /* 0x000ee40000100a00 */
[----:B------:R-:W-:Y:S01]  /*1120*/  IMAD.WIDE.U32 R22, R22, c[0x0][0x198], R6 ;  /* 0x0000660016167a25 */ /* 0x000fe200078e0006 */
[----:B------:R-:W-:Y:S02]  /*1130*/  MOV R6, R14 ;  /* 0x0000000e00067202 */ /* 0x000fe40000000f00 */
[----:B------:R-:W4:Y:S01]  /*1140*/  LDL.64 R14, [R1+0x50] ;  /* 0x00005000010e7983 */ /* 0x000f220000100a00 */
[----:B------:R-:W-:-:S04]  /*1150*/  IMAD.MOV.U32 R7, RZ, RZ, R9 ;  /* 0x000000ffff077224 */ /* 0x000fc800078e0009 */
[----:B------:R-:W-:-:S04]  /*1160*/  IMAD.WIDE.U32 R20, R20, c[0x0][0x198], R6 ;  /* 0x0000660014147a25 */ /* 0x000fc800078e0006 */
[----:B------:R-:W-:Y:S02]  /*1170*/  IMAD.MOV.U32 R6, RZ, RZ, R18 ;  /* 0x000000ffff067224 */ /* 0x000fe400078e0012 */
[----:B------:R-:W2:Y:S01]  /*1180*/  LDL.64 R18, [R1+0x18] ;  /* 0x0000180001127983 */ /* 0x000ea20000100a00 */
[----:B------:R-:W-:Y:S02]  /*1190*/  MOV R8, UR4 ;  /* 0x0000000400087c02 */ /* 0x000fe40008000f00 */
[----:B------:R-:W-:Y:S01]  /*11a0*/  MOV R7, R5 ;  /* 0x0000000500077202 */ /* 0x000fe20000000f00 */
[----:B------:R-:W-:-:S04]  /*11b0*/  IMAD.U32 R10, RZ, RZ, UR4 ;  /* 0x00000004ff0a7e24 */ /* 0x000fc8000f8e00ff */
[----:B------:R-:W-:Y:S01]  /*11c0*/  IMAD.WIDE.U32 R8, R8, c[0x0][0x198], R6 ;  /* 0x0000660008087a25 */ /* 0x000fe200078e0006 */
[----:B------:R-:W-:-:S03]  /*11d0*/  MOV R6, R56 ;  /* 0x0000003800067202 */ /* 0x000fc60000000f00 */
        /* <DEDUP_REMOVED lines=12> */
[----:B------:R-:W-:Y:S01]  /*12a0*/  IMAD.U32 R5, RZ, RZ, UR4 ;  /* 0x00000004ff057e24 */ /* 0x000fe2000f8e00ff */
        /* <DEDUP_REMOVED lines=92> */
.L_x_167:
        /* <DEDUP_REMOVED lines=28> */
[----:B------:R-:W-:Y:S01]  /*1a30*/  IADD3.X R31, R16, UR9, RZ, P0, !PT ;  /* 0x00000009101f7c10 */ /* 0x000fe200087fe4ff */
[----:B--2---:R-:W-:-:S05]  /*1a40*/  HADD2.F32 R43, -RZ, R43.H0_H0 ;  /* 0x2000002bff2b7230 */ /* 0x004fca0000004100 */
[----:B------:R-:W-:Y:S02]  /*1a50*/  FMUL.FTZ R60, R0, R43 ;  /* 0x0000002b003c7220 */ /* 0x000fe40000410000 */
[----:B------:R0:W2:Y:S01]  /*1a60*/  LDG.E.U16 R43, [R30.64] ;  /* 0x0000000c1e2b7981 */ /* 0x0000a2000c1e1500 */
[----:B---3--:R-:W-:Y:S01]  /*1a70*/  HADD2.F32 R44, -RZ, R44.H0_H0 ;  /* 0x2000002cff2c7230 */ /* 0x008fe20000004100 */
[----:B0-----:R-:W-:-:S04]  /*1a80*/  IADD3 R30, P0, R19, UR8, RZ ;  /* 0x00000008131e7c10 */ /* 0x001fc8000ff1e0ff */
[----:B------:R-:W-:Y:S01]  /*1a90*/  IADD3.X R31, R18, UR9, RZ, P0, !PT ;  /* 0x00000009121f7c10 */ /* 0x000fe200087fe4ff */
[----:B-----5:R-:W-:Y:S01]  /*1aa0*/  FFMA.FTZ R60, R2, R44, R60 ;  /* 0x0000002c023c7223 */ /* 0x020fe2000001003c */
[----:B----4-:R-:W-:-:S03]  /*1ab0*/  HADD2.F32 R45, -RZ, R45.H0_H0 ;  /* 0x2000002dff2d7230 */ /* 0x010fc60000004100 */
[----:B------:R0:W3:Y:S02]  /*1ac0*/  LDG.E.U16 R44, [R30.64] ;  /* 0x0000000c1e2c7981 */ /* 0x0000e4000c1e1500 */
[----:B------:R-:W-:Y:S01]  /*1ad0*/  FFMA.FTZ R45, R3, R45, R60 ;  /* 0x0000002d032d7223 */ /* 0x000fe2000001003c */
[----:B0-----:R-:W-:-:S04]  /*1ae0*/  IADD3 R30, P0, R21, UR8, RZ ;  /* 0x00000008151e7c10 */ /* 0x001fc8000ff1e0ff */
[----:B------:R-:W-:Y:S01]  /*1af0*/  IADD3.X R31, R20, UR9, RZ, P0, !PT ;  /* 0x00000009141f7c10 */ /* 0x000fe200087fe4ff */
[----:B------:R-:W-:-:S04]  /*1b00*/  HADD2.F32 R60, -RZ, R32.H0_H0 ;  /* 0x20000020ff3c7230 */ /* 0x000fc80000004100 */
[----:B------:R0:W4:Y:S01]  /*1b10*/  LDG.E.U16 R32, [R30.64] ;  /* 0x0000000c1e207981 */ /* 0x000122000c1e1500 */
[----:B------:R-:W-:Y:S01]  /*1b20*/  HADD2.F32 R33, -RZ, R33.H0_H0 ;  /* 0x20000021ff217230 */ /* 0x000fe20000004100 */
[----:B------:R-:W-:Y:S01]  /*1b30*/  FFMA.FTZ R45, R4, R60, R45 ;  /* 0x0000003c042d7223 */ /* 0x000fe2000001002d */
[----:B0-----:R-:W-:-:S04]  /*1b40*/  IADD3 R30, P0, R23, UR8, RZ ;  /* 0x00000008171e7c10 */ /* 0x001fc8000ff1e0ff */
[----:B------:R-:W-:Y:S01]  /*1b50*/  IADD3.X R31, R22, UR9, RZ, P0, !PT ;  /* 0x00000009161f7c10 */ /* 0x000fe200087fe4ff */
[----:B------:R-:W-:-:S04]  /*1b60*/  FMUL.FTZ R60, R0, R33 ;  /* 0x00000021003c7220 */ /* 0x000fc80000410000 */
[----:B------:R0:W4:Y:S01]  /*1b70*/  LDG.E.U16 R33, [R30.64] ;  /* 0x0000000c1e217981 */ /* 0x000122000c1e1500 */
[----:B------:R-:W-:Y:S01]  /*1b80*/  HADD2.F32 R46, -RZ, R46.H0_H0 ;  /* 0x2000002eff2e7230 */ /* 0x000fe20000004100 */
[----:B0-----:R-:W-:-:S04]  /*1b90*/  IADD3 R30, P0, R25, UR8, RZ ;  /* 0x00000008191e7c10 */ /* 0x001fc8000ff1e0ff */
[----:B------:R-:W-:Y:S01]  /*1ba0*/  IADD3.X R31, R24, UR9, RZ, P0, !PT ;  /* 0x00000009181f7c10 */ /* 0x000fe200087fe4ff */
[----:B------:R-:W-:-:S04]  /*1bb0*/  FFMA.FTZ R60, R2, R46, R60 ;  /* 0x0000002e023c7223 */ /* 0x000fc8000001003c */
[----:B------:R0:W4:Y:S01]  /*1bc0*/  LDG.E.U16 R46, [R30.64] ;  /* 0x0000000c1e2e7981 */ /* 0x000122000c1e1500 */
[----:B------:R-:W-:Y:S01]  /*1bd0*/  HADD2.F32 R47, -RZ, R47.H0_H0 ;  /* 0x2000002fff2f7230 */ /* 0x000fe20000004100 */
[----:B0-----:R-:W-:-:S04]  /*1be0*/  IADD3 R30, P0, R27, UR8, RZ ;  /* 0x000000081b1e7c10 */ /* 0x001fc8000ff1e0ff */
[----:B------:R-:W-:Y:S01]  /*1bf0*/  IADD3.X R31, R26, UR9, RZ, P0, !PT ;  /* 0x000000091a1f7c10 */ /* 0x000fe200087fe4ff */
[----:B------:R-:W-:-:S04]  /*1c00*/  FFMA.FTZ R47, R3, R47, R60 ;  /* 0x0000002f032f7223 */ /* 0x000fc8000001003c */
[----:B------:R0:W4:Y:S02]  /*1c10*/  LDG.E.U16 R60, [R30.64] ;  /* 0x0000000c1e3c7981 */ /* 0x000124000c1e1500 */
[----:B0-----:R-:W-:-:S04]  /*1c20*/  IADD3 R30, P0, R6, UR8, RZ ;  /* 0x00000008061e7c10 */ /* 0x001fc8000ff1e0ff */
[----:B------:R-:W-:-:S05]  /*1c30*/  IADD3.X R31, R28, UR9, RZ, P0, !PT ;  /* 0x000000091c1f7c10 */ /* 0x000fca00087fe4ff */
[----:B------:R0:W4:Y:S01]  /*1c40*/  LDG.E.U16 R30, [R30.64] ;  /* 0x0000000c1e1e7981 */ /* 0x000122000c1e1500 */
[----:B------:R-:W-:Y:S02]  /*1c50*/  HADD2.F32 R48, -RZ, R48.H0_H0 ;  /* 0x20000030ff307230 */ /* 0x000fe40000004100 */
[----:B------:R-:W-:-:S03]  /*1c60*/  HADD2.F32 R49, -RZ, R49.H0_H0 ;  /* 0x20000031ff317230 */ /* 0x000fc60000004100 */
[----:B------:R-:W-:-:S04]  /*1c70*/  FFMA.FTZ R47, R4, R48, R47 ;  /* 0x00000030042f7223 */ /* 0x000fc8000001002f */
[----:B------:R-:W-:-:S04]  /*1c80*/  FMUL.FTZ R47, R52, R47 ;  /* 0x0000002f342f7220 */ /* 0x000fc80000410000 */
[----:B------:R-:W-:Y:S01]  /*1c90*/  FFMA.FTZ R45, R53, R45, R47 ;  /* 0x0000002d352d7223 */ /* 0x000fe2000001002f */
[----:B------:R-:W-:Y:S02]  /*1ca0*/  UIADD3 UR5, UR5, 0x1, URZ ;  /* 0x0000000105057890 */ /* 0x000fe4000fffe03f */
[----:B------:R-:W-:Y:S02]  /*1cb0*/  ULDC UR10, c[0x0][0x180] ;  /* 0x00006000000a7ab9 */ /* 0x000fe40000000800 */
[----:B------:R-:W-:Y:S01]  /*1cc0*/  UISETP.GE.AND UP0, UPT, UR5, UR10, UPT ;  /* 0x0000000a0500728c */ /* 0x000fe2000bf06270 */
[----:B0-----:R-:W-:-:S05]  /*1cd0*/  IMAD.MOV.U32 R31, RZ, RZ, R5 ;  /* 0x000000ffff1f7224 */ /* 0x001fca00078e0005 */
[----:B------:R-:W-:Y:S01]  /*1ce0*/  PLOP3.LUT P1, PT, PT, PT, UP0, 0x80, 0x0 ;  /* 0x000000000000781c */ /* 0x000fe20003f2f008 */
[----:B------:R-:W-:-:S04]  /*1cf0*/  ULEA UR8, UP1, UR16, UR8, 0x1 ;  /* 0x0000000810087291 */ /* 0x000fc8000f82083f */
[----:B------:R-:W-:Y:S01]  /*1d00*/  UIADD3.X UR9, UR9, UR6, URZ, UP1, !UPT ;  /* 0x0000000609097290 */ /* 0x000fe20008ffe43f */
[----:B--2---:R-:W-:-:S05]  /*1d10*/  HADD2.F32 R43, -RZ, R43.H0_H0 ;  /* 0x2000002bff2b7230 */ /* 0x004fca0000004100 */
[----:B------:R-:W-:-:S04]  /*1d20*/  FMUL.FTZ R43, R0, R43 ;  /* 0x0000002b002b7220 */ /* 0x000fc80000410000 */
[----:B------:R-:W-:Y:S01]  /*1d30*/  FFMA.FTZ R43, R2, R49, R43 ;  /* 0x00000031022b7223 */ /* 0x000fe2000001002b */
[----:B---3--:R-:W-:-:S05]  /*1d40*/  HADD2.F32 R44, -RZ, R44.H0_H0 ;  /* 0x2000002cff2c7230 */ /* 0x008fca0000004100 */
[----:B------:R-:W-:Y:S01]  /*1d50*/  FFMA.FTZ R43, R3, R44, R43 ;  /* 0x0000002c032b7223 */ /* 0x000fe2000001002b */
[----:B----4-:R-:W-:-:S05]  /*1d60*/  HADD2.F32 R32, -RZ, R32.H0_H0 ;  /* 0x20000020ff207230 */ /* 0x010fca0000004100 */
[----:B------:R-:W-:Y:S01]  /*1d70*/  FFMA.FTZ R32, R4, R32, R43 ;  /* 0x0000002004207223 */ /* 0x000fe2000001002b */
[----:B------:R-:W-:-:S03]  /*1d80*/  HADD2.F32 R33, -RZ, R33.H0_H0 ;  /* 0x20000021ff217230 */ /* 0x000fc60000004100 */
[----:B------:R-:W-:Y:S01]  /*1d90*/  FFMA.FTZ R32, R51, R32, R45 ;  /* 0x0000002033207223 */ /* 0x000fe2000001002d */
[----:B------:R-:W-:-:S05]  /*1da0*/  HADD2.F32 R46, -RZ, R46.H0_H0 ;  /* 0x2000002eff2e7230 */ /* 0x000fca0000004100 */
[----:B------:R-:W-:-:S04]  /*1db0*/  FMUL.FTZ R46, R0, R46 ;  /* 0x0000002e002e7220 */ /* 0x000fc80000410000 */
[----:B------:R-:W-:Y:S01]  /*1dc0*/  FFMA.FTZ R33, R2, R33, R46 ;  /* 0x0000002102217223 */ /* 0x000fe2000001002e */
[----:B------:R-:W-:-:S05]  /*1dd0*/  HADD2.F32 R60, -RZ, R60.H0_H0 ;  /* 0x2000003cff3c7230 */ /* 0x000fca0000004100 */
[----:B------:R-:W-:Y:S01]  /*1de0*/  FFMA.FTZ R33, R3, R60, R33 ;  /* 0x0000003c03217223 */ /* 0x000fe20000010021 */
[----:B------:R-:W-:-:S05]  /*1df0*/  HADD2.F32 R30, -RZ, R30.H0_H0 ;  /* 0x2000001eff1e7230 */ /* 0x000fca0000004100 */
[----:B------:R-:W-:-:S04]  /*1e00*/  FFMA.FTZ R30, R4, R30, R33 ;  /* 0x0000001e041e7223 */ /* 0x000fc80000010021 */
[----:B------:R-:W-:-:S05]  /*1e10*/  FFMA.FTZ R30, R50, R30, R32 ;  /* 0x0000001e321e7223 */ /* 0x000fca0000010020 */
[----:B------:R-:W-:-:S04]  /*1e20*/  F2FP.PACK_AB R30, RZ, R30 ;  /* 0x0000001eff1e723e */ /* 0x000fc800000000ff */
        /* <DEDUP_REMOVED lines=13> */
.L_x_168:
[----:B------:R-:W-:Y:S05]  /*1f00*/  EXIT ;  /* 0x000000000000794d */ /* 0x000fea0003800000 */
.L_x_166:
[----:B------:R-:W-:-:S04]  /*1f10*/  MOV R6, 0x1 ;  /* 0x0000000100067802 */ /* 0x000fc80000000f00 */
        /* <DEDUP_REMOVED lines=36> */
.L_x_177:
        /* <DEDUP_REMOVED lines=37> */
.L_x_173:
        /* <DEDUP_REMOVED lines=103> */
.L_x_172:
        /* <DEDUP_REMOVED lines=56> */
.L_x_174:
[----:B------:R-:W-:-:S13]  /*2da0*/  ISETP.NE.OR P0, PT, R20, RZ, P0 ;  /* 0x000000ff1400720c */ /* 0x000fda0000705670 */
[----:B------:R-:W-:Y:S05]  /*2db0*/  @!P0 BRA `(.L_x_170) ;  /* 0x000001f000008947 */ /* 0x000fea0003800000 */
.L_x_171:
        /* <DEDUP_REMOVED lines=10> */
[----:B------:R-:W-:-:S03]  /*2e60*/  IMAD.X R33, R27, 0x1, R14, P0 ;  /* 0x000000011b217824 */ /* 0x000fc600000e060e */
[----:B------:R-:W-:Y:S02]  /*2e70*/  IADD3.X R35, R31, R11, RZ, P2, !PT ;  /* 0x0000000b1f237210 */ /* 0x000fe400017fe4ff */
[----:B------:R-:W-:Y:S01]  /*2e80*/  IADD3 R28, P0, R32, R15, RZ ;  /* 0x0000000f201c7210 */ /* 0x000fe20007f1e0ff */
[----:B--2---:R1:W-:Y:S04]  /*2e90*/  STG.E.U16 [R32.64], R41 ;  /* 0x0000002920007986 */ /* 0x0043e8000c10150c */
[----:B------:R-:W2:Y:S01]  /*2ea0*/  LDG.E.U16 R43, [R34.64] ;  /* 0x0000000c222b7981 */ /* 0x000ea2000c1e1500 */
[----:B------:R-:W-:Y:S01]  /*2eb0*/  IADD3 R36, P2, R34, R12, RZ ;  /* 0x0000000c22247210 */ /* 0x000fe20007f5e0ff */
[----:B------:R-:W-:-:S03]  /*2ec0*/  IMAD.X R29, R33, 0x1, R14, P0 ;  /* 0x00000001211d7824 */ /* 0x000fc600000e060e */
[----:B------:R-:W-:Y:S02]  /*2ed0*/  IADD3.X R37, R35, R11, RZ, P2, !PT ;  /* 0x0000000b23257210 */ /* 0x000fe400017fe4ff */
        /* <DEDUP_REMOVED lines=13> */
.L_x_170:
        /* <DEDUP_REMOVED lines=10> */
[----:B------:R-:W3:Y:S01]  /*3050*/  LDG.E.U16 R27, [R26.64] ;  /* 0x0000000c1a1b7981 */ /* 0x000ee2000c1e1500 */
[----:B------:R-:W-:Y:S01]  /*3060*/  MOV R22, R6 ;  /* 0x0000000600167202 */ /* 0x000fe20000000f00 */
[----:B------:R-:W-:-:S04]  /*3070*/  IMAD R9, R7, c[0x0][0x1e8], RZ ;  /* 0x00007a0007097a24 */ /* 0x000fc800078e02ff */
        /* <DEDUP_REMOVED lines=42> */
.L_x_175:
[----:B------:R-:W-:-:S04]  /*3320*/  IADD3 R0, P0, R0, 0x1, RZ ;  /* 0x0000000100007810 */ /* 0x000fc80007f1e0ff */
[----:B------:R-:W-:Y:S01]  /*3330*/  IADD3.X R38, RZ, R38, RZ, P0, !PT ;  /* 0x00000026ff267210 */ /* 0x000fe200007fe4ff */
[----:B------:R-:W-:Y:S01]  /*3340*/  @P1 CALL.REL.NOINC `(.L_x_176) ;  /* 0x0000001000001944 */ /* 0x000fe20003c00000 */
[----:B------:R-:W-:Y:S05]  /*3350*/  BRA `(.L_x_177) ;  /* 0xffffee0000007947 */ /* 0x000fea000383ffff */
.L_x_176:
[----:B------:R-:W-:Y:S05]  /*3360*/  EXIT ;  /* 0x000000000000794d */ /* 0x000fea0003800000 */
.L_x_178:
        /* <DEDUP_REMOVED lines=9> */
.L_x_221:


//--------------------- .text._ZN2at6native53_GLOBAL__N__83c2e5dd_20_UpSampleBicubic2d_cu_80ee57ca37upsample_bicubic2d_out_frame_parallelIN3c104HalfEfEEviT0_S5_bNS_27GenericPackedTensorAccessorIKT_Lm4ENS_16DefaultPtrTraitsElEENS6_IS7_Lm4ES9_lEE --------------------------
	.section	.text._ZN2at6native53_GLOBAL__N__83c2e5dd_20_UpSampleBicubic2d_cu_80ee57ca37upsample_bicubic2d_out_frame_parallelIN3c104HalfEfEEviT0_S5_bNS_27GenericPackedTensorAccessorIKT_Lm4ENS_16DefaultPtrTraitsElEENS6_IS7_Lm4ES9_lEE,"ax",@progbits
	.sectioninfo	@"SHI_REGISTERS=64"
	.align	128
.text._ZN2at6native53_GLOBAL__N__83c2e5dd_20_UpSampleBicubic2d_cu_80ee57ca37upsample_bicubic2d_out_frame_parallelIN3c104HalfEfEEviT0_S5_bNS_27GenericPackedTensorAccessorIKT_Lm4ENS_16DefaultPtrTraitsElEENS6_IS7_Lm4ES9_lEE:
        .type           _ZN2at6native53_GLOBAL__N__83c2e5dd_20_UpSampleBicubic2d_cu_80ee57ca37upsample_bicubic2d_out_frame_parallelIN3c104HalfEfEEviT0_S5_bNS_27GenericPackedTensorAccessorIKT_Lm4ENS_16DefaultPtrTraitsElEENS6_IS7_Lm4ES9_lEE,@function
        .size           _ZN2at6native53_GLOBAL__N__83c2e5dd_20_UpSampleBicubic2d_cu_80ee57ca37upsample_bicubic2d_out_frame_parallelIN3c104HalfEfEEviT0_S5_bNS_27GenericPackedTensorAccessorIKT_Lm4ENS_16DefaultPtrTraitsElEENS6_IS7_Lm4ES9_lEE,(.L_x_222 - _ZN2at6native53_GLOBAL__N__83c2e5dd_20_UpSampleBicubic2d_cu_80ee57ca37upsample_bicubic2d_out_frame_parallelIN3c104HalfEfEEviT0_S5_bNS_27GenericPackedTensorAccessorIKT_Lm4ENS_16DefaultPtrTraitsElEENS6_IS7_Lm4ES9_lEE)
        .other          _ZN2at6native53_GLOBAL__N__83c2e5dd_20_UpSampleBicubic2d_cu_80ee57ca37upsample_bicubic2d_out_frame_parallelIN3c104HalfEfEEviT0_S5_bNS_27GenericPackedTensorAccessorIKT_Lm4ENS_16DefaultPtrTraitsElEENS6_IS7_Lm4ES9_lEE,@"STO_CUDA_ENTRY STV_DEFAULT"
_ZN2at6native53_GLOBAL__N__83c2e5dd_20_UpSampleBicubic2d_cu_80ee57ca37upsample_bicubic2d_out_frame_parallelIN3c104HalfEfEEviT0_S5_bNS_27GenericPackedTensorAccessorIKT_Lm4ENS_16DefaultPtrTraitsElEENS6_IS7_Lm4ES9_lEE:
        /* <DEDUP_REMOVED lines=12> */
[----:B0-----:R-:W-:Y:S01]  /*00c0*/  IMAD.MOV.U32 R2, RZ, RZ, RZ ;  /* 0x000000ffff027224 */ /* 0x001fe200078e00ff */
[----:B-1----:R-:W-:-:S05]  /*00d0*/  IADD3 R6, RZ, -R3, RZ ;  /* 0x80000003ff067210 */ /* 0x002fca0007ffe0ff */
        /* <DEDUP_REMOVED lines=16> */
[----:B------:R-:W-:Y:S02]  /*01e0*/  IMAD.MOV.U32 R4, RZ, RZ, R3 ;  /* 0x000000ffff047224 */ /* 0x000fe400078e0003 */
[----:B------:R-:W-:-:S03]  /*01f0*/  IMAD.MOV.U32 R3, RZ, RZ, c[0x0][0x1d0] ;  /* 0x00007400ff037624 */ /* 0x000fc600078e00ff */
[----:B------:R-:W-:Y:S02]  /*0200*/  @!P2 IADD3 R4, -R4, RZ, RZ ;  /* 0x000000ff0404a210 */ /* 0x000fe40007ffe1ff */
[----:B------:R-:W-:Y:S02]  /*0210*/  @!P1 LOP3.LUT R4, RZ, c[0x0][0x1d8], RZ, 0x33, !PT ;  /* 0x00007600ff049a12 */ /* 0x000fe400078e33ff */
[----:B------:R-:W-:Y:S02]  /*0220*/  ISETP.EQ.AND P1, PT, R3, c[0x0][0x188], PT ;  /* 0x0000620003007a0c */ /* 0x000fe40003f22270 */
[----:B------:R-:W-:-:S05]  /*0230*/  IADD3 R3, -R4, RZ, RZ ;  /* 0x000000ff04037210 */ /* 0x000fca0007ffe1ff */
        /* <DEDUP_REMOVED lines=25> */
[----:B------:R-:W-:Y:S01]  /*03d0*/  IMAD.MOV.U32 R14, RZ, RZ, 0x3f400000 ;  /* 0x3f400000ff0e7424 */ /* 0x000fe200078e00ff */
[----:B------:R-:W-:Y:S01]  /*03e0*/  UMOV UR6, 0x1 ;  /* 0x0000000100067882 */ /* 0x000fe20000000000 */
[----:B------:R-:W-:Y:S01]  /*03f0*/  ISETP.NE.AND P0, PT, RZ, c[0x0][0x180], PT ;  /* 0x00006000ff007a0c */ /* 0x000fe20003f05270 */
[----:B------:R-:W-:Y:S01]  /*0400*/  ULDC UR5, c[0x0][0x190] ;  /* 0x0000640000057ab9 */ /* 0x000fe20000000800 */
        /* <DEDUP_REMOVED lines=12> */
[----:B------:R-:W-:Y:S01]  /*04d0*/  FFMA.FTZ R6, R11, R15, -2.25 ;  /* 0xc01000000b067423 */ /* 0x000fe2000001000f */
[----:B------:R-:W-:Y:S01]  /*04e0*/  IADD3 R45, R3, R45, RZ ;  /* 0x0000002d032d7210 */ /* 0x000fe20007ffe0ff */
[----:B0-----:R-:W-:Y:S01]  /*04f0*/  FADD.FTZ R52, R17, -R0 ;  /* 0x8000000011347221 */ /* 0x001fe20000010000 */
[----:B------:R-:W-:Y:S01]  /*0500*/  MOV R44, R2 ;  /* 0x00000002002c7202 */ /* 0x000fe20000000f00 */
[C---:B------:R-:W-:Y:S02]  /*0510*/  FMUL.FTZ R0, R11.reuse, R6 ;  /* 0x000000060b007220 */ /* 0x040fe40000410000 */
[C---:B------:R-:W-:Y:S02]  /*0520*/  FADD.FTZ R6, -R11.reuse, 1 ;  /* 0x3f8000000b067421 */ /* 0x040fe40000010100 */
[----:B------:R-:W-:Y:S01]  /*0530*/  FADD.FTZ R3, R11, 1 ;  /* 0x3f8000000b037421 */ /* 0x000fe20000010000 */
[----:B--2---:R-:W-:Y:S01]  /*0540*/  IADD3 R12, R9, 0xffffffe, RZ ;  /* 0x0ffffffe090c7810 */ /* 0x004fe20007ffe0ff */
[----:B------:R-:W-:-:S02]  /*0550*/  FFMA.FTZ R7, R6, R15, -2.25 ;  /* 0xc010000006077423 */ /* 0x000fc4000001000f */
[----:B------:R-:W-:Y:S02]  /*0560*/  FFMA.FTZ R2, R3, -R14, 3.75 ;  /* 0x4070000003027423 */ /* 0x000fe4000001080e */
[C---:B------:R-:W-:Y:S02]  /*0570*/  FMUL.FTZ R9, R6.reuse, R7 ;  /* 0x0000000706097220 */ /* 0x040fe40000410000 */
[----:B------:R-:W0:Y:S01]  /*0580*/  F2I.FTZ.U32.TRUNC.NTZ R7, R12 ;  /* 0x0000000c00077305 */ /* 0x000e22000021f000 */
[----:B------:R-:W-:Y:S01]  /*0590*/  FFMA.FTZ R0, R11, R0, 1 ;  /* 0x3f8000000b007423 */ /* 0x000fe20000010000 */
[----:B------:R-:W-:Y:S01]  /*05a0*/  SHF.R.S32.HI R11, RZ, 0x1f, R4 ;  /* 0x0000001fff0b7819 */ /* 0x000fe20000011404 */
[----:B------:R-:W-:Y:S02]  /*05b0*/  FADD.FTZ R10, R6, 1 ;  /* 0x3f800000060a7421 */ /* 0x000fe40000010000 */
[----:B------:R-:W-:Y:S02]  /*05c0*/  FFMA.FTZ R2, R3, R2, -6 ;  /* 0xc0c0000003027423 */ /* 0x000fe40000010002 */
[----:B------:R-:W-:-:S02]  /*05d0*/  FADD.FTZ R53, R52, 1 ;  /* 0x3f80000034357421 */ /* 0x000fc40000010000 */
[----:B------:R-:W-:Y:S02]  /*05e0*/  IMAD R49, R11, c[0x0][0x1f0], RZ ;  /* 0x00007c000b317a24 */ /* 0x000fe400078e02ff */
[----:B------:R-:W-:Y:S02]  /*05f0*/  FFMA.FTZ R2, R3, R2, 3 ;  /* 0x4040000003027423 */ /* 0x000fe40000010002 */
[-C--:B------:R-:W-:Y:S02]  /*0600*/  FFMA.FTZ R11, R10, -R14.reuse, 3.75 ;  /* 0x407000000a0b7423 */ /* 0x080fe4000001080e */
[----:B------:R-:W-:Y:S01]  /*0610*/  FFMA.FTZ R3, R6, R9, 1 ;  /* 0x3f80000006037423 */ /* 0x000fe20000010009 */
[----:B0-----:R-:W-:Y:S01]  /*0620*/  IADD3 R12, RZ, -R7, RZ ;  /* 0x80000007ff0c7210 */ /* 0x001fe20007ffe0ff */
[----:B------:R-:W-:Y:S02]  /*0630*/  FFMA.FTZ R9, R52, R15, -2.25 ;  /* 0xc010000034097423 */ /* 0x000fe4000001000f */
[----:B------:R-:W-:-:S02]  /*0640*/  FFMA.FTZ R6, R53, -R14, 3.75 ;  /* 0x4070000035067423 */ /* 0x000fc4000001080e */
[----:B------:R-:W-:Y:S02]  /*0650*/  FFMA.FTZ R11, R10, R11, -6 ;  /* 0xc0c000000a0b7423 */ /* 0x000fe4000001000b */
[C---:B------:R-:W-:Y:S02]  /*0660*/  FADD.FTZ R51, -R52.reuse, 1 ;  /* 0x3f80000034337421 */ /* 0x040fe40000010100 */
[----:B------:R-:W-:Y:S02]  /*0670*/  FMUL.FTZ R9, R52, R9 ;  /* 0x0000000934097220 */ /* 0x000fe40000410000 */
[----:B------:R-:W-:Y:S02]  /*0680*/  FFMA.FTZ R6, R53, R6, -6 ;  /* 0xc0c0000035067423 */ /* 0x000fe40000010006 */
        /* <DEDUP_REMOVED lines=46> */
.L_x_180:
[----:B0-----:R-:W-:Y:S01]  /*0970*/  IABS R15, R13 ;  /* 0x0000000d000f7213 */ /* 0x001fe20000000000 */
[----:B------:R-:W-:Y:S01]  /*0980*/  IMAD R24, R47, c[0x0][0x1a8], RZ ;  /* 0x00006a002f187a24 */ /* 0x000fe200078e02ff */
[----:B------:R-:W-:Y:S01]  /*0990*/  IABS R17, c[0x0][0x180] ;  /* 0x0000600000117a13 */ /* 0x000fe20000000000 */
[----:B------:R-:W-:Y:S02]  /*09a0*/  IMAD R21, R46, c[0x0][0x1a8], RZ ;  /* 0x00006a002e157a24 */ /* 0x000fe400078e02ff */
[----:B------:R-:W-:-:S04]  /*09b0*/  IMAD.HI.U32 R14, R58, R15, RZ ;  /* 0x0000000f3a0e7227 */ /* 0x000fc800078e00ff */
[----:B------:R-:W-:Y:S01]  /*09c0*/  IMAD R40, R10, c[0x0][0x1ac], R21 ;  /* 0x00006b000a287a24 */ /* 0x000fe200078e0215 */
[----:B------:R-:W-:Y:S01]  /*09d0*/  IADD3 R16, -R14, RZ, RZ ;  /* 0x000000ff0e107210 */ /* 0x000fe20007ffe1ff */
[----:B------:R-:W-:Y:S02]  /*09e0*/  IMAD R34, R56, c[0x0][0x1b0], RZ ;  /* 0x00006c0038227a24 */ /* 0x000fe400078e02ff */
[----:B------:R-:W-:Y:S02]  /*09f0*/  IMAD R39, R54, c[0x0][0x1b0], RZ ;  /* 0x00006c0036277a24 */ /* 0x000fe400078e02ff */
[----:B------:R-:W-:Y:S01]  /*0a00*/  IMAD R16, R17, R16, R15 ;  /* 0x0000001011107224 */ /* 0x000fe200078e020f */
[----:B------:R-:W-:Y:S01]  /*0a10*/  LOP3.LUT R15, R13, c[0x0][0x180], RZ, 0x3c, !PT ;  /* 0x000060000d0f7a12 */ /* 0x000fe200078e3cff */
[----:B------:R-:W-:Y:S02]  /*0a20*/  IMAD R35, R7, c[0x0][0x1b4], R34 ;  /* 0x00006d0007237a24 */ /* 0x000fe400078e0222 */
[----:B------:R-:W-:Y:S01]  /*0a30*/  IMAD R39, R8, c[0x0][0x1b4], R39 ;  /* 0x00006d0008277a24 */ /* 0x000fe200078e0227 */
[----:B------:R-:W-:-:S02]  /*0a40*/  ISETP.GT.U32.AND P2, PT, R59, R16, PT ;  /* 0x000000103b00720c */ /* 0x000fc40003f44070 */
[----:B------:R-:W-:-:S11]  /*0a50*/  ISETP.GE.AND P3, PT, R15, RZ, PT ;  /* 0x000000ff0f00720c */ /* 0x000fd60003f66270 */
[----:B------:R-:W-:Y:S01]  /*0a60*/  @!P2 IMAD.IADD R16, R16, 0x1, -R17 ;  /* 0x000000011010a824 */ /* 0x000fe200078e0a11 */
[----:B------:R-:W-:-:S04]  /*0a70*/  @!P2 IADD3 R14, R14, 0x1, RZ ;  /* 0x000000010e0ea810 */ /* 0x000fc80007ffe0ff */
[----:B------:R-:W-:-:S13]  /*0a80*/  ISETP.GE.U32.AND P1, PT, R16, R59, PT ;  /* 0x0000003b1000720c */ /* 0x000fda0003f26070 */
[----:B------:R-:W-:-:S04]  /*0a90*/  @P1 IADD3 R14, R14, 0x1, RZ ;  /* 0x000000010e0e1810 */ /* 0x000fc80007ffe0ff */
[----:B------:R-:W-:-:S04]  /*0aa0*/  @!P3 IADD3 R14, -R14, RZ, RZ ;  /* 0x000000ff0e0eb210 */ /* 0x000fc80007ffe1ff */
        /* <DEDUP_REMOVED lines=10> */
[----:B------:R-:W-:Y:S01]  /*0b50*/  SHF.R.S32.HI R15, RZ, 0x1f, R17 ;  /* 0x0000001fff0f7819 */ /* 0x000fe20000011411 */
[----:B------:R-:W-:-:S02]  /*0b60*/  IMAD R16, R48, c[0x0][0x1a8], RZ ;  /* 0x00006a0030107a24 */ /* 0x000fc400078e02ff */
[----:B------:R-:W-:-:S04]  /*0b70*/  IMAD.WIDE.U32 R22, R5, c[0x0][0x1b0], R32 ;  /* 0x00006c0005167a25 */ /* 0x000fc800078e0020 */
[----:B------:R-:W-:Y:S01]  /*0b80*/  IMAD R14, R15, c[0x0][0x1a0], RZ ;  /* 0x000068000f0e7a24 */ /* 0x000fe200078e02ff */
[----:B------:R-:W-:Y:S01]  /*0b90*/  IADD3 R23, R23, R19, RZ ;  /* 0x0000001317177210 */ /* 0x000fe20007ffe0ff */
[----:B------:R-:W-:Y:S02]  /*0ba0*/  IMAD R16, R9, c[0x0][0x1ac], R16 ;  /* 0x00006b0009107a24 */ /* 0x000fe400078e0210 */
[C---:B------:R-:W-:Y:S02]  /*0bb0*/  IMAD R14, R17.reuse, c[0x0][0x1a4], R14 ;  /* 0x00006900110e7a24 */ /* 0x040fe400078e020e */
[----:B------:R-:W-:-:S05]  /*0bc0*/  IMAD.WIDE.U32 R28, R17, c[0x0][0x1a0], R22 ;  /* 0x00006800111c7a25 */ /* 0x000fca00078e0016 */
[----:B------:R-:W-:-:S05]  /*0bd0*/  IADD3 R29, R29, R14, RZ ;  /* 0x0000000e1d1d7210 */ /* 0x000fca0007ffe0ff */
[----:B------:R-:W-:-:S04]  /*0be0*/  IMAD.WIDE.U32 R22, R9, c[0x0][0x1a8], R28 ;  /* 0x00006a0009167a25 */ /* 0x000fc800078e001c */
[----:B------:R-:W-:Y:S01]  /*0bf0*/  IMAD.IADD R19, R23, 0x1, R16 ;  /* 0x0000000117137824 */ /* 0x000fe200078e0210 */
[C---:B------:R-:W-:Y:S01]  /*0c00*/  LEA R36, P1, R22.reuse, c[0x0][0x170], 0x1 ;  /* 0x00005c0016247a11 */ /* 0x040fe200078208ff */
[----:B------:R-:W-:Y:S02]  /*0c10*/  IMAD R23, R43, c[0x0][0x1a8], RZ ;  /* 0x00006a002b177a24 */ /* 0x000fe400078e02ff */
[----:B------:R-:W-:Y:S01]  /*0c20*/  IMAD.WIDE.U32 R30, R11, c[0x0][0x1a8], R28 ;  /* 0x00006a000b1e7a25 */ /* 0x000fe200078e001c */
[----:B------:R-:W-:-:S03]  /*0c30*/  LEA.HI.X R37, R22, c[0x0][0x174], R19, 0x1, P1 ;  /* 0x00005d0016257a11 */ /* 0x000fc600008f0c13 */
[----:B------:R-:W-:Y:S01]  /*0c40*/  IMAD R19, R11, c[0x0][0x1ac], R24 ;  /* 0x00006b000b137a24 */ /* 0x000fe200078e0218 */
[----:B------:R-:W-:Y:S01]  /*0c50*/  LEA R22, P1, R30, c[0x0][0x170], 0x1 ;  /* 0x00005c001e167a11 */ /* 0x000fe200078208ff */
[----:B------:R-:W-:-:S04]  /*0c60*/  IMAD.WIDE.U32 R26, R10, c[0x0][0x1a8], R28 ;  /* 0x00006a000a1a7a25 */ /* 0x000fc800078e001c */
[C---:B------:R-:W-:Y:S01]  /*0c70*/  IMAD R21, R12.reuse, c[0x0][0x1ac], R23 ;  /* 0x00006b000c157a24 */ /* 0x040fe200078e0217 */
[----:B------:R-:W-:Y:S01]  /*0c80*/  IADD3 R23, R31, R19, RZ ;  /* 0x000000131f177210 */ /* 0x000fe20007ffe0ff */
[----:B------:R-:W-:Y:S01]  /*0c90*/  IMAD.WIDE.U32 R28, R12, c[0x0][0x1a8], R28 ;  /* 0x00006a000c1c7a25 */ /* 0x000fe200078e001c */
[----:B------:R-:W-:Y:S02]  /*0ca0*/  IADD3 R25, R27, R40, RZ ;  /* 0x000000281b197210 */ /* 0x000fe40007ffe0ff */
[----:B------:R-:W-:Y:S01]  /*0cb0*/  LEA R24, P2, R26, c[0x0][0x170], 0x1 ;  /* 0x00005c001a187a11 */ /* 0x000fe200078408ff */
[----:B------:R-:W-:Y:S01]  /*0cc0*/  IMAD.IADD R27, R29, 0x1, R21 ;  /* 0x000000011d1b7824 */ /* 0x000fe200078e0215 */
[----:B------:R-:W-:Y:S01]  /*0cd0*/  LEA.HI.X R23, R30, c[0x0][0x174], R23, 0x1, P1 ;  /* 0x00005d001e177a11 */ /* 0x000fe200008f0c17 */
[----:B------:R-:W-:Y:S01]  /*0ce0*/  IMAD.WIDE.U32 R30, R7, c[0x0][0x1b0], R32 ;  /* 0x00006c00071e7a25 */ /* 0x000fe200078e0020 */
[----:B------:R-:W-:Y:S02]  /*0cf0*/  LEA.HI.X R25, R26, c[0x0][0x174], R25, 0x1, P2 ;  /* 0x00005d001a197a11 */ /* 0x000fe400010f0c19 */
[----:B------:R-:W-:-:S02]  /*0d00*/  LEA R26, P1, R28, c[0x0][0x170], 0x1 ;  /* 0x00005c001c1a7a11 */ /* 0x000fc400078208ff */
[----:B------:R-:W-:Y:S01]  /*0d10*/  IADD3 R29, R31, R35, RZ ;  /* 0x000000231f1d7210 */ /* 0x000fe20007ffe0ff */
[----:B------:R-:W-:Y:S01]  /*0d20*/  IMAD R31, R55, c[0x0][0x1b0], RZ ;  /* 0x00006c00371f7a24 */ /* 0x000fe200078e02ff */
[----:B------:R-:W-:Y:S02]  /*0d30*/  LEA.HI.X R27, R28, c[0x0][0x174], R27, 0x1, P1 ;  /* 0x00005d001c1b7a11 */ /* 0x000fe400008f0c1b */
[----:B------:R-:W-:Y:S01]  /*0d40*/  MOV R28, R30 ;  /* 0x0000001e001c7202 */ /* 0x000fe20000000f00 */
[C---:B------:R-:W-:Y:S02]  /*0d50*/  IMAD R35, R6.reuse, c[0x0][0x1b4], R31 ;  /* 0x00006d0006237a24 */ /* 0x040fe400078e021f */
[----:B------:R-:W-:-:S04]  /*0d60*/  IMAD.WIDE.U32 R30, R6, c[0x0][0x1b0], R32 ;  /* 0x00006c00061e7a25 */ /* 0x000fc800078e0020 */
[----:B------:R-:W-:Y:S01]  /*0d70*/  IMAD.WIDE.U32 R32, R8, c[0x0][0x1b0], R32 ;  /* 0x00006c0008207a25 */ /* 0x000fe200078e0020 */
[----:B------:R-:W-:-:S03]  /*0d80*/  IADD3 R31, R31, R35, RZ ;  /* 0x000000231f1f7210 */ /* 0x000fc60007ffe0ff */
[----:B------:R-:W-:-:S04]  /*0d90*/  IMAD.WIDE.U32 R28, R17, c[0x0][0x1a0], R28 ;  /* 0x00006800111c7a25 */ /* 0x000fc800078e001c */
[----:B------:R-:W-:Y:S01]  /*0da0*/  IMAD.IADD R33, R33, 0x1, R39 ;  /* 0x0000000121217824 */ /* 0x000fe200078e0227 */
[----:B------:R-:W-:Y:S01]  /*0db0*/  IADD3 R29, R14, R29, RZ ;  /* 0x0000001d0e1d7210 */ /* 0x000fe20007ffe0ff */
[----:B------:R-:W-:-:S04]  /*0dc0*/  IMAD.WIDE.U32 R30, R17, c[0x0][0x1a0], R30 ;  /* 0x00006800111e7a25 */ /* 0x000fc800078e001e */
[----:B------:R-:W-:Y:S01]  /*0dd0*/  IMAD.WIDE.U32 R32, R17, c[0x0][0x1a0], R32 ;  /* 0x0000680011207a25 */ /* 0x000fe200078e0020 */
[----:B------:R-:W-:-:S03]  /*0de0*/  IADD3 R31, R14, R31, RZ ;  /* 0x0000001f0e1f7210 */ /* 0x000fc60007ffe0ff */
[----:B------:R-:W-:Y:S01]  /*0df0*/  IMAD.WIDE.U32 R38, R9, c[0x0][0x1a8], R28 ;  /* 0x00006a0009267a25 */ /* 0x000fe200078e001c */
[----:B------:R-:W-:Y:S02]  /*0e00*/  IADD3 R33, R14, R33, RZ ;  /* 0x000000210e217210 */ /* 0x000fe40007ffe0ff */
[----:B------:R0:W2:Y:S01]  /*0e10*/  LDG.E.U16 R14, [R36.64] ;  /* 0x00000008240e7981 */ /* 0x0000a2000c1e1500 */
[----:B------:R-:W-:Y:S01]  /*0e20*/  IMAD.IADD R35, R16, 0x1, R39 ;  /* 0x0000000110237824 */ /* 0x000fe200078e0227 */
[----:B------:R-:W-:-:S04]  /*0e30*/  LEA R34, P1, R38, c[0x0][0x170], 0x1 ;  /* 0x00005c0026227a11 */ /* 0x000fc800078208ff */
[----:B------:R-:W-:Y:S01]  /*0e40*/  LEA.HI.X R35, R38, c[0x0][0x174], R35, 0x1, P1 ;  /* 0x00005d0026237a11 */ /* 0x000fe200008f0c23 */
[----:B0-----:R-:W-:-:S04]  /*0e50*/  IMAD.WIDE.U32 R36, R11, c[0x0][0x1a8], R28 ;  /* 0x00006a000b247a25 */ /* 0x001fc800078e001c */
[----:B------:R0:W3:Y:S01]  /*0e60*/  LDG.E.U16 R34, [R34.64] ;  /* 0x0000000822227981 */ /* 0x0000e2000c1e1500 */
[----:B------:R-:W-:Y:S02]  /*0e70*/  IADD3 R39, R19, R37, RZ ;  /* 0x0000002513277210 */ /* 0x000fe40007ffe0ff */
[C---:B------:R-:W-:Y:S01]  /*0e80*/  LEA R38, P1, R36.reuse, c[0x0][0x170], 0x1 ;  /* 0x00005c0024267a11 */ /* 0x040fe200078208ff */
[----:B------:R1:W4:Y:S03]  /*0e90*/  LDG.E.U16 R37, [R24.64] ;  /* 0x0000000818257981 */ /* 0x000326000c1e1500 */
[----:B------:R-:W-:Y:S02]  /*0ea0*/  LEA.HI.X R39, R36, c[0x0][0x174], R39, 0x1, P1 ;  /* 0x00005d0024277a11 */ /* 0x000fe400008f0c27 */
[----:B------:R5:W3:Y:S04]  /*0eb0*/  LDG.E.U16 R36, [R22.64] ;  /* 0x0000000816247981 */ /* 0x000ae8000c1e1500 */
[----:B------:R0:W4:Y:S01]  /*0ec0*/  LDG.E.U16 R38, [R38.64] ;  /* 0x0000000826267981 */ /* 0x000122000c1e1500 */
[----:B-----5:R-:W-:-:S04]  /*0ed0*/  IMAD.WIDE.U32 R22, R10, c[0x0][0x1a8], R28 ;  /* 0x00006a000a167a25 */ /* 0x020fc800078e001c */
[----:B------:R-:W-:Y:S01]  /*0ee0*/  IMAD.WIDE.U32 R28, R12, c[0x0][0x1a8], R28 ;  /* 0x00006a000c1c7a25 */ /* 0x000fe200078e001c */
[----:B------:R-:W-:Y:S02]  /*0ef0*/  IADD3 R41, R40, R23, RZ ;  /* 0x0000001728297210 */ /* 0x000fe40007ffe0ff */
[C---:B-1----:R-:W-:Y:S02]  /*0f00*/  LEA R24, P1, R22.reuse, c[0x0][0x170], 0x1 ;  /* 0x00005c0016187a11 */ /* 0x042fe400078208ff */
[----:B------:R-:W-:Y:S02]  /*0f10*/  IADD3 R29, R21, R29, RZ ;  /* 0x0000001d151d7210 */ /* 0x000fe40007ffe0ff */
[----:B------:R-:W-:Y:S02]  /*0f20*/  LEA.HI.X R25, R22, c[0x0][0x174], R41, 0x1, P1 ;  /* 0x00005d0016197a11 */ /* 0x000fe400008f0c29 */
[C---:B------:R-:W-:Y:S01]  /*0f30*/  LEA R22, P1, R28.reuse, c[0x0][0x170], 0x1 ;  /* 0x00005c001c167a11 */ /* 0x040fe200078208ff */
[----:B------:R1:W5:Y:S03]  /*0f40*/  LDG.E.U16 R41, [R26.64] ;  /* 0x000000081a297981 */ /* 0x000366000c1e1500 */
[----:B------:R-:W-:Y:S01]  /*0f50*/  LEA.HI.X R23, R28, c[0x0][0x174], R29, 0x1, P1 ;  /* 0x00005d001c177a11 */ /* 0x000fe200008f0c1d */
[----:B0-----:R0:W5:Y:S04]  /*0f60*/  LDG.E.U16 R35, [R24.64] ;  /* 0x0000000818237981 */ /* 0x001168000c1e1500 */
[----:B------:R0:W5:Y:S01]  /*0f70*/  LDG.E.U16 R39, [R22.64] ;  /* 0x0000000816277981 */ /* 0x000162000c1e1500 */
[----:B-1----:R-:W-:-:S04]  /*0f80*/  IMAD.WIDE.U32 R26, R9, c[0x0][0x1a8], R30 ;  /* 0x00006a00091a7a25 */ /* 0x002fc800078e001e */
[----:B------:R-:W-:Y:S01]  /*0f90*/  IMAD.IADD R29, R16, 0x1, R27 ;  /* 0x00000001101d7824 */ /* 0x000fe200078e021b */
[----:B------:R-:W-:Y:S01]  /*0fa0*/  LEA R28, P1, R26, c[0x0][0x170], 0x1 ;  /* 0x00005c001a1c7a11 */ /* 0x000fe200078208ff */
[----:B0-----:R-:W-:-:S03]  /*0fb0*/  IMAD.WIDE.U32 R24, R11, c[0x0][0x1a8], R30 ;  /* 0x00006a000b187a25 */ /* 0x001fc600078e001e */
[----:B------:R-:W-:Y:S01]  /*0fc0*/  LEA.HI.X R29, R26, c[0x0][0x174], R29, 0x1, P1 ;  /* 0x00005d001a1d7a11 */ /* 0x000fe200008f0c1d */
[--C-:B------:R-:W-:Y:S01]  /*0fd0*/  IMAD.WIDE.U32 R22, R10, c[0x0][0x1a8], R30.reuse ;  /* 0x00006a000a167a25 */ /* 0x100fe200078e001e */
[----:B------:R-:W-:Y:S02]  /*0fe0*/  IADD3 R61, R19, R25, RZ ;  /* 0x00000019133d7210 */ /* 0x000fe40007ffe0ff */
[----:B------:R-:W-:Y:S01]  /*0ff0*/  LEA R26, P1, R24, c[0x0][0x170], 0x1 ;  /* 0x00005c00181a7a11 */ /* 0x000fe200078208ff */
[----:B------:R-:W-:Y:S01]  /*1000*/  IMAD.WIDE.U32 R30, R12, c[0x0][0x1a8], R30 ;  /* 0x00006a000c1e7a25 */ /* 0x000fe200078e001e */
[----:B------:R0:W5:Y:S02]  /*1010*/  LDG.E.U16 R42, [R28.64] ;  /* 0x000000081c2a7981 */ /* 0x000164000c1e1500 */
[----:B------:R-:W-:Y:S02]  /*1020*/  LEA.HI.X R27, R24, c[0x0][0x174], R61, 0x1, P1 ;  /* 0x00005d00181b7a11 */ /* 0x000fe400008f0c3d */
[----:B------:R-:W-:-:S02]  /*1030*/  IADD3 R61, R40, R23, RZ ;  /* 0x00000017283d7210 */ /* 0x000fc40007ffe0ff */
[C---:B------:R-:W-:Y:S02]  /*1040*/  LEA R24, P1, R22.reuse, c[0x0][0x170], 0x1 ;  /* 0x00005c0016187a11 */ /* 0x040fe400078208ff */
[----:B------:R-:W-:Y:S02]  /*1050*/  IADD3 R31, R21, R31, RZ ;  /* 0x0000001f151f7210 */ /* 0x000fe40007ffe0ff */
[----:B------:R-:W-:Y:S02]  /*1060*/  LEA.HI.X R25, R22, c[0x0][0x174], R61, 0x1, P1 ;  /* 0x00005d0016197a11 */ /* 0x000fe400008f0c3d */
[----:B------:R-:W-:-:S04]  /*1070*/  LEA R22, P1, R30, c[0x0][0x170], 0x1 ;  /* 0x00005c001e167a11 */ /* 0x000fc800078208ff */
[----:B------:R-:W-:Y:S02]  /*1080*/  LEA.HI.X R23, R30, c[0x0][0x174], R31, 0x1, P1 ;  /* 0x00005d001e177a11 */ /* 0x000fe400008f0c1f */
[----:B------:R1:W5:Y:S02]  /*1090*/  LDG.E.U16 R30, [R26.64] ;  /* 0x000000081a1e7981 */ /* 0x000364000c1e1500 */
[----:B-1----:R-:W-:-:S04]  /*10a0*/  IMAD.WIDE.U32 R26, R9, c[0x0][0x1a8], R32 ;  /* 0x00006a00091a7a25 */ /* 0x002fc800078e0020 */
[----:B0-----:R-:W-:Y:S01]  /*10b0*/  IMAD.IADD R29, R16, 0x1, R27 ;  /* 0x00000001101d7824 */ /* 0x001fe200078e021b */
[C---:B------:R-:W-:Y:S01]  /*10c0*/  LEA R28, P1, R26.reuse, c[0x0][0x170], 0x1 ;  /* 0x00005c001a1c7a11 */ /* 0x040fe200078208ff */
[----:B------:R0:W5:Y:S03]  /*10d0*/  LDG.E.U16 R16, [R24.64] ;  /* 0x0000000818107981 */ /* 0x000166000c1e1500 */
[----:B------:R-:W-:-:S05]  /*10e0*/  LEA.HI.X R29, R26, c[0x0][0x174], R29, 0x1, P1 ;  /* 0x00005d001a1d7a11 */ /* 0x000fca00008f0c1d */
[----:B------:R1:W5:Y:S01]  /*10f0*/  LDG.E.U16 R28, [R28.64] ;  /* 0x000000081c1c7981 */ /* 0x000362000c1e1500 */
[----:B0-----:R-:W-:-:S05]  /*1100*/  IMAD.WIDE.U32 R24, R11, c[0x0][0x1a8], R32 ;  /* 0x00006a000b187a25 */ /* 0x001fca00078e0020 */
[----:B------:R-:W-:Y:S02]  /*1110*/  IADD3 R19, R19, R25, RZ ;  /* 0x0000001913137210 */ /* 0x000fe40007ffe0ff */
[----:B------:R-:W-:-:S04]  /*1120*/  LEA R26, P1, R24, c[0x0][0x170], 0x1 ;  /* 0x00005c00181a7a11 */ /* 0x000fc800078208ff */
[----:B------:R-:W-:Y:S01]  /*1130*/  LEA.HI.X R27, R24, c[0x0][0x174], R19, 0x1, P1 ;  /* 0x00005d00181b7a11 */ /* 0x000fe200008f0c13 */
[----:B------:R-:W-:-:S04]  /*1140*/  IMAD.WIDE.U32 R24, R10, c[0x0][0x1a8], R32 ;  /* 0x00006a000a187a25 */ /* 0x000fc800078e0020 */
[----:B------:R0:W5:Y:S01]  /*1150*/  LDG.E.U16 R19, [R26.64] ;  /* 0x000000081a137981 */ /* 0x000162000c1e1500 */
[----:B------:R-:W-:Y:S01]  /*1160*/  IADD3 R31, R40, R25, RZ ;  /* 0x00000019281f7210 */ /* 0x000fe20007ffe0ff */
[----:B------:R-:W-:Y:S01]  /*1170*/  IMAD.WIDE.U32 R32, R12, c[0x0][0x1a8], R32 ;  /* 0x00006a000c207a25 */ /* 0x000fe200078e0020 */
[----:B0-----:R-:W-:-:S04]  /*1180*/  LEA R26, P1, R24, c[0x0][0x170], 0x1 ;  /* 0x00005c00181a7a11 */ /* 0x001fc800078208ff */
[----:B------:R-:W-:Y:S02]  /*1190*/  IADD3 R21, R21, R33, RZ ;  /* 0x0000002115157210 */ /* 0x000fe40007ffe0ff */
[----:B------:R-:W-:Y:S02]  /*11a0*/  LEA.HI.X R27, R24, c[0x0][0x174], R31, 0x1, P1 ;  /* 0x00005d00181b7a11 */ /* 0x000fe400008f0c1f */
[----:B------:R-:W-:-:S03]  /*11b0*/  LEA R24, P1, R32, c[0x0][0x170], 0x1 ;  /* 0x00005c0020187a11 */ /* 0x000fc600078208ff */
[----:B------:R2:W5:Y:S01]  /*11c0*/  LDG.E.U16 R31, [R26.64] ;  /* 0x000000081a1f7981 */ /* 0x000562000c1e1500 */
[----:B------:R-:W-:-:S03]  /*11d0*/  LEA.HI.X R25, R32, c[0x0][0x174], R21, 0x1, P1 ;  /* 0x00005d0020197a11 */ /* 0x000fc600008f0c15 */
[----:B------:R0:W5:Y:S04]  /*11e0*/  LDG.E.U16 R32, [R22.64] ;  /* 0x0000000816207981 */ /* 0x000168000c1e1500 */
[----:B------:R2:W5:Y:S01]  /*11f0*/  LDG.E.U16 R24, [R24.64] ;  /* 0x0000000818187981 */ /* 0x000562000c1e1500 */
[----:B-1----:R-:W-:Y:S01]  /*1200*/  IMAD R29, R20, c[0x0][0x1e0], RZ ;  /* 0x00007800141d7a24 */ /* 0x002fe200078e02ff */
[----:B0-----:R-:W-:Y:S01]  /*1210*/  MOV R23, R49 ;  /* 0x0000003100177202 */ /* 0x001fe20000000f00 */
[----:B------:R-:W-:Y:S01]  /*1220*/  IMAD.MOV.U32 R22, RZ, RZ, R44 ;  /* 0x000000ffff167224 */ /* 0x000fe200078e002c */
[----:B------:R-:W-:Y:S01]  /*1230*/  IADD3 R13, R13, c[0x0][0x14], RZ ;  /* 0x000005000d0d7a10 */ /* 0x000fe20007ffe0ff */
[----:B--2---:R-:W-:Y:S02]  /*1240*/  HADD2.F32 R27, -RZ, R14.H0_H0 ;  /* 0x2000000eff1b7230 */ /* 0x004fe40000004100 */
[----:B---3--:R-:W-:-:S02]  /*1250*/  HADD2.F32 R21, -RZ, R36.H0_H0 ;  /* 0x20000024ff157230 */ /* 0x008fc40000004100 */
[----:B----4-:R-:W-:-:S05]  /*1260*/  HADD2.F32 R33, -RZ, R38.H0_H0 ;  /* 0x20000026ff217230 */ /* 0x010fca0000004100 */
[----:B------:R-:W-:-:S04]  /*1270*/  FMUL.FTZ R33, R0, R33 ;  /* 0x0000002100217220 */ /* 0x000fc80000410000 */
[----:B------:R-:W-:Y:S01]  /*1280*/  FFMA.FTZ R36, R2, R21, R33 ;  /* 0x0000001502247223 */ /* 0x000fe20000010021 */
[----:B------:R-:W-:-:S05]  /*1290*/  HADD2.F32 R21, -RZ, R34.H0_H0 ;  /* 0x20000022ff157230 */ /* 0x000fca0000004100 */
[----:B------:R-:W-:Y:S02]  /*12a0*/  FMUL.FTZ R14, R0, R21 ;  /* 0x00000015000e7220 */ /* 0x000fe40000410000 */
[----:B------:R-:W-:Y:S01]  /*12b0*/  IMAD.WIDE.U32 R20, R18, c[0x0][0x1e0], R22 ;  /* 0x0000780012147a25 */ /* 0x000fe200078e0016 */
[----:B------:R-:W-:-:S03]  /*12c0*/  HADD2.F32 R37, -RZ, R37.H0_H0 ;  /* 0x20000025ff257230 */ /* 0x000fc60000004100 */
[----:B------:R-:W-:Y:S01]  /*12d0*/  IMAD R23, R18, c[0x0][0x1e4], R29 ;  /* 0x0000790012177a24 */ /* 0x000fe200078e021d */
[----:B-----5:R-:W-:Y:S01]  /*12e0*/  HADD2.F32 R35, -RZ, R35.H0_H0 ;  /* 0x20000023ff237230 */ /* 0x020fe20000004100 */
[----:B------:R-:W-:Y:S01]  /*12f0*/  FFMA.FTZ R18, R2, R27, R14 ;  /* 0x0000001b02127223 */ /* 0x000fe2000001000e */
[----:B------:R-:W-:-:S03]  /*1300*/  HADD2.F32 R39, -RZ, R39.H0_H0 ;  /* 0x20000027ff277230 */ /* 0x000fc60000004100 */
[----:B------:R-:W-:Y:S01]  /*1310*/  FMUL.FTZ R35, R0, R35 ;  /* 0x0000002300237220 */ /* 0x000fe20000410000 */
[----:B------:R-:W-:-:S03]  /*1320*/  HADD2.F32 R41, -RZ, R41.H0_H0 ;  /* 0x20000029ff297230 */ /* 0x000fc60000004100 */
[----:B------:R-:W-:Y:S02]  /*1330*/  FFMA.FTZ R14, R2, R37, R35 ;  /* 0x00000025020e7223 */ /* 0x000fe40000010023 */
[----:B------:R-:W-:Y:S01]  /*1340*/  FMUL.FTZ R39, R0, R39 ;  /* 0x0000002700277220 */ /* 0x000fe20000410000 */
[----:B------:R-:W-:Y:S01]  /*1350*/  HADD2.F32 R42, -RZ, R42.H0_H0 ;  /* 0x2000002aff2a7230 */ /* 0x000fe20000004100 */
[----:B------:R-:W-:Y:S01]  /*1360*/  IADD3 R21, R21, R23, RZ ;  /* 0x0000001715157210 */ /* 0x000fe20007ffe0ff */
[----:B------:R-:W-:-:S05]  /*1370*/  HADD2.F32 R30, -RZ, R30.H0_H0 ;  /* 0x2000001eff1e7230 */ /* 0x000fca0000004100 */
[----:B------:R-:W-:Y:S01]  /*1380*/  FFMA.FTZ R25, R3, R30, R36 ;  /* 0x0000001e03197223 */ /* 0x000fe20000010024 */
[----:B------:R-:W-:Y:S02]  /*1390*/  HADD2.F32 R16, -RZ, R16.H0_H0 ;  /* 0x20000010ff107230 */ /* 0x000fe40000004100 */
[----:B------:R-:W-:Y:S01]  /*13a0*/  HADD2.F32 R28, -RZ, R28.H0_H0 ;  /* 0x2000001cff1c7230 */ /* 0x000fe20000004100 */
[----:B------:R-:W-:Y:S01]  /*13b0*/  IMAD.WIDE.U32 R20, R17, c[0x0][0x1e8], R20 ;  /* 0x00007a0011147a25 */ /* 0x000fe200078e0014 */
[----:B------:R-:W-:-:S03]  /*13c0*/  HADD2.F32 R22, -RZ, R19.H0_H0 ;  /* 0x20000013ff167230 */ /* 0x000fc60000004100 */
[C---:B------:R-:W-:Y:S02]  /*13d0*/  FFMA.FTZ R19, R3.reuse, R42, R18 ;  /* 0x0000002a03137223 */ /* 0x040fe40000010012 */
[C---:B------:R-:W-:Y:S02]  /*13e0*/  FFMA.FTZ R25, R4.reuse, R22, R25 ;  /* 0x0000001604197223 */ /* 0x040fe40000010019 */
[----:B------:R-:W-:Y:S02]  /*13f0*/  FFMA.FTZ R28, R4, R28, R19 ;  /* 0x0000001c041c7223 */ /* 0x000fe40000010013 */
[----:B------:R-:W-:Y:S02]  /*1400*/  FFMA.FTZ R19, R3, R16, R14 ;  /* 0x0000001003137223 */ /* 0x000fe4000001000e */
[----:B------:R-:W-:Y:S02]  /*1410*/  FFMA.FTZ R18, R2, R41, R39 ;  /* 0x0000002902127223 */ /* 0x000fe40000010027 */
[----:B------:R-:W-:Y:S01]  /*1420*/  FMUL.FTZ R25, R52, R25 ;  /* 0x0000001934197220 */ /* 0x000fe20000410000 */
[----:B------:R-:W-:-:S02]  /*1430*/  HADD2.F32 R31, -RZ, R31.H0_H0 ;  /* 0x2000001fff1f7230 */ /* 0x000fc40000004100 */
[----:B------:R-:W-:-:S03]  /*1440*/  HADD2.F32 R32, -RZ, R32.H0_H0 ;  /* 0x20000020ff207230 */ /* 0x000fc60000004100 */
[C---:B------:R-:W-:Y:S02]  /*1450*/  FFMA.FTZ R14, R4.reuse, R31, R19 ;  /* 0x0000001f040e7223 */ /* 0x040fe40000010013 */
[----:B------:R-:W-:Y:S01]  /*1460*/  FFMA.FTZ R25, R53, R28, R25 ;  /* 0x0000001c35197223 */ /* 0x000fe20000010019 */
[----:B------:R-:W-:Y:S01]  /*1470*/  HADD2.F32 R24, -RZ, R24.H0_H0 ;  /* 0x20000018ff187230 */ /* 0x000fe20000004100 */
[----:B------:R-:W-:Y:S02]  /*1480*/  FFMA.FTZ R19, R3, R32, R18 ;  /* 0x0000002003137223 */ /* 0x000fe40000010012 */
[----:B------:R-:W-:Y:S02]  /*1490*/  IMAD R16, R15, c[0x0][0x1e8], RZ ;  /* 0x00007a000f107a24 */ /* 0x000fe400078e02ff */
[----:B------:R-:W-:Y:S02]  /*14a0*/  FFMA.FTZ R14, R51, R14, R25 ;  /* 0x0000000e330e7223 */ /* 0x000fe40000010019 */
[----:B------:R-:W-:-:S02]  /*14b0*/  FFMA.FTZ R19, R4, R24, R19 ;  /* 0x0000001804137223 */ /* 0x000fc40000010013 */
[----:B------:R-:W-:Y:S02]  /*14c0*/  IMAD R15, R17, c[0x0][0x1ec], R16 ;  /* 0x00007b00110f7a24 */ /* 0x000fe400078e0210 */
[----:B------:R-:W-:Y:S01]  /*14d0*/  FFMA.FTZ R19, R50, R19, R14 ;  /* 0x0000001332137223 */ /* 0x000fe2000001000e */
[----:B------:R-:W-:Y:S02]  /*14e0*/  LEA R14, P1, R20, c[0x0][0x1b8], 0x1 ;  /* 0x00006e00140e7a11 */ /* 0x000fe400078208ff */
[----:B------:R-:W-:-:S04]  /*14f0*/  IADD3 R15, R21, R15, RZ ;  /* 0x0000000f150f7210 */ /* 0x000fc80007ffe0ff */
[----:B------:R-:W-:Y:S02]  /*1500*/  LEA.HI.X R15, R20, c[0x0][0x1bc], R15, 0x1, P1 ;  /* 0x00006f00140f7a11 */ /* 0x000fe400008f0c0f */
[----:B------:R-:W-:Y:S02]  /*1510*/  ISETP.GE.AND P1, PT, R13, UR4, PT ;  /* 0x000000040d007c0c */ /* 0x000fe4000bf26270 */
[----:B------:R-:W-:-:S05]  /*1520*/  F2FP.PACK_AB R19, RZ, R19 ;  /* 0x00000013ff13723e */ /* 0x000fca00000000ff */
[----:B------:R0:W-:Y:S06]  /*1530*/  STG.E.U16 [R14.64], R19 ;  /* 0x000000130e007986 */ /* 0x0001ec000c101508 */
[----:B------:R-:W-:Y:S05]  /*1540*/  @!P1 BRA `(.L_x_180) ;  /* 0xfffff42000009947 */ /* 0x000fea000383ffff */
[----:B------:R-:W-:Y:S05]  /*1550*/  EXIT ;  /* 0x000000000000794d */ /* 0x000fea0003800000 */
.L_x_179:
[----:B------:R-:W0:Y:S01]  /*1560*/  S2UR UR4, SR_CTAID.Z ;  /* 0x00000000000479c3 */ /* 0x000e220000002700 */
[----:B------:R-:W-:-:S04]  /*1570*/  IMAD.MOV.U32 R0, RZ, RZ, c[0x0][0x178] ;  /* 0x00005e00ff007624 */ /* 0x000fc800078e00ff */
        /* <DEDUP_REMOVED lines=15> */
[----:B------:R-:W-:Y:S01]  /*1670*/  IMAD.MOV.U32 R10, RZ, RZ, RZ ;  /* 0x000000ffff0a7224 */ /* 0x000fe200078e00ff */
[----:B0-----:R-:W0:Y:S01]  /*1680*/  MUFU.RCP R12, R12 ;  /* 0x0000000c000c7308 */ /* 0x001e220000001000 */
[----:B------:R-:W-:Y:S02]  /*1690*/  IADD3 R3, R3, R5, RZ ;  /* 0x0000000503037210 */ /* 0x000fe40007ffe0ff */
[----:B------:R-:W-:Y:S01]  /*16a0*/  IMAD R5, R7, c[0x0][0x1a8], RZ ;  /* 0x00006a0007057a24 */ /* 0x000fe200078e02ff */
[----:B------:R-:W-:Y:S01]  /*16b0*/  IADD3 R9, R9, R13, RZ ;  /* 0x0000000d09097210 */ /* 0x000fe20007ffe0ff */
[----:B------:R-:W-:-:S02]  /*16c0*/  IMAD R7, R7, c[0x0][0x1f0], RZ ;  /* 0x00007c0007077a24 */ /* 0x000fc400078e02ff */
[C---:B------:R-:W-:Y:S02]  /*16d0*/  IMAD R13, R4.reuse, c[0x0][0x1ac], R5 ;  /* 0x00006b00040d7a24 */ /* 0x040fe400078e0205 */
[C---:B------:R-:W-:Y:S02]  /*16e0*/  IMAD R21, R4.reuse, c[0x0][0x1f4], R7 ;  /* 0x00007d0004157a24 */ /* 0x040fe400078e0207 */
[----:B------:R-:W-:-:S04]  /*16f0*/  IMAD.WIDE.U32 R2, R4, c[0x0][0x1a8], R2 ;  /* 0x00006a0004027a25 */ /* 0x000fc800078e0002 */
[----:B------:R-:W-:Y:S01]  /*1700*/  IMAD.WIDE.U32 R4, R4, c[0x0][0x1f0], R8 ;  /* 0x00007c0004047a25 */ /* 0x000fe200078e0008 */
[----:B0-----:R-:W-:Y:S02]  /*1710*/  IADD3 R11, R12, 0xffffffe, RZ ;  /* 0x0ffffffe0c0b7810 */ /* 0x001fe40007ffe0ff */
[----:B------:R-:W-:Y:S02]  /*1720*/  IADD3 R19, R3, R13, RZ ;  /* 0x0000000d03137210 */ /* 0x000fe40007ffe0ff */
[----:B------:R-:W-:Y:S02]  /*1730*/  IADD3 R21, R21, R5, RZ ;  /* 0x0000000515157210 */ /* 0x000fe40007ffe0ff */
[----:B------:R-:W0:Y:S02]  /*1740*/  F2I.FTZ.U32.TRUNC.NTZ R11, R11 ;  /* 0x0000000b000b7305 */ /* 0x000e24000021f000 */
[----:B0-----:R-:W-:-:S05]  /*1750*/  IADD3 R15, RZ, -R11, RZ ;  /* 0x8000000bff0f7210 */ /* 0x001fca0007ffe0ff */
[----:B------:R-:W-:-:S04]  /*1760*/  IMAD R7, R15, R6, RZ ;  /* 0x000000060f077224 */ /* 0x000fc800078e02ff */
[----:B------:R-:W-:Y:S01]  /*1770*/  IMAD.HI.U32 R16, R11, R7, R10 ;  /* 0x000000070b107227 */ /* 0x000fe200078e000a */
[----:B------:R-:W-:-:S04]  /*1780*/  MOV R7, UR4 ;  /* 0x0000000400077c02 */ /* 0x000fc80008000f00 */
.L_x_181:
        /* <DEDUP_REMOVED lines=15> */
[----:B------:R-:W-:Y:S02]  /*1880*/  IADD3 R8, -R13, RZ, RZ ;  /* 0x000000ff0d087210 */ /* 0x000fe40007ffe1ff */
[----:B------:R-:W-:-:S03]  /*1890*/  SHF.R.S32.HI R12, RZ, 0x1f, R13 ;  /* 0x0000001fff0c7819 */ /* 0x000fc6000001140d */
[----:B------:R-:W-:Y:S02]  /*18a0*/  IMAD R15, R8, c[0x0][0x180], R7 ;  /* 0x00006000080f7a24 */ /* 0x000fe400078e0207 */
[----:B------:R-:W-:Y:S02]  /*18b0*/  IMAD R10, R12, c[0x0][0x198], RZ ;  /* 0x000066000c0a7a24 */ /* 0x000fe400078e02ff */
[----:B------:R-:W-:Y:S01]  /*18c0*/  IMAD.MOV.U32 R8, RZ, RZ, R2 ;  /* 0x000000ffff087224 */ /* 0x000fe200078e0002 */
[----:B------:R-:W-:Y:S01]  /*18d0*/  SHF.R.S32.HI R14, RZ, 0x1f, R15 ;  /* 0x0000001fff0e7819 */ /* 0x000fe2000001140f */
[C---:B------:R-:W-:Y:S02]  /*18e0*/  IMAD R11, R13.reuse, c[0x0][0x19c], R10 ;  /* 0x000067000d0b7a24 */ /* 0x040fe400078e020a */
[----:B------:R-:W-:-:S04]  /*18f0*/  IMAD.WIDE.U32 R8, R13, c[0x0][0x198], R8 ;  /* 0x000066000d087a25 */ /* 0x000fc800078e0008 */
[----:B------:R-:W-:Y:S01]  /*1900*/  IMAD R10, R14, c[0x0][0x1a0], RZ ;  /* 0x000068000e0a7a24 */ /* 0x000fe200078e02ff */
[----:B------:R-:W-:-:S03]  /*1910*/  IADD3 R9, R9, R11, RZ ;  /* 0x0000000b09097210 */ /* 0x000fc60007ffe0ff */
        /* <DEDUP_REMOVED lines=23> */
.L_x_182:
        /* <DEDUP_REMOVED lines=15> */
.L_x_222:


//--------------------- .text._ZN2at6native53_GLOBAL__N__83c2e5dd_20_UpSampleBicubic2d_cu_80ee57ca28upsample_bicubic2d_out_frameIffEEviT0_S3_bNS_27GenericPackedTensorAccessorIKT_Lm4ENS_16DefaultPtrTraitsElEENS4_IS5_Lm4ES7_lEE --------------------------
	.section	.text._ZN2at6native53_GLOBAL__N__83c2e5dd_20_UpSampleBicubic2d_cu_80ee57ca28upsample_bicubic2d_out_frameIffEEviT0_S3_bNS_27GenericPackedTensorAccessorIKT_Lm4ENS_16DefaultPtrTraitsElEENS4_IS5_Lm4ES7_lEE,"ax",@progbits
	.sectioninfo	@"SHI_REGISTERS=64"
	.align	128
.text._ZN2at6native53_GLOBAL__N__83c2e5dd_20_UpSampleBicubic2d_cu_80ee57ca28upsample_bicubic2d_out_frameIffEEviT0_S3_bNS_27GenericPackedTensorAccessorIKT_Lm4ENS_16DefaultPtrTraitsElEENS4_IS5_Lm4ES7_lEE:
        .type           _ZN2at6native53_GLOBAL__N__83c2e5dd_20_UpSampleBicubic2d_cu_80ee57ca28upsample_bicubic2d_out_frameIffEEviT0_S3_bNS_27GenericPackedTensorAccessorIKT_Lm4ENS_16DefaultPtrTraitsElEENS4_IS5_Lm4ES7_lEE,@function
        .size           _ZN2at6native53_GLOBAL__N__83c2e5dd_20_UpSampleBicubic2d_cu_80ee57ca28upsample_bicubic2d_out_frameIffEEviT0_S3_bNS_27GenericPackedTensorAccessorIKT_Lm4ENS_16DefaultPtrTraitsElEENS4_IS5_Lm4ES7_lEE,(.L_x_223 - _ZN2at6native53_GLOBAL__N__83c2e5dd_20_UpSampleBicubic2d_cu_80ee57ca28upsample_bicubic2d_out_frameIffEEviT0_S3_bNS_27GenericPackedTensorAccessorIKT_Lm4ENS_16DefaultPtrTraitsElEENS4_IS5_Lm4ES7_lEE)
        .other          _ZN2at6native53_GLOBAL__N__83c2e5dd_20_UpSampleBicubic2d_cu_80ee57ca28upsample_bicubic2d_out_frameIffEEviT0_S3_bNS_27GenericPackedTensorAccessorIKT_Lm4ENS_16DefaultPtrTraitsElEENS4_IS5_Lm4ES7_lEE,@"STO_CUDA_ENTRY STV_DEFAULT"
_ZN2at6native53_GLOBAL__N__83c2e5dd_20_UpSampleBicubic2d_cu_80ee57ca28upsample_bicubic2d_out_frameIffEEviT0_S3_bNS_27GenericPackedTensorAccessorIKT_Lm4ENS_16DefaultPtrTraitsElEENS4_IS5_Lm4ES7_lEE:
        /* <DEDUP_REMOVED lines=47> */
[----:B------:R-:W-:Y:S02]  /*02f0*/  @!P0 FFMA.FTZ R11, R0, R3, -0.5 ;  /* 0xbf000000000b8423 */ /* 0x000fe40000010003 */
[C---:B-1----:R-:W-:Y:S02]  /*0300*/  FMUL.FTZ R10, R2.reuse, c[0x0][0x164] ;  /* 0x00005900020a7a20 */ /* 0x042fe40000410000 */
[----:B------:R-:W-:Y:S02]  /*0310*/  IMAD.MOV.U32 R3, RZ, RZ, c[0x0][0x164] ;  /* 0x00005900ff037624 */ /* 0x000fe400078e00ff */
[----:B------:R-:W-:Y:S01]  /*0320*/  FADD.FTZ R2, R2, 0.5 ;  /* 0x3f00000002027421 */ /* 0x000fe20000010000 */
[----:B------:R-:W-:Y:S06]  /*0330*/  @!P1 EXIT ;  /* 0x000000000000994d */ /* 0x000fec0003800000 */
[----:B------:R-:W-:Y:S01]  /*0340*/  @!P0 FFMA.FTZ R10, R2, R3, -0.5 ;  /* 0xbf000000020a8423 */ /* 0x000fe20000010003 */
[----:B------:R-:W0:Y:S01]  /*0350*/  F2I.FTZ.FLOOR.NTZ R6, R11 ;  /* 0x0000000b00067305 */ /* 0x000e220000217100 */
[----:B------:R-:W-:Y:S01]  /*0360*/  HFMA2.MMA R12, -RZ, RZ, 1.90625, 0 ;  /* 0x3fa00000ff0c7435 */ /* 0x000fe200000001ff */
[----:B------:R-:W-:-:S02]  /*0370*/  IMAD.MOV.U32 R13, RZ, RZ, 0x3f400000 ;  /* 0x3f400000ff0d7424 */ /* 0x000fc400078e00ff */
        /* <DEDUP_REMOVED lines=88> */
[----:B------:R-:W-:Y:S01]  /*0900*/  IMAD.IADD R23, R23, 0x1, R8 ;  /* 0x0000000117177824 */ /* 0x000fe200078e0208 */
[----:B------:R-:W-:Y:S01]  /*0910*/  IMNMX R31, RZ, R5, !PT ;  /* 0x00000005ff1f7217 */ /* 0x000fe20007800200 */
[----:B------:R-:W-:Y:S01]  /*0920*/  IMAD.WIDE.U32 R58, R29, c[0x0][0x1a8], RZ ;  /* 0x00006a001d3a7a25 */ /* 0x000fe200078e00ff */
[----:B------:R-:W-:-:S02]  /*0930*/  SHF.R.S32.HI R6, RZ, 0x1f, R33 ;  /* 0x0000001fff067819 */ /* 0x000fc40000011421 */
[----:B------:R-:W-:Y:S01]  /*0940*/  IMNMX R25, RZ, R14, !PT ;  /* 0x0000000eff197217 */ /* 0x000fe20007800200 */
[----:B------:R-:W-:Y:S01]  /*0950*/  IMAD.WIDE.U32 R52, R29, c[0x0][0x1a8], R22 ;  /* 0x00006a001d347a25 */ /* 0x000fe200078e0016 */
[----:B------:R-:W-:Y:S02]  /*0960*/  SHF.R.S32.HI R5, RZ, 0x1f, R31 ;  /* 0x0000001fff057819 */ /* 0x000fe4000001141f */
[----:B------:R-:W-:Y:S01]  /*0970*/  SHF.R.S32.HI R7, RZ, 0x1f, R25 ;  /* 0x0000001fff077819 */ /* 0x000fe20000011419 */
[----:B0-----:R-:W-:Y:S01]  /*0980*/  IMAD.WIDE.U32 R2, R33, c[0x0][0x1a8], R22 ;  /* 0x00006a0021027a25 */ /* 0x001fe200078e0016 */
[----:B------:R-:W-:Y:S02]  /*0990*/  SHF.R.S32.HI R14, RZ, 0x1f, R19 ;  /* 0x0000001fff0e7819 */ /* 0x000fe40000011413 */
[----:B------:R-:W-:Y:S01]  /*09a0*/  IMNMX R15, R9, UR5, PT ;  /* 0x00000005090f7c17 */ /* 0x000fe2000b800200 */
[----:B------:R-:W-:Y:S02]  /*09b0*/  IMAD.WIDE.U32 R40, R31, c[0x0][0x1a8], R22 ;  /* 0x00006a001f287a25 */ /* 0x000fe400078e0016 */
[----:B------:R-:W2:Y:S01]  /*09c0*/  LDL.64 R22, [R1+0x68] ;  /* 0x0000680001167983 */ /* 0x000ea20000100a00 */
[----:B------:R-:W-:Y:S01]  /*09d0*/  IMNMX R15, RZ, R15, !PT ;  /* 0x0000000fff0f7217 */ /* 0x000fe20007800200 */
[----:B------:R-:W-:-:S02]  /*09e0*/  IMAD R6, R6, c[0x0][0x1a8], RZ ;  /* 0x00006a0006067a24 */ /* 0x000fc400078e02ff */
[----:B------:R-:W-:Y:S02]  /*09f0*/  IMAD R16, R5, c[0x0][0x1a8], RZ ;  /* 0x00006a0005107a24 */ /* 0x000fe400078e02ff */
        /* <DEDUP_REMOVED lines=34> */
[----:B------:R-:W-:Y:S01]  /*0c20*/  STL.64 [R1], R34 ;  /* 0x0000002201007387 */ /* 0x000fe20000100a00 */
[----:B------:R-:W-:-:S02]  /*0c30*/  IADD3 R10, R12, R53, RZ ;  /* 0x000000350c0a7210 */ /* 0x000fc40007ffe0ff */
[----:B------:R-:W-:Y:S01]  /*0c40*/  IMAD.WIDE.U32 R54, R31, c[0x0][0x1a8], RZ ;  /* 0x00006a001f367a25 */ /* 0x000fe200078e00ff */
[----:B------:R-:W-:Y:S03]  /*0c50*/  STL.64 [R1+0x18], R44 ;  /* 0x0000182c01007387 */ /* 0x000fe60000100a00 */
[----:B------:R-:W-:Y:S01]  /*0c60*/  IMAD.IADD R12, R9, 0x1, R3 ;  /* 0x00000001090c7824 */ /* 0x000fe200078e0203 */
[----:B------:R-:W-:Y:S01]  /*0c70*/  STL.64 [R1+0x10], R42 ;  /* 0x0000102a01007387 */ /* 0x000fe20000100a00 */
[----:B------:R-:W-:Y:S02]  /*0c80*/  IMAD R14, R14, c[0x0][0x1b0], RZ ;  /* 0x00006c000e0e7a24 */ /* 0x000fe400078e02ff */
[----:B------:R-:W-:Y:S01]  /*0c90*/  IMAD.IADD R55, R55, 0x1, R5 ;  /* 0x0000000137377824 */ /* 0x000fe200078e0205 */
[----:B0-----:R0:W5:Y:S01]  /*0ca0*/  LDL.LU.64 R52, [R1+0xb8] ;  /* 0x0000b80001347983 */ /* 0x0011620000300a00 */
[----:B------:R-:W-:-:S02]  /*0cb0*/  IMAD R61, R15, c[0x0][0x1b4], R14 ;  /* 0x00006d000f3d7a24 */ /* 0x000fc400078e020e */
[----:B------:R-:W-:-:S04]  /*0cc0*/  IMAD.WIDE.U32 R58, R15, c[0x0][0x1b0], R58 ;  /* 0x00006c000f3a7a25 */ /* 0x000fc800078e003a */
[----:B------:R-:W-:-:S04]  /*0cd0*/  IMAD.WIDE.U32 R56, R15, c[0x0][0x1b0], R56 ;  /* 0x00006c000f387a25 */ /* 0x000fc800078e0038 */
[----:B------:R-:W-:Y:S01]  /*0ce0*/  IMAD.WIDE.U32 R54, R15, c[0x0][0x1b0], R54 ;  /* 0x00006c000f367a25 */ /* 0x000fe200078e0036 */
[----:B------:R-:W-:Y:S02]  /*0cf0*/  USHF.L.U64.HI UR7, UR14, UR6, UR15 ;  /* 0x000000060e077299 */ /* 0x000fe4000801020f */
[----:B------:R-:W-:Y:S02]  /*0d00*/  USHF.L.U64.HI UR6, UR16, UR6, UR17 ;  /* 0x0000000610067299 */ /* 0x000fe40008010211 */
[----:B------:R-:W-:Y:S01]  /*0d10*/  UMOV UR4, URZ ;  /* 0x0000003f00047c82 */ /* 0x000fe20008000000 */
[----:B--2---:R-:W-:-:S05]  /*0d20*/  IMAD.IADD R11, R23, 0x1, R13 ;  /* 0x00000001170b7824 */ /* 0x004fca00078e020d */
[----:B------:R2:W-:Y:S04]  /*0d30*/  STL [R1+0xac], R11 ;  /* 0x0000ac0b01007387 */ /* 0x0005e80000100800 */
[----:B-1----:R0:W5:Y:S04]  /*0d40*/  LDL.LU.64 R2, [R1+0xb0] ;  /* 0x0000b00001027983 */ /* 0x0021680000300a00 */
[----:B------:R1:W-:Y:S01]  /*0d50*/  STL [R1+0xa4], R10 ;  /* 0x0000a40a01007387 */ /* 0x0003e20000100800 */
[----:B--2---:R-:W-:Y:S02]  /*0d60*/  IMAD.IADD R11, R9, 0x1, R33 ;  /* 0x00000001090b7824 */ /* 0x004fe400078e0221 */
[----:B------:R-:W-:Y:S01]  /*0d70*/  IMAD.IADD R9, R7, 0x1, R29 ;  /* 0x0000000107097824 */ /* 0x000fe200078e021d */
[----:B------:R-:W-:Y:S01]  /*0d80*/  STL [R1+0xa0], R12 ;  /* 0x0000a00c01007387 */ /* 0x000fe20000100800 */
[----:B-1----:R-:W-:-:S02]  /*0d90*/  IMAD.IADD R10, R8, 0x1, R27 ;  /* 0x00000001080a7824 */ /* 0x002fc400078e021b */
[----:B------:R-:W-:Y:S01]  /*0da0*/  IMAD.IADD R8, R7, 0x1, R49 ;  /* 0x0000000107087824 */ /* 0x000fe200078e0231 */
[----:B------:R-:W-:Y:S01]  /*0db0*/  STL [R1+0x90], R11 ;  /* 0x0000900b01007387 */ /* 0x000fe20000100800 */
[----:B------:R-:W-:-:S03]  /*0dc0*/  IMAD.IADD R7, R6, 0x1, R47 ;  /* 0x0000000106077824 */ /* 0x000fc600078e022f */
[----:B------:R-:W-:Y:S04]  /*0dd0*/  STL [R1+0xa8], R10 ;  /* 0x0000a80a01007387 */ /* 0x000fe80000100800 */
[----:B------:R1:W-:Y:S04]  /*0de0*/  STL [R1+0x98], R9 ;  /* 0x0000980901007387 */ /* 0x0003e80000100800 */
[----:B------:R2:W-:Y:S04]  /*0df0*/  STL [R1+0x94], R8 ;  /* 0x0000940801007387 */ /* 0x0005e80000100800 */
[----:B------:R3:W-:Y:S01]  /*0e00*/  STL [R1+0x88], R7 ;  /* 0x0000880701007387 */ /* 0x0007e20000100800 */
[----:B-1----:R-:W-:-:S02]  /*0e10*/  IMAD.IADD R9, R6, 0x1, R45 ;  /* 0x0000000106097824 */ /* 0x002fc400078e022d */
[----:B--2---:R-:W-:Y:S02]  /*0e20*/  IMAD.IADD R8, R6, 0x1, R43 ;  /* 0x0000000106087824 */ /* 0x004fe400078e022b */
[C---:B------:R-:W-:Y:S02]  /*0e30*/  IMAD.IADD R6, R5.reuse, 0x1, R39 ;  /* 0x0000000105067824 */ /* 0x040fe400078e0227 */
[C---:B---3--:R-:W-:Y:S01]  /*0e40*/  IMAD.IADD R7, R5.reuse, 0x1, R41 ;  /* 0x0000000105077824 */ /* 0x048fe200078e0229 */
[----:B------:R-:W-:Y:S01]  /*0e50*/  STL [R1+0x84], R9 ;  /* 0x0000840901007387 */ /* 0x000fe20000100800 */
[----:B------:R-:W-:-:S03]  /*0e60*/  IMAD.IADD R5, R5, 0x1, R37 ;  /* 0x0000000105057824 */ /* 0x000fc600078e0225 */
[----:B------:R-:W-:Y:S04]  /*0e70*/  STL [R1+0x80], R8 ;  /* 0x0000800801007387 */ /* 0x000fe80000100800 */
[----:B------:R1:W-:Y:S04]  /*0e80*/  STL [R1+0x9c], R7 ;  /* 0x00009c0701007387 */ /* 0x0003e80000100800 */
[----:B------:R2:W-:Y:S04]  /*0e90*/  STL [R1+0x8c], R6 ;  /* 0x00008c0601007387 */ /* 0x0005e80000100800 */
[----:B------:R3:W-:Y:S01]  /*0ea0*/  STL [R1+0x7c], R5 ;  /* 0x00007c0501007387 */ /* 0x0007e20000100800 */
[----:B-1----:R-:W-:Y:S01]  /*0eb0*/  IADD3 R7, R35, R61, RZ ;  /* 0x0000003d23077210 */ /* 0x002fe20007ffe0ff */
[----:B--2---:R-:W-:-:S04]  /*0ec0*/  IMAD.IADD R6, R61, 0x1, R59 ;  /* 0x000000013d067824 */ /* 0x004fc800078e023b */
[----:B------:R0:W-:Y:S01]  /*0ed0*/  STL [R1+0x78], R7 ;  /* 0x0000780701007387 */ /* 0x0001e20000100800 */
[----:B---3--:R-:W-:-:S03]  /*0ee0*/  IMAD.IADD R5, R61, 0x1, R57 ;  /* 0x000000013d057824 */ /* 0x008fc600078e0239 */
[----:B------:R0:W-:Y:S04]  /*0ef0*/  STL [R1+0x74], R6 ;  /* 0x0000740601007387 */ /* 0x0001e80000100800 */
[----:B------:R0:W-:Y:S01]  /*0f00*/  STL [R1+0x70], R5 ;  /* 0x0000700501007387 */ /* 0x0001e20000100800 */
[----:B------:R-:W-:-:S03]  /*0f10*/  IMAD.IADD R61, R61, 0x1, R55 ;  /* 0x000000013d3d7824 */ /* 0x000fc600078e0237 */
.L_x_185:
[----:B------:R-:W2:Y:S04]  /*0f20*/  LDL R8, [R1+0xac] ;  /* 0x0000ac0001087983 */ /* 0x000ea80000100800 */
[----:B0-----:R-:W2:Y:S04]  /*0f30*/  LDL.64 R6, [R1+0x68] ;  /* 0x0000680001067983 */ /* 0x001ea80000100a00 */
[----:B------:R-:W3:Y:S04]  /*0f40*/  LDL.64 R10, [R1+0x8] ;  /* 0x00000800010a7983 */ /* 0x000ee80000100a00 */
[----:B------:R-:W4:Y:S04]  /*0f50*/  LDL R12, [R1+0x7c] ;  /* 0x00007c00010c7983 */ /* 0x000f280000100800 */
[----:B------:R-:W4:Y:S04]  /*0f60*/  LDL R9, [R1+0x8c] ;  /* 0x00008c0001097983 */ /* 0x000f280000100800 */
[----:B------:R-:W4:Y:S04]  /*0f70*/  LDL.64 R14, [R1+0x28] ;  /* 0x00002800010e7983 */ /* 0x000f280000100a00 */
[----:B------:R-:W4:Y:S01]  /*0f80*/  LDL.64 R18, [R1+0x48] ;  /* 0x0000480001127983 */ /* 0x000f220000100a00 */
[----:B------:R-:W-:-:S02]  /*0f90*/  IMAD.U32 R24, RZ, RZ, UR4 ;  /* 0x00000004ff187e24 */ /* 0x000fc4000f8e00ff */
[----:B------:R-:W-:Y:S01]  /*0fa0*/  IMAD.U32 R42, RZ, RZ, UR4 ;  /* 0x00000004ff2a7e24 */ /* 0x000fe2000f8e00ff */
[----:B------:R-:W4:Y:S01]  /*0fb0*/  LDL R5, [R1+0x9c] ;  /* 0x00009c0001057983 */ /* 0x000f220000100800 */
[----:B------:R-:W-:Y:S02]  /*0fc0*/  IMAD.U32 R22, RZ, RZ, UR4 ;  /* 0x00000004ff167e24 */ /* 0x000fe4000f8e00ff */
[----:B------:R-:W-:Y:S01]  /*0fd0*/  IMAD.U32 R20, RZ, RZ, UR4 ;  /* 0x00000004ff147e24 */ /* 0x000fe2000f8e00ff */
[----:B------:R-:W4:Y:S04]  /*0fe0*/  LDL R16, [R1+0x70] ;  /* 0x0000700001107983 */ /* 0x000f280000100800 */
[----:B------:R-:W4:Y:S04]  /*0ff0*/  LDL.64 R30, [R1+0x10] ;  /* 0x00001000011e7983 */ /* 0x000f280000100a00 */
[----:B------:R-:W4:Y:S04]  /*1000*/  LDL R27, [R1+0x84] ;  /* 0x00008400011b7983 */ /* 0x000f280000100800 */
[----:B------:R-:W4:Y:S04]  /*1010*/  LDL R28, [R1+0x90] ;  /* 0x00009000011c7983 */ /* 0x000f280000100800 */
[----:B------:R-:W4:Y:S04]  /*1020*/  LDL R26, [R1+0xa0] ;  /* 0x0000a000011a7983 */ /* 0x000f280000100800 */
[----:B------:R-:W4:Y:S01]  /*1030*/  LDL R17, [R1+0x74] ;  /* 0x0000740001117983 */ /* 0x000f220000100800 */
[----:B------:R-:W-:-:S02]  /*1040*/  USHF.R.S32.HI UR5, URZ, 0x1f, UR4 ;  /* 0x0000001f3f057899 */ /* 0x000fc40008011404 */
[----:B------:R-:W-:Y:S01]  /*1050*/  ULDC.64 UR8, c[0x0][0x1e0] ;  /* 0x0000780000087ab9 */ /* 0x000fe20000000a00 */
[----:B------:R-:W4:Y:S01]  /*1060*/  LDL.64 R44, [R1+0x58] ;  /* 0x00005800012c7983 */ /* 0x000f220000100a00 */
[----:B------:R-:W-:-:S03]  /*1070*/  ULDC.64 UR10, c[0x0][0x198] ;  /* 0x00006600000a7ab9 */ /* 0x000fc60000000a00 */
[----:B------:R-:W4:Y:S01]  /*1080*/  LDL.64 R32, [R1] ;  /* 0x0000000001207983 */ /* 0x000f220000100a00 */
[----:B--2---:R-:W-:-:S04]  /*1090*/  IMAD.MOV.U32 R7, RZ, RZ, R8 ;  /* 0x000000ffff077224 */ /* 0x004fc800078e0008 */
[----:B------:R-:W-:Y:S01]  /*10a0*/  IMAD.WIDE.U32 R24, R24, c[0x0][0x1e0], R6 ;  /* 0x0000780018187a25 */ /* 0x000fe200078e0006 */
[----:B---3--:R-:W2:Y:S03]  /*10b0*/  LDL R11, [R1+0x80] ;  /* 0x00008000010b7983 */ /* 0x008ea60000100800 */
[----:B------:R-:W-:Y:S02]  /*10c0*/  IMAD.MOV.U32 R6, RZ, RZ, R54 ;  /* 0x000000ffff067224 */ /* 0x000fe400078e0036 */
[----:B------:R-:W-:-:S04]  /*10d0*/  IMAD.MOV.U32 R7, RZ, RZ, R61 ;  /* 0x000000ffff077224 */ /* 0x000fc800078e003d */
[----:B------:R-:W-:Y:S01]  /*10e0*/  IMAD.WIDE.U32 R42, R42, c[0x0][0x198], R6 ;  /* 0x000066002a2a7a25 */ /* 0x000fe200078e0006 */
[----:B------:R-:W-:-:S03]  /*10f0*/  MOV R6, R10 ;  /* 0x0000000a00067202 */ /* 0x000fc60000000f00 */
[----:B----4-:R-:W-:Y:S02]  /*1100*/  IMAD.MOV.U32 R7, RZ, RZ, R12 ;  /* 0x000000ffff077224 */ /* 0x010fe400078e000c */
[----:B------:R-:W3:Y:S02]  /*1110*/  LDL.64 R12, [R1+0x30] ;  /* 0x00003000010c7983 */ /* 0x000ee40000100a00 */
[----:B------:R-:W-:-:S04]  /*1120*/  IMAD.WIDE.U32 R22, R22, c[0x0][0x198], R6 ;  /* 0x0000660016167a25 */ /* 0x000fc800078e0006 */
[----:B------:R-:W-:Y:S02]  /*1130*/  IMAD.MOV.U32 R6, RZ, RZ, R14 ;  /* 0x000000ffff067224 */ /* 0x000fe400078e000e */
[----:B------:R-:W-:Y:S01]  /*1140*/  IMAD.MOV.U32 R7, RZ, RZ, R9 ;  /* 0x000000ffff077224 */ /* 0x000fe200078e0009 */
[----:B------:R-:W4:Y:S03]  /*1150*/  LDL.64 R14, [R1+0x50] ;  /* 0x00005000010e7983 */ /* 0x000f260000100a00 */
[----:B------:R-:W-:-:S04]  /*1160*/  IMAD.WIDE.U32 R20, R20, c[0x0][0x198], R6 ;  /* 0x0000660014147a25 */ /* 0x000fc800078e0006 */
[----:B------:R-:W-:Y:S02]  /*1170*/  IMAD.MOV.U32 R6, RZ, RZ, R18 ;  /* 0x000000ffff067224 */ /* 0x000fe400078e0012 */
[----:B------:R-:W2:Y:S01]  /*1180*/  LDL.64 R18, [R1+0x18] ;  /* 0x0000180001127983 */ /* 0x000ea20000100a00 */
[----:B------:R-:W-:Y:S02]  /*1190*/  IMAD.U32 R8, RZ, RZ, UR4 ;  /* 0x00000004ff087e24 */ /* 0x000fe4000f8e00ff */
        /* <DEDUP_REMOVED lines=8> */
[----:B---3--:R-:W-:-:S03]  /*1220*/  MOV R13, R28 ;  /* 0x0000001c000d7202 */ /* 0x008fc60000000f00 */
[----:B------:R-:W3:Y:S01]  /*1230*/  LDL R28, [R1+0xa4] ;  /* 0x0000a400011c7983 */ /* 0x000ee20000100800 */
[----:B--2---:R-:W-:-:S03]  /*1240*/  IMAD.MOV.U32 R19, RZ, RZ, R27 ;  /* 0x000000ffff137224 */ /* 0x004fc600078e001b */
[----:B------:R-:W2:Y:S01]  /*1250*/  LDL R27, [R1+0x94] ;  /* 0x00009400011b7983 */ /* 0x000ea20000100800 */
[----:B------:R-:W-:Y:S01]  /*1260*/  UIMAD UR8, UR5, UR8, URZ ;  /* 0x00000008050872a4 */ /* 0x000fe2000f8e023f */
[----:B------:R-:W-:Y:S01]  /*1270*/  IMAD.U32 R16, RZ, RZ, UR4 ;  /* 0x00000004ff107e24 */ /* 0x000fe2000f8e00ff */
[----:B------:R-:W-:Y:S01]  /*1280*/  UIMAD UR5, UR5, UR10, URZ ;  /* 0x0000000a050572a4 */ /* 0x000fe2000f8e023f */
[----:B----4-:R-:W-:Y:S01]  /*1290*/  IMAD.MOV.U32 R15, RZ, RZ, R26 ;  /* 0x000000ffff0f7224 */ /* 0x010fe200078e001a */
[----:B------:R-:W-:Y:S01]  /*12a0*/  UIMAD UR8, UR4, UR9, UR8 ;  /* 0x00000009040872a4 */ /* 0x000fe2000f8e0208 */
[----:B------:R-:W-:Y:S01]  /*12b0*/  IMAD.U32 R5, RZ, RZ, UR4 ;  /* 0x00000004ff057e24 */ /* 0x000fe2000f8e00ff */
[----:B------:R-:W-:Y:S01]  /*12c0*/  UIMAD UR5, UR4, UR11, UR5 ;  /* 0x0000000b040572a4 */ /* 0x000fe2000f8e0205 */
[----:B------:R-:W-:-:S04]  /*12d0*/  IMAD.WIDE.U32 R14, R16, c[0x0][0x198], R14 ;  /* 0x00006600100e7a25 */ /* 0x000fc800078e000e */
        /* <DEDUP_REMOVED lines=8> */
[----:B------:R-:W-:Y:S01]  /*1360*/  IADD3 R9, R11, UR5, RZ ;  /* 0x000000050b097c10 */ /* 0x000fe2000fffe0ff */
[----:B------:R-:W-:Y:S01]  /*1370*/  IMAD.SHL.U32 R41, R42, 0x4, RZ ;  /* 0x000000042a297824 */ /* 0x000fe200078e00ff */
[----:B------:R-:W-:Y:S01]  /*1380*/  IADD3 R11, R13, UR5, RZ ;  /* 0x000000050d0b7c10 */ /* 0x000fe2000fffe0ff */
[----:B------:R-:W-:Y:S01]  /*1390*/  IMAD.SHL.U32 R35, R8, 0x4, RZ ;  /* 0x0000000408237824 */ /* 0x000fe200078e00ff */
[----:B------:R-:W-:Y:S02]  /*13a0*/  IADD3 R13, R15, UR5, RZ ;  /* 0x000000050f0d7c10 */ /* 0x000fe4000fffe0ff */
[----:B------:R-:W-:-:S02]  /*13b0*/  SHF.L.U64.HI R42, R42, 0x2, R25 ;  /* 0x000000022a2a7819 */ /* 0x000fc40000010219 */
[----:B------:R-:W-:Y:S01]  /*13c0*/  SHF.L.U64.HI R36, R8, 0x2, R36 ;  /* 0x0000000208247819 */ /* 0x000fe20000010224 */
[C---:B------:R-:W-:Y:S01]  /*13d0*/  IMAD.SHL.U32 R8, R10.reuse, 0x4, RZ ;  /* 0x000000040a087824 */ /* 0x040fe200078e00ff */
[----:B------:R-:W-:Y:S01]  /*13e0*/  IADD3 R15, R17, UR5, RZ ;  /* 0x00000005110f7c10 */ /* 0x000fe2000fffe0ff */
[----:B------:R-:W4:Y:S01]  /*13f0*/  LDL R25, [R1+0x78] ;  /* 0x0000780001197983 */ /* 0x000f220000100800 */
[----:B------:R-:W-:Y:S02]  /*1400*/  SHF.L.U64.HI R9, R10, 0x2, R9 ;  /* 0x000000020a097819 */ /* 0x000fe40000010209 */
[C---:B------:R-:W-:Y:S02]  /*1410*/  SHF.L.U32 R10, R12.reuse, 0x2, RZ ;  /* 0x000000020c0a7819 */ /* 0x040fe400000006ff */
[----:B------:R-:W-:Y:S01]  /*1420*/  SHF.L.U64.HI R11, R12, 0x2, R11 ;  /* 0x000000020c0b7819 */ /* 0x000fe2000001020b */
[C---:B------:R-:W-:Y:S01]  /*1430*/  IMAD.SHL.U32 R12, R14.reuse, 0x4, RZ ;  /* 0x000000040e0c7824 */ /* 0x040fe200078e00ff */
[----:B------:R-:W-:Y:S01]  /*1440*/  SHF.L.U64.HI R13, R14, 0x2, R13 ;  /* 0x000000020e0d7819 */ /* 0x000fe2000001020d */
[C---:B------:R-:W-:Y:S01]  /*1450*/  IMAD.SHL.U32 R14, R16.reuse, 0x4, RZ ;  /* 0x00000004100e7824 */ /* 0x040fe200078e00ff */
[----:B------:R-:W-:Y:S01]  /*1460*/  SHF.L.U64.HI R15, R16, 0x2, R15 ;  /* 0x00000002100f7819 */ /* 0x000fe2000001020f */
[----:B------:R-:W-:-:S02]  /*1470*/  IMAD.U32 R26, RZ, RZ, UR4 ;  /* 0x00000004ff1a7e24 */ /* 0x000fc4000f8e00ff */
[----:B------:R-:W-:Y:S02]  /*1480*/  IMAD.MOV.U32 R16, RZ, RZ, R30 ;  /* 0x000000ffff107224 */ /* 0x000fe400078e001e */
[----:B------:R-:W4:Y:S01]  /*1490*/  LDL.64 R30, [R1+0x20] ;  /* 0x00002000011e7983 */ /* 0x000f220000100a00 */
[----:B------:R-:W-:Y:S01]  /*14a0*/  IADD3 R38, R21, UR5, RZ ;  /* 0x0000000515267c10 */ /* 0x000fe2000fffe0ff */
[----:B------:R-:W-:Y:S01]  /*14b0*/  IMAD.WIDE.U32 R18, R26, c[0x0][0x198], R18 ;  /* 0x000066001a127a25 */ /* 0x000fe200078e0012 */
[----:B------:R-:W-:Y:S02]  /*14c0*/  IADD3 R34, R7, UR5, RZ ;  /* 0x0000000507227c10 */ /* 0x000fe4000fffe0ff */
[C---:B------:R-:W-:Y:S01]  /*14d0*/  SHF.L.U64.HI R38, R20.reuse, 0x2, R38 ;  /* 0x0000000214267819 */ /* 0x040fe20000010226 */
[----:B------:R-:W-:Y:S01]  /*14e0*/  IMAD.SHL.U32 R37, R20, 0x4, RZ ;  /* 0x0000000414257824 */ /* 0x000fe200078e00ff */
[C---:B------:R-:W-:Y:S01]  /*14f0*/  SHF.L.U64.HI R34, R6.reuse, 0x2, R34 ;  /* 0x0000000206227819 */ /* 0x040fe20000010222 */
[----:B------:R-:W-:Y:S01]  /*1500*/  IMAD.SHL.U32 R7, R6, 0x4, RZ ;  /* 0x0000000406077824 */ /* 0x000fe200078e00ff */
[----:B------:R-:W-:Y:S01]  /*1510*/  IADD3 R40, R23, UR5, RZ ;  /* 0x0000000517287c10 */ /* 0x000fe2000fffe0ff */
[----:B------:R-:W-:Y:S01]  /*1520*/  IMAD.U32 R20, RZ, RZ, UR4 ;  /* 0x00000004ff147e24 */ /* 0x000fe2000f8e00ff */
[----:B------:R-:W-:Y:S01]  /*1530*/  IADD3 R6, R19, UR5, RZ ;  /* 0x0000000513067c10 */ /* 0x000fe2000fffe0ff */
[C---:B------:R-:W-:Y:S01]  /*1540*/  IMAD.SHL.U32 R39, R22.reuse, 0x4, RZ ;  /* 0x0000000416277824 */ /* 0x040fe200078e00ff */
[----:B------:R-:W-:Y:S01]  /*1550*/  SHF.L.U64.HI R40, R22, 0x2, R40 ;  /* 0x0000000216287819 */ /* 0x000fe20000010228 */
[----:B------:R-:W-:-:S02]  /*1560*/  IMAD.U32 R22, RZ, RZ, UR4 ;  /* 0x00000004ff167e24 */ /* 0x000fc4000f8e00ff */
[----:B---3--:R-:W-:Y:S02]  /*1570*/  IMAD.MOV.U32 R19, RZ, RZ, R28 ;  /* 0x000000ffff137224 */ /* 0x008fe400078e001c */
[----:B------:R-:W3:Y:S01]  /*1580*/  LDL R28, [R1+0xa8] ;  /* 0x0000a800011c7983 */ /* 0x000ee20000100800 */
[----:B--2---:R-:W-:-:S03]  /*1590*/  IMAD.MOV.U32 R17, RZ, RZ, R27 ;  /* 0x000000ffff117224 */ /* 0x004fc600078e001b */
[----:B------:R-:W2:Y:S01]  /*15a0*/  LDL R27, [R1+0x88] ;  /* 0x00008800011b7983 */ /* 0x000ea20000100800 */
        /* <DEDUP_REMOVED lines=10> */
[----:B------:R-:W-:Y:S02]  /*1650*/  IADD3 R20, R23, UR5, RZ ;  /* 0x0000000517147c10 */ /* 0x000fe4000fffe0ff */
[C---:B------:R-:W-:Y:S02]  /*1660*/  SHF.L.U32 R21, R22.reuse, 0x2, RZ ;  /* 0x0000000216157819 */ /* 0x040fe400000006ff */
[----:B------:R-:W-:Y:S01]  /*1670*/  SHF.L.U64.HI R20, R22, 0x2, R20 ;  /* 0x0000000216147819 */ /* 0x000fe20000010214 */
[----:B------:R-:W-:Y:S02]  /*1680*/  IMAD.MOV.U32 R22, RZ, RZ, R32 ;  /* 0x000000ffff167224 */ /* 0x000fe400078e0020 */
[----:B------:R-:W3:Y:S01]  /*1690*/  LDL.64 R32, [R1+0x60] ;  /* 0x0000600001207983 */ /* 0x000ee20000100a00 */
[----:B------:R-:W-:-:S04]  /*16a0*/  LEA R29, P0, R24, c[0x0][0x1b8], 0x2 ;  /* 0x00006e00181d7a11 */ /* 0x000fc800078010ff */
[----:B------:R-:W-:Y:S01]  /*16b0*/  LEA.HI.X R5, R24, c[0x0][0x1bc], R5, 0x2, P0 ;  /* 0x00006f0018057a11 */ /* 0x000fe200000f1405 */
[----:B------:R-:W-:Y:S02]  /*16c0*/  IMAD.U32 R24, RZ, RZ, UR4 ;  /* 0x00000004ff187e24 */ /* 0x000fe4000f8e00ff */
[----:B----4-:R-:W-:-:S04]  /*16d0*/  IMAD.MOV.U32 R23, RZ, RZ, R25 ;  /* 0x000000ffff177224 */ /* 0x010fc800078e0019 */
[----:B------:R-:W-:-:S04]  /*16e0*/  IMAD.WIDE.U32 R24, R24, c[0x0][0x198], R22 ;  /* 0x0000660018187a25 */ /* 0x000fc800078e0016 */
[----:B------:R-:W-:Y:S02]  /*16f0*/  IMAD.MOV.U32 R22, RZ, RZ, R30 ;  /* 0x000000ffff167224 */ /* 0x000fe400078e001e */
[----:B------:R-:W-:Y:S02]  /*1700*/  IMAD.U32 R30, RZ, RZ, UR4 ;  /* 0x00000004ff1e7e24 */ /* 0x000fe4000f8e00ff */
[----:B--2---:R-:W-:-:S04]  /*1710*/  IMAD.MOV.U32 R23, RZ, RZ, R27 ;  /* 0x000000ffff177224 */ /* 0x004fc800078e001b */
[----:B------:R-:W-:Y:S01]  /*1720*/  IMAD.WIDE.U32 R26, R26, c[0x0][0x198], R22 ;  /* 0x000066001a1a7a25 */ /* 0x000fe200078e0016 */
[----:B------:R-:W-:-:S03]  /*1730*/  IADD3 R22, R25, UR5, RZ ;  /* 0x0000000519167c10 */ /* 0x000fc6000fffe0ff */
[C---:B------:R-:W-:Y:S01]  /*1740*/  IMAD.SHL.U32 R23, R24.reuse, 0x4, RZ ;  /* 0x0000000418177824 */ /* 0x040fe200078e00ff */
[----:B------:R-:W-:Y:S02]  /*1750*/  SHF.L.U64.HI R22, R24, 0x2, R22 ;  /* 0x0000000218167819 */ /* 0x000fe40000010216 */
[----:B------:R-:W-:Y:S01]  /*1760*/  IADD3 R24, R27, UR5, RZ ;  /* 0x000000051b187c10 */ /* 0x000fe2000fffe0ff */
[C---:B------:R-:W-:Y:S02]  /*1770*/  IMAD.SHL.U32 R25, R26.reuse, 0x4, RZ ;  /* 0x000000041a197824 */ /* 0x040fe400078e00ff */
[----:B---3--:R-:W-:Y:S01]  /*1780*/  IMAD.MOV.U32 R27, RZ, RZ, R6 ;  /* 0x000000ffff1b7224 */ /* 0x008fe200078e0006 */
[----:B------:R-:W-:Y:S01]  /*1790*/  SHF.L.U64.HI R24, R26, 0x2, R24 ;  /* 0x000000021a187819 */ /* 0x000fe20000010218 */
[----:B------:R-:W-:-:S04]  /*17a0*/  IMAD.MOV.U32 R26, RZ, RZ, R44 ;  /* 0x000000ffff1a7224 */ /* 0x000fc800078e002c */
[----:B------:R-:W-:-:S05]  /*17b0*/  IMAD.WIDE.U32 R30, R30, c[0x0][0x198], R26 ;  /* 0x000066001e1e7a25 */ /* 0x000fca00078e001a */
[----:B------:R-:W-:Y:S01]  /*17c0*/  IADD3 R26, R31, UR5, RZ ;  /* 0x000000051f1a7c10 */ /* 0x000fe2000fffe0ff */
[----:B------:R-:W-:Y:S01]  /*17d0*/  IMAD.U32 R6, RZ, RZ, UR4 ;  /* 0x00000004ff067e24 */ /* 0x000fe2000f8e00ff */
[C---:B------:R-:W-:Y:S01]  /*17e0*/  SHF.L.U32 R27, R30.reuse, 0x2, RZ ;  /* 0x000000021e1b7819 */ /* 0x040fe200000006ff */
[----:B------:R-:W-:Y:S01]  /*17f0*/  IMAD.MOV.U32 R31, RZ, RZ, R28 ;  /* 0x000000ffff1f7224 */ /* 0x000fe200078e001c */
[----:B------:R-:W-:Y:S01]  /*1800*/  SHF.L.U64.HI R26, R30, 0x2, R26 ;  /* 0x000000021e1a7819 */ /* 0x000fe2000001021a */
[----:B------:R-:W-:-:S04]  /*1810*/  IMAD.MOV.U32 R30, RZ, RZ, R32 ;  /* 0x000000ffff1e7224 */ /* 0x000fc800078e0020 */
[----:B------:R-:W-:-:S05]  /*1820*/  IMAD.WIDE.U32 R30, R6, c[0x0][0x198], R30 ;  /* 0x00006600061e7a25 */ /* 0x000fca00078e001e */
[----:B------:R-:W-:Y:S01]  /*1830*/  IADD3 R28, R31, UR5, RZ ;  /* 0x000000051f1c7c10 */ /* 0x000fe2000fffe0ff */
[----:B------:R-:W-:-:S03]  /*1840*/  IMAD.SHL.U32 R6, R30, 0x4, RZ ;  /* 0x000000041e067824 */ /* 0x000fc600078e00ff */
[----:B------:R-:W-:Y:S01]  /*1850*/  SHF.L.U64.HI R28, R30, 0x2, R28 ;  /* 0x000000021e1c7819 */ /* 0x000fe2000001021c */
[----:B------:R-:W-:Y:S02]  /*1860*/  UMOV UR5, URZ ;  /* 0x0000003f00057c82 */ /* 0x000fe40008000000 */
.L_x_184:
[----:B------:R-:W-:Y:S02]  /*1870*/  IADD3 R30, P1, R39, UR8, RZ ;  /* 0x00000008271e7c10 */ /* 0x000fe4000ff3e0ff */
[----:B------:R-:W-:Y:S02]  /*1880*/  IADD3 R32, P0, R41, UR8, RZ ;  /* 0x0000000829207c10 */ /* 0x000fe4000ff1e0ff */
[----:B------:R-:W-:Y:S02]  /*1890*/  IADD3.X R31, R40, UR9, RZ, P1, !PT ;  /* 0x00000009281f7c10 */ /* 0x000fe40008ffe4ff */
[----:B------:R-:W-:-:S03]  /*18a0*/  IADD3.X R33, R42, UR9, RZ, P0, !PT ;  /* 0x000000092a217c10 */ /* 0x000fc600087fe4ff */
[----:B------:R0:W2:Y:S04]  /*18b0*/  LDG.E R43, [R30.64] ;  /* 0x0000000c1e2b7981 */ /* 0x0000a8000c1e1900 */
[----:B------:R1:W3:Y:S01]  /*18c0*/  LDG.E R44, [R32.64] ;  /* 0x0000000c202c7981 */ /* 0x0002e2000c1e1900 */
[----:B0-----:R-:W-:-:S04]  /*18d0*/  IADD3 R30, P0, R37, UR8, RZ ;  /* 0x00000008251e7c10 */ /* 0x001fc8000ff1e0ff */
[----:B------:R-:W-:Y:S02]  /*18e0*/  IADD3.X R31, R38, UR9, RZ, P0, !PT ;  /* 0x00000009261f7c10 */ /* 0x000fe400087fe4ff */
[----:B-1----:R-:W-:-:S03]  /*18f0*/  IADD3 R32, P1, R35, UR8, RZ ;  /* 0x0000000823207c10 */ /* 0x002fc6000ff3e0ff */
[----:B------:R0:W4:Y:S01]  /*1900*/  LDG.E R45, [R30.64] ;  /* 0x0000000c1e2d7981 */ /* 0x000122000c1e1900 */
[----:B------:R-:W-:-:S05]  /*1910*/  IADD3.X R33, R36, UR9, RZ, P1, !PT ;  /* 0x0000000924217c10 */ /* 0x000fca0008ffe4ff */
[----:B------:R1:W4:Y:S01]  /*1920*/  LDG.E R32, [R32.64] ;  /* 0x0000000c20207981 */ /* 0x000322000c1e1900 */
[----:B0-----:R-:W-:-:S04]  /*1930*/  IADD3 R30, P0, R8, UR8, RZ ;  /* 0x00000008081e7c10 */ /* 0x001fc8000ff1e0ff */
[----:B------:R-:W-:-:S05]  /*1940*/  IADD3.X R31, R9, UR9, RZ, P0, !PT ;  /* 0x00000009091f7c10 */ /* 0x000fca00087fe4ff */
[----:B-1----:R0:W4:Y:S02]  /*1950*/  LDG.E R33, [R30.64] ;  /* 0x0000000c1e217981 */ /* 0x002124000c1e1900 */
[----:B0-----:R-:W-:-:S04]  /*1960*/  IADD3 R30, P0, R7, UR8, RZ ;  /* 0x00000008071e7c10 */ /* 0x001fc8000ff1e0ff */
[----:B------:R-:W-:-:S05]  /*1970*/  IADD3.X R31, R34, UR9, RZ, P0, !PT ;  /* 0x00000009221f7c10 */ /* 0x000fca00087fe4ff */
[----:B------:R0:W4:Y:S02]  /*1980*/  LDG.E R46, [R30.64] ;  /* 0x0000000c1e2e7981 */ /* 0x000124000c1e1900 */
        /* <DEDUP_REMOVED lines=10> */
[----:B------:R-:W-:Y:S01]  /*1a30*/  IADD3.X R31, R16, UR9, RZ, P0, !PT ;  /* 0x00000009101f7c10 */ /* 0x000fe200087fe4ff */
[----:B--2---:R-:W-:-:S04]  /*1a40*/  FMUL.FTZ R60, R0, R43 ;  /* 0x0000002b003c7220 */ /* 0x004fc80000410000 */
[----:B------:R0:W2:Y:S01]  /*1a50*/  LDG.E R43, [R30.64] ;  /* 0x0000000c1e2b7981 */ /* 0x0000a2000c1e1900 */
[----:B---3-5:R-:W-:Y:S01]  /*1a60*/  FFMA.FTZ R60, R2, R44, R60 ;  /* 0x0000002c023c7223 */ /* 0x028fe2000001003c */
[----:B0-----:R-:W-:-:S04]  /*1a70*/  IADD3 R30, P0, R19, UR8, RZ ;  /* 0x00000008131e7c10 */ /* 0x001fc8000ff1e0ff */
[----:B------:R-:W-:-:S05]  /*1a80*/  IADD3.X R31, R18, UR9, RZ, P0, !PT ;  /* 0x00000009121f7c10 */ /* 0x000fca00087fe4ff */
[----:B------:R0:W3:Y:S01]  /*1a90*/  LDG.E R44, [R30.64] ;  /* 0x0000000c1e2c7981 */ /* 0x0000e2000c1e1900 */
[----:B----4-:R-:W-:Y:S01]  /*1aa0*/  FFMA.FTZ R60, R3, R45, R60 ;  /* 0x0000002d033c7223 */ /* 0x010fe2000001003c */
[----:B0-----:R-:W-:-:S04]  /*1ab0*/  IADD3 R30, P0, R21, UR8, RZ ;  /* 0x00000008151e7c10 */ /* 0x001fc8000ff1e0ff */
[----:B------:R-:W-:-:S05]  /*1ac0*/  IADD3.X R31, R20, UR9, RZ, P0, !PT ;  /* 0x00000009141f7c10 */ /* 0x000fca00087fe4ff */
[----:B------:R0:W4:Y:S01]  /*1ad0*/  LDG.E R45, [R30.64] ;  /* 0x0000000c1e2d7981 */ /* 0x000122000c1e1900 */
[----:B------:R-:W-:Y:S01]  /*1ae0*/  FFMA.FTZ R32, R4, R32, R60 ;  /* 0x0000002004207223 */ /* 0x000fe2000001003c */
[----:B0-----:R-:W-:-:S04]  /*1af0*/  IADD3 R30, P0, R23, UR8, RZ ;  /* 0x00000008171e7c10 */ /* 0x001fc8000ff1e0ff */
[----:B------:R-:W-:Y:S01]  /*1b00*/  IADD3.X R31, R22, UR9, RZ, P0, !PT ;  /* 0x00000009161f7c10 */ /* 0x000fe200087fe4ff */
[----:B------:R-:W-:-:S04]  /*1b10*/  FMUL.FTZ R60, R0, R33 ;  /* 0x00000021003c7220 */ /* 0x000fc80000410000 */
[----:B------:R0:W4:Y:S01]  /*1b20*/  LDG.E R33, [R30.64] ;  /* 0x0000000c1e217981 */ /* 0x000122000c1e1900 */
[----:B------:R-:W-:Y:S01]  /*1b30*/  FFMA.FTZ R60, R2, R46, R60 ;  /* 0x0000002e023c7223 */ /* 0x000fe2000001003c */
[----:B0-----:R-:W-:-:S04]  /*1b40*/  IADD3 R30, P0, R25, UR8, RZ ;  /* 0x00000008191e7c10 */ /* 0x001fc8000ff1e0ff */
[----:B------:R-:W-:-:S05]  /*1b50*/  IADD3.X R31, R24, UR9, RZ, P0, !PT ;  /* 0x00000009181f7c10 */ /* 0x000fca00087fe4ff */
[----:B------:R0:W4:Y:S01]  /*1b60*/  LDG.E R46, [R30.64] ;  /* 0x0000000c1e2e7981 */ /* 0x000122000c1e1900 */
[----:B------:R-:W-:Y:S01]  /*1b70*/  FFMA.FTZ R47, R3, R47, R60 ;  /* 0x0000002f032f7223 */ /* 0x000fe2000001003c */
[----:B0-----:R-:W-:-:S04]  /*1b80*/  IADD3 R30, P0, R27, UR8, RZ ;  /* 0x000000081b1e7c10 */ /* 0x001fc8000ff1e0ff */
[----:B------:R-:W-:-:S05]  /*1b90*/  IADD3.X R31, R26, UR9, RZ, P0, !PT ;  /* 0x000000091a1f7c10 */ /* 0x000fca00087fe4ff */
[----:B------:R0:W4:Y:S02]  /*1ba0*/  LDG.E R60, [R30.64] ;  /* 0x0000000c1e3c7981 */ /* 0x000124000c1e1900 */
[----:B0-----:R-:W-:-:S04]  /*1bb0*/  IADD3 R30, P0, R6, UR8, RZ ;  /* 0x00000008061e7c10 */ /* 0x001fc8000ff1e0ff */
[----:B------:R-:W-:-:S05]  /*1bc0*/  IADD3.X R31, R28, UR9, RZ, P0, !PT ;  /* 0x000000091c1f7c10 */ /* 0x000fca00087fe4ff */
[----:B------:R0:W4:Y:S01]  /*1bd0*/  LDG.E R30, [R30.64] ;  /* 0x0000000c1e1e7981 */ /* 0x000122000c1e1900 */
[----:B------:R-:W-:-:S04]  /*1be0*/  FFMA.FTZ R47, R4, R48, R47 ;  /* 0x00000030042f7223 */ /* 0x000fc8000001002f */
[----:B------:R-:W-:Y:S01]  /*1bf0*/  FMUL.FTZ R47, R52, R47 ;  /* 0x0000002f342f7220 */ /* 0x000fe20000410000 */
[----:B------:R-:W-:-:S03]  /*1c00*/  UIADD3 UR5, UR5, 0x1, URZ ;  /* 0x0000000105057890 */ /* 0x000fc6000fffe03f */
[----:B------:R-:W-:Y:S01]  /*1c10*/  FFMA.FTZ R32, R53, R32, R47 ;  /* 0x0000002035207223 */ /* 0x000fe2000001002f */
[----:B------:R-:W-:Y:S02]  /*1c20*/  ULDC UR10, c[0x0][0x180] ;  /* 0x00006000000a7ab9 */ /* 0x000fe40000000800 */
[----:B------:R-:W-:Y:S01]  /*1c30*/  UISETP.GE.AND UP0, UPT, UR5, UR10, UPT ;  /* 0x0000000a0500728c */ /* 0x000fe2000bf06270 */
[----:B0-----:R-:W-:-:S05]  /*1c40*/  IMAD.MOV.U32 R31, RZ, RZ, R5 ;  /* 0x000000ffff1f7224 */ /* 0x001fca00078e0005 */
[----:B------:R-:W-:Y:S01]  /*1c50*/  PLOP3.LUT P1, PT, PT, PT, UP0, 0x80, 0x0 ;  /* 0x000000000000781c */ /* 0x000fe20003f2f008 */
[----:B------:R-:W-:-:S04]  /*1c60*/  ULEA UR8, UP1, UR16, UR8, 0x2 ;  /* 0x0000000810087291 */ /* 0x000fc8000f82103f */
[----:B------:R-:W-:Y:S01]  /*1c70*/  UIADD3.X UR9, UR9, UR6, URZ, UP1, !UPT ;  /* 0x0000000609097290 */ /* 0x000fe20008ffe43f */
[----:B--2---:R-:W-:-:S04]  /*1c80*/  FMUL.FTZ R43, R0, R43 ;  /* 0x0000002b002b7220 */ /* 0x004fc80000410000 */
[----:B------:R-:W-:-:S04]  /*1c90*/  FFMA.FTZ R43, R2, R49, R43 ;  /* 0x00000031022b7223 */ /* 0x000fc8000001002b */
[----:B---3--:R-:W-:-:S04]  /*1ca0*/  FFMA.FTZ R43, R3, R44, R43 ;  /* 0x0000002c032b7223 */ /* 0x008fc8000001002b */
[----:B----4-:R-:W-:-:S04]  /*1cb0*/  FFMA.FTZ R43, R4, R45, R43 ;  /* 0x0000002d042b7223 */ /* 0x010fc8000001002b */
[----:B------:R-:W-:Y:S02]  /*1cc0*/  FFMA.FTZ R32, R51, R43, R32 ;  /* 0x0000002b33207223 */ /* 0x000fe40000010020 */
[----:B------:R-:W-:-:S04]  /*1cd0*/  FMUL.FTZ R46, R0, R46 ;  /* 0x0000002e002e7220 */ /* 0x000fc80000410000 */
[----:B------:R-:W-:-:S04]  /*1ce0*/  FFMA.FTZ R33, R2, R33, R46 ;  /* 0x0000002102217223 */ /* 0x000fc8000001002e */
[----:B------:R-:W-:-:S04]  /*1cf0*/  FFMA.FTZ R33, R3, R60, R33 ;  /* 0x0000003c03217223 */ /* 0x000fc80000010021 */
[----:B------:R-:W-:-:S04]  /*1d00*/  FFMA.FTZ R30, R4, R30, R33 ;  /* 0x0000001e041e7223 */ /* 0x000fc80000010021 */
[----:B------:R-:W-:Y:S02]  /*1d10*/  FFMA.FTZ R32, R50, R30, R32 ;  /* 0x0000001e32207223 */ /* 0x000fe40000010020 */
[----:B------:R-:W-:-:S05]  /*1d20*/  IMAD.MOV.U32 R30, RZ, RZ, R29 ;  /* 0x000000ffff1e7224 */ /* 0x000fca00078e001d */
[----:B------:R0:W-:Y:S02]  /*1d30*/  STG.E [R30.64], R32 ;  /* 0x000000201e007986 */ /* 0x0001e4000c10190c */
        /* <DEDUP_REMOVED lines=8> */
[----:B------:R-:W-:Y:S05]  /*1dc0*/  @!P0 BRA `(.L_x_185) ;  /* 0xfffff15000008947 */ /* 0x000fea000383ffff */
[----:B------:R-:W-:Y:S05]  /*1dd0*/  EXIT ;  /* 0x000000000000794d */ /* 0x000fea0003800000 */
.L_x_183:
[----:B------:R-:W-:-:S05]  /*1de0*/  IMAD.MOV.U32 R0, RZ, RZ, 0x1 ;  /* 0x00000001ff007424 */ /* 0x000fca00078e00ff */
[----:B------:R-:W-:-:S13]  /*1df0*/  ISETP.LE.AND P0, PT, R0, c[0x0][0x178], PT ;  /* 0x00005e0000007a0c */ /* 0x000fda0003f03270 */
[----:B------:R-:W-:Y:S05]  /*1e00*/  @!P0 EXIT ;  /* 0x000000000000894d */ /* 0x000fea0003800000 */
[----:B------:R-:W-:-:S13]  /*1e10*/  ISETP.LE.AND P0, PT, R0, c[0x0][0x180], PT ;  /* 0x0000600000007a0c */ /* 0x000fda0003f03270 */
[----:B------:R-:W-:Y:S05]  /*1e20*/  @!P0 EXIT ;  /* 0x000000000000894d */ /* 0x000fea0003800000 */
[----:B------:R-:W-:Y:S01]  /*1e30*/  SHF.R.S32.HI R0, RZ, 0x1f, R14 ;  /* 0x0000001fff007819 */ /* 0x000fe2000001140e */
[----:B------:R-:W-:Y:S01]  /*1e40*/  IMAD.WIDE.U32 R2, R14, c[0x0][0x1b0], RZ ;  /* 0x00006c000e027a25 */ /* 0x000fe200078e00ff */
[----:B------:R-:W-:Y:S01]  /*1e50*/  SHF.R.S32.HI R4, RZ, 0x1f, R5 ;  /* 0x0000001fff047819 */ /* 0x000fe20000011405 */
[----:B------:R-:W-:Y:S01]  /*1e60*/  UMOV UR6, 0x2 ;  /* 0x0000000200067882 */ /* 0x000fe20000000000 */
[----:B------:R-:W-:Y:S01]  /*1e70*/  MOV R10, c[0x0][0x180] ;  /* 0x00006000000a7a02 */ /* 0x000fe20000000f00 */
[C---:B------:R-:W-:Y:S01]  /*1e80*/  IMAD R7, R0.reuse, c[0x0][0x1b0], RZ ;  /* 0x00006c0000077a24 */ /* 0x040fe200078e02ff */
[----:B------:R-:W-:Y:S01]  /*1e90*/  ULDC.64 UR4, c[0x0][0x1a0] ;  /* 0x0000680000047ab9 */ /* 0x000fe20000000a00 */
[----:B------:R-:W-:Y:S01]  /*1ea0*/  IMAD R9, R0, c[0x0][0x1f8], RZ ;  /* 0x00007e0000097a24 */ /* 0x000fe200078e02ff */
[----:B------:R-:W-:Y:S01]  /*1eb0*/  LOP3.LUT R10, R10, 0x3, RZ, 0xc0, !PT ;  /* 0x000000030a0a7812 */ /* 0x000fe200078ec0ff */
[C---:B------:R-:W-:Y:S01]  /*1ec0*/  IMAD R7, R14.reuse, c[0x0][0x1b4], R7 ;  /* 0x00006d000e077a24 */ /* 0x040fe200078e0207 */
[----:B------:R-:W-:Y:S01]  /*1ed0*/  ULDC.64 UR8, c[0x0][0x1e8] ;  /* 0x00007a0000087ab9 */ /* 0x000fe20000000a00 */
[----:B------:R-:W-:Y:S01]  /*1ee0*/  IMAD R9, R14, c[0x0][0x1fc], R9 ;  /* 0x00007f000e097a24 */ /* 0x000fe200078e0209 */
[----:B------:R-:W-:Y:S01]  /*1ef0*/  IADD3 R13, -R10, c[0x0][0x180], RZ ;  /* 0x000060000a0d7a10 */ /* 0x000fe20007ffe1ff */
[----:B------:R-:W-:Y:S01]  /*1f00*/  IMAD.WIDE.U32 R14, R14, c[0x0][0x1f8], RZ ;  /* 0x00007e000e0e7a25 */ /* 0x000fe200078e00ff */
[----:B------:R-:W-:-:S02]  /*1f10*/  USHF.L.U64.HI UR5, UR4, UR6, UR5 ;  /* 0x0000000604057299 */ /* 0x000fc40008010205 */
[----:B------:R-:W-:Y:S01]  /*1f20*/  USHF.L.U64.HI UR9, UR8, UR6, UR9 ;  /* 0x0000000608097299 */ /* 0x000fe20008010209 */
[C---:B------:R-:W-:Y:S01]  /*1f30*/  IMAD R0, R4.reuse, c[0x0][0x1a8], RZ ;  /* 0x00006a0004007a24 */ /* 0x040fe200078e02ff */
[----:B------:R-:W-:Y:S01]  /*1f40*/  USHF.L.U32 UR4, UR4, 0x2, URZ ;  /* 0x0000000204047899 */ /* 0x000fe2000800063f */
[----:B------:R-:W-:Y:S01]  /*1f50*/  IMAD.IADD R3, R3, 0x1, R7 ;  /* 0x0000000103037824 */ /* 0x000fe200078e0207 */
[----:B------:R-:W-:Y:S01]  /*1f60*/  USHF.L.U32 UR8, UR8, 0x2, URZ ;  /* 0x0000000208087899 */ /* 0x000fe2000800063f */
[----:B------:R-:W-:Y:S02]  /*1f70*/  IMAD R4, R4, c[0x0][0x1f0], RZ ;  /* 0x00007c0004047a24 */ /* 0x000fe400078e02ff */
[----:B------:R-:W-:Y:S02]  /*1f80*/  IMAD.IADD R15, R15, 0x1, R9 ;  /* 0x000000010f0f7824 */ /* 0x000fe400078e0209 */
[C---:B------:R-:W-:Y:S02]  /*1f90*/  IMAD R7, R5.reuse, c[0x0][0x1ac], R0 ;  /* 0x00006b0005077a24 */ /* 0x040fe400078e0200 */
[----:B------:R-:W-:-:S02]  /*1fa0*/  IMAD R17, R5, c[0x0][0x1f4], R4 ;  /* 0x00007d0005117a24 */ /* 0x000fc400078e0204 */
[----:B------:R-:W-:-:S04]  /*1fb0*/  IMAD.WIDE.U32 R2, R5, c[0x0][0x1a8], R2 ;  /* 0x00006a0005027a25 */ /* 0x000fc800078e0002 */
[----:B------:R-:W-:Y:S02]  /*1fc0*/  IMAD.MOV.U32 R12, RZ, RZ, 0x1 ;  /* 0x00000001ff0c7424 */ /* 0x000fe400078e00ff */
[----:B------:R-:W-:-:S03]  /*1fd0*/  IMAD.WIDE.U32 R4, R5, c[0x0][0x1f0], R14 ;  /* 0x00007c0005047a25 */ /* 0x000fc600078e000e */
[----:B------:R-:W-:Y:S01]  /*1fe0*/  IADD3 R12, -R12, c[0x0][0x180], RZ ;  /* 0x000060000c0c7a10 */ /* 0x000fe20007ffe1ff */
[----:B------:R-:W-:Y:S02]  /*1ff0*/  IMAD.MOV.U32 R0, RZ, RZ, RZ ;  /* 0x000000ffff007224 */ /* 0x000fe400078e00ff */
[----:B------:R-:W-:Y:S02]  /*2000*/  IMAD.MOV.U32 R34, RZ, RZ, RZ ;  /* 0x000000ffff227224 */ /* 0x000fe400078e00ff */
[----:B------:R-:W-:Y:S02]  /*2010*/  IMAD.MOV.U32 R11, RZ, RZ, RZ ;  /* 0x000000ffff0b7224 */ /* 0x000fe400078e00ff */
[----:B------:R-:W-:Y:S02]  /*2020*/  IMAD.IADD R15, R3, 0x1, R7 ;  /* 0x00000001030f7824 */ /* 0x000fe400078e0207 */
[----:B------:R-:W-:Y:S02]  /*2030*/  IMAD.IADD R17, R17, 0x1, R5 ;  /* 0x0000000111117824 */ /* 0x000fe400078e0205 */
.L_x_193:
[----:B------:R-:W-:Y:S01]  /*2040*/  ISETP.GE.U32.AND P0, PT, R12, 0x3, PT ;  /* 0x000000030c00780c */ /* 0x000fe20003f06070 */
[----:B-1----:R-:W-:Y:S01]  /*2050*/  IMAD.MOV.U32 R22, RZ, RZ, R2 ;  /* 0x000000ffff167224 */ /* 0x002fe200078e0002 */
[----:B------:R-:W-:Y:S01]  /*2060*/  SHF.R.S32.HI R6, RZ, 0x1f, R11 ;  /* 0x0000001fff067819 */ /* 0x000fe2000001140b */
[----:B------:R-:W-:-:S02]  /*2070*/  IMAD.MOV.U32 R23, RZ, RZ, R15 ;  /* 0x000000ffff177224 */ /* 0x000fc400078e000f */
[----:B------:R-:W-:Y:S02]  /*2080*/  IMAD.MOV.U32 R16, RZ, RZ, R4 ;  /* 0x000000ffff107224 */ /* 0x000fe400078e0004 */
[C---:B------:R-:W-:Y:S02]  /*2090*/  IMAD R14, R6.reuse, c[0x0][0x198], RZ ;  /* 0x00006600060e7a24 */ /* 0x040fe400078e02ff */
[----:B------:R-:W-:Y:S02]  /*20a0*/  IMAD R18, R6, c[0x0][0x1e0], RZ ;  /* 0x0000780006127a24 */ /* 0x000fe400078e02ff */
[----:B------:R-:W-:-:S04]  /*20b0*/  IMAD.WIDE.U32 R8, R11, c[0x0][0x198], R22 ;  /* 0x000066000b087a25 */ /* 0x000fc800078e0016 */
[----:B------:R-:W-:-:S04]  /*20c0*/  IMAD.WIDE.U32 R6, R11, c[0x0][0x1e0], R16 ;  /* 0x000078000b067a25 */ /* 0x000fc800078e0010 */
[C---:B------:R-:W-:Y:S02]  /*20d0*/  IMAD R21, R11.reuse, c[0x0][0x19c], R14 ;  /* 0x000067000b157a24 */ /* 0x040fe400078e020e */
[C---:B------:R-:W-:Y:S01]  /*20e0*/  IMAD R19, R11.reuse, c[0x0][0x1e4], R18 ;  /* 0x000079000b137a24 */ /* 0x040fe200078e0212 */
        /* <DEDUP_REMOVED lines=8> */
[----:B------:R-:W-:-:S02]  /*2170*/  IMAD R29, R34, c[0x0][0x198], RZ ;  /* 0x00006600221d7a24 */ /* 0x000fc400078e02ff */
        /* <DEDUP_REMOVED lines=17> */
.L_x_189:
        /* <DEDUP_REMOVED lines=102> */
.L_x_188:
        /* <DEDUP_REMOVED lines=55> */
.L_x_190:
[----:B------:R-:W-:-:S13]  /*2c60*/  ISETP.NE.OR P0, PT, R16, RZ, P0 ;  /* 0x000000ff1000720c */ /* 0x000fda0000705670 */
[----:B------:R-:W-:Y:S05]  /*2c70*/  @!P0 BRA `(.L_x_186) ;  /* 0x000001e000008947 */ /* 0x000fea0003800000 */
.L_x_187:
        /* <DEDUP_REMOVED lines=30> */
.L_x_186:
        /* <DEDUP_REMOVED lines=55> */
.L_x_191:
[----:B------:R-:W-:-:S05]  /*31d0*/  IADD3 R0, P0, R0, 0x1, RZ ;  /* 0x0000000100007810 */ /* 0x000fca0007f1e0ff */
[----:B------:R-:W-:Y:S01]  /*31e0*/  IMAD.X R34, RZ, RZ, R34, P0 ;  /* 0x000000ffff227224 */ /* 0x000fe200000e0622 */
[----:B------:R-:W-:Y:S01]  /*31f0*/  @P1 CALL.REL.NOINC `(.L_x_192) ;  /* 0x0000001000001944 */ /* 0x000fe20003c00000 */
[----:B------:R-:W-:Y:S05]  /*3200*/  BRA `(.L_x_193) ;  /* 0xffffee3000007947 */ /* 0x000fea000383ffff */
.L_x_192:
[----:B------:R-:W-:Y:S05]  /*3210*/  EXIT ;  /* 0x000000000000794d */ /* 0x000fea0003800000 */
.L_x_194:
        /* <DEDUP_REMOVED lines=14> */
.L_x_223:


//--------------------- .text._ZN2at6native53_GLOBAL__N__83c2e5dd_20_UpSampleBicubic2d_cu_80ee57ca37upsample_bicubic2d_out_frame_parallelIffEEviT0_S3_bNS_27GenericPackedTensorAccessorIKT_Lm4ENS_16DefaultPtrTraitsElEENS4_IS5_Lm4ES7_lEE --------------------------
	.section	.text._ZN2at6native53_GLOBAL__N__83c2e5dd_20_UpSampleBicubic2d_cu_80ee57ca37upsample_bicubic2d_out_frame_parallelIffEEviT0_S3_bNS_27GenericPackedTensorAccessorIKT_Lm4ENS_16DefaultPtrTraitsElEENS4_IS5_Lm4ES7_lEE,"ax",@progbits
	.sectioninfo	@"SHI_REGISTERS=64"
	.align	128
.text._ZN2at6native53_GLOBAL__N__83c2e5dd_20_UpSampleBicubic2d_cu_80ee57ca37upsample_bicubic2d_out_frame_parallelIffEEviT0_S3_bNS_27GenericPackedTensorAccessorIKT_Lm4ENS_16DefaultPtrTraitsElEENS4_IS5_Lm4ES7_lEE:
        .type           _ZN2at6native53_GLOBAL__N__83c2e5dd_20_UpSampleBicubic2d_cu_80ee57ca37upsample_bicubic2d_out_frame_parallelIffEEviT0_S3_bNS_27GenericPackedTensorAccessorIKT_Lm4ENS_16DefaultPtrTraitsElEENS4_IS5_Lm4ES7_lEE,@function
        .size           _ZN2at6native53_GLOBAL__N__83c2e5dd_20_UpSampleBicubic2d_cu_80ee57ca37upsample_bicubic2d_out_frame_parallelIffEEviT0_S3_bNS_27GenericPackedTensorAccessorIKT_Lm4ENS_16DefaultPtrTraitsElEENS4_IS5_Lm4ES7_lEE,(.L_x_224 - _ZN2at6native53_GLOBAL__N__83c2e5dd_20_UpSampleBicubic2d_cu_80ee57ca37upsample_bicubic2d_out_frame_parallelIffEEviT0_S3_bNS_27GenericPackedTensorAccessorIKT_Lm4ENS_16DefaultPtrTraitsElEENS4_IS5_Lm4ES7_lEE)
        .other          _ZN2at6native53_GLOBAL__N__83c2e5dd_20_UpSampleBicubic2d_cu_80ee57ca37upsample_bicubic2d_out_frame_parallelIffEEviT0_S3_bNS_27GenericPackedTensorAccessorIKT_Lm4ENS_16DefaultPtrTraitsElEENS4_IS5_Lm4ES7_lEE,@"STO_CUDA_ENTRY STV_DEFAULT"
_ZN2at6native53_GLOBAL__N__83c2e5dd_20_UpSampleBicubic2d_cu_80ee57ca37upsample_bicubic2d_out_frame_parallelIffEEviT0_S3_bNS_27GenericPackedTensorAccessorIKT_Lm4ENS_16DefaultPtrTraitsElEENS4_IS5_Lm4ES7_lEE:
        /* <DEDUP_REMOVED lines=72> */
[----:B-1----:R-:W1:Y:S01]  /*0480*/  I2F R3, R8 ;  /* 0x0000000800037306 */ /* 0x002e620000201400 */
[----:B0-----:R-:W-:-:S04]  /*0490*/  IADD3 R16, R5, 0x2, RZ ;  /* 0x0000000205107810 */ /* 0x001fc80007ffe0ff */
[----:B------:R-:W-:-:S03]  /*04a0*/  IMNMX R16, R16, UR6, PT ;  /* 0x0000000610107c17 */ /* 0x000fc6000b800200 */
[----:B------:R-:W0:Y:S08]  /*04b0*/  I2F R0, R5 ;  /* 0x0000000500007306 */ /* 0x000e300000201400 */
[----:B--2---:R-:W2:Y:S01]  /*04c0*/  MUFU.RCP R9, R7 ;  /* 0x0000000700097308 */ /* 0x004ea20000001000 */
[----:B-1----:R-:W-:Y:S02]  /*04d0*/  FADD.FTZ R11, R2, -R3 ;  /* 0x80000003020b7221 */ /* 0x002fe40000010000 */
        /* <DEDUP_REMOVED lines=12> */
[----:B------:R0:W1:Y:S01]  /*05a0*/  F2I.FTZ.U32.TRUNC.NTZ R7, R12 ;  /* 0x0000000c00077305 */ /* 0x000062000021f000 */
[----:B------:R-:W-:Y:S01]  /*05b0*/  FFMA.FTZ R0, R11, R0, 1 ;  /* 0x3f8000000b007423 */ /* 0x000fe20000010000 */
[----:B------:R-:W-:Y:S01]  /*05c0*/  SHF.R.S32.HI R11, RZ, 0x1f, R4 ;  /* 0x0000001fff0b7819 */ /* 0x000fe20000011404 */
[----:B------:R-:W-:Y:S02]  /*05d0*/  FADD.FTZ R10, R6, 1 ;  /* 0x3f800000060a7421 */ /* 0x000fe40000010000 */
[----:B------:R-:W-:Y:S02]  /*05e0*/  FFMA.FTZ R2, R3, R2, -6 ;  /* 0xc0c0000003027423 */ /* 0x000fe40000010002 */
[----:B------:R-:W-:-:S02]  /*05f0*/  IMAD R15, R11, c[0x0][0x1f0], RZ ;  /* 0x00007c000b0f7a24 */ /* 0x000fc400078e02ff */
[----:B------:R-:W-:Y:S01]  /*0600*/  FFMA.FTZ R2, R3, R2, 3 ;  /* 0x4040000003027423 */ /* 0x000fe20000010002 */
[----:B0-----:R-:W-:Y:S01]  /*0610*/  IADD3 R12, R5, 0x1, RZ ;  /* 0x00000001050c7810 */ /* 0x001fe20007ffe0ff */
[----:B------:R-:W-:Y:S02]  /*0620*/  FFMA.FTZ R11, R10, -R14, 3.75 ;  /* 0x407000000a0b7423 */ /* 0x000fe4000001080e */
[----:B------:R-:W-:Y:S02]  /*0630*/  FFMA.FTZ R3, R6, R9, 1 ;  /* 0x3f80000006037423 */ /* 0x000fe40000010009 */
[C---:B------:R-:W-:Y:S01]  /*0640*/  FADD.FTZ R50, -R51.reuse, 1 ;  /* 0x3f80000033327421 */ /* 0x040fe20000010100 */
[----:B-1----:R-:W-:Y:S01]  /*0650*/  IADD3 R57, RZ, -R7, RZ ;  /* 0x80000007ff397210 */ /* 0x002fe20007ffe0ff */
[C---:B------:R-:W-:Y:S02]  /*0660*/  FFMA.FTZ R6, R51.reuse, R17, -2.25 ;  /* 0xc010000033067423 */ /* 0x040fe40000010011 */
[----:B------:R-:W-:-:S02]  /*0670*/  FADD.FTZ R52, R51, 1 ;  /* 0x3f80000033347421 */ /* 0x000fc40000010000 */
[----:B------:R-:W-:Y:S02]  /*0680*/  FFMA.FTZ R11, R10, R11, -6 ;  /* 0xc0c000000a0b7423 */ /* 0x000fe4000001000b */
[----:B------:R-:W-:Y:S02]  /*0690*/  FADD.FTZ R49, R50, 1 ;  /* 0x3f80000032317421 */ /* 0x000fe40000010000 */
[----:B------:R-:W-:Y:S02]  /*06a0*/  FMUL.FTZ R6, R51, R6 ;  /* 0x0000000633067220 */ /* 0x000fe40000410000 */
[C---:B------:R-:W-:Y:S02]  /*06b0*/  IMAD R15, R4.reuse, c[0x0][0x1f4], R15 ;  /* 0x00007d00040f7a24 */ /* 0x040fe400078e020f */
[----:B------:R-:W-:-:S04]  /*06c0*/  IMAD.WIDE.U32 R42, R4, c[0x0][0x1f0], R42 ;  /* 0x00007c00042a7a25 */ /* 0x000fc800078e002a */
[-C--:B------:R-:W-:Y:S01]  /*06d0*/  FFMA.FTZ R9, R52, -R14.reuse, 3.75 ;  /* 0x4070000034097423 */ /* 0x080fe2000001080e */
[----:B------:R-:W-:Y:S01]  /*06e0*/  IADD3 R48, R43, R15, RZ ;  /* 0x0000000f2b307210 */ /* 0x000fe20007ffe0ff */
[----:B------:R-:W-:Y:S02]  /*06f0*/  FFMA.FTZ R4, R10, R11, 3 ;  /* 0x404000000a047423 */ /* 0x000fe4000001000b */
[----:B------:R-:W-:Y:S01]  /*0700*/  FFMA.FTZ R10, R49, -R14, 3.75 ;  /* 0x40700000310a7423 */ /* 0x000fe2000001080e */
[----:B------:R-:W-:Y:S01]  /*0710*/  IMNMX R14, R12, UR6, PT ;  /* 0x000000060c0e7c17 */ /* 0x000fe2000b800200 */
[----:B------:R-:W-:Y:S01]  /*0720*/  FFMA.FTZ R51, R51, R6, 1 ;  /* 0x3f80000033337423 */ /* 0x000fe20000010006 */
[----:B------:R-:W-:Y:S01]  /*0730*/  IMNMX R12, R5, UR6, PT ;  /* 0x00000006050c7c17 */ /* 0x000fe2000b800200 */
[----:B------:R-:W-:Y:S02]  /*0740*/  FFMA.FTZ R9, R52, R9, -6 ;  /* 0xc0c0000034097423 */ /* 0x000fe40000010009 */
[----:B------:R-:W-:-:S02]  /*0750*/  IMAD R57, R57, R58, RZ ;  /* 0x0000003a39397224 */ /* 0x000fc400078e02ff */
[----:B------:R-:W-:Y:S02]  /*0760*/  IMAD.MOV.U32 R6, RZ, RZ, RZ ;  /* 0x000000ffff067224 */ /* 0x000fe400078e00ff */
[----:B------:R-:W-:Y:S02]  /*0770*/  FFMA.FTZ R11, R50, R17, -2.25 ;  /* 0xc0100000320b7423 */ /* 0x000fe40000010011 */
[----:B------:R-:W-:Y:S02]  /*0780*/  FFMA.FTZ R10, R49, R10, -6 ;  /* 0xc0c00000310a7423 */ /* 0x000fe4000001000a */
[----:B------:R-:W-:Y:S01]  /*0790*/  FFMA.FTZ R52, R52, R9, 3 ;  /* 0x4040000034347423 */ /* 0x000fe20000010009 */
[C---:B------:R-:W-:Y:S01]  /*07a0*/  IADD3 R9, R8.reuse, 0x1, RZ ;  /* 0x0000000108097810 */ /* 0x040fe20007ffe0ff */
[----:B------:R-:W-:Y:S01]  /*07b0*/  IMAD.HI.U32 R57, R7, R57, R6 ;  /* 0x0000003907397227 */ /* 0x000fe200078e0006 */
[----:B------:R-:W-:Y:S02]  /*07c0*/  IADD3 R7, R8, -0x1, RZ ;  /* 0xffffffff08077810 */ /* 0x000fe40007ffe0ff */
[----:B------:R-:W-:Y:S01]  /*07d0*/  IADD3 R6, R5, -0x1, RZ ;  /* 0xffffffff05067810 */ /* 0x000fe20007ffe0ff */
[----:B------:R-:W-:Y:S01]  /*07e0*/  FMUL.FTZ R11, R50, R11 ;  /* 0x0000000b320b7220 */ /* 0x000fe20000410000 */
[----:B------:R-:W-:Y:S01]  /*07f0*/  IMNMX R7, R7, UR5, PT ;  /* 0x0000000507077c17 */ /* 0x000fe2000b800200 */
[----:B------:R-:W-:Y:S01]  /*0800*/  FFMA.FTZ R49, R49, R10, 3 ;  /* 0x4040000031317423 */ /* 0x000fe2000001000a */
[----:B------:R-:W-:Y:S01]  /*0810*/  IADD3 R10, R8, 0x2, RZ ;  /* 0x00000002080a7810 */ /* 0x000fe20007ffe0ff */
[----:B------:R-:W-:Y:S01]  /*0820*/  FFMA.FTZ R50, R50, R11, 1 ;  /* 0x3f80000032327423 */ /* 0x000fe2000001000b */
        /* <DEDUP_REMOVED lines=20> */
.L_x_196:
[----:B------:R-:W-:Y:S01]  /*0970*/  IABS R16, R13 ;  /* 0x0000000d00107213 */ /* 0x000fe20000000000 */
[----:B------:R-:W-:Y:S01]  /*0980*/  IMAD R20, R47, c[0x0][0x1a8], RZ ;  /* 0x00006a002f147a24 */ /* 0x000fe200078e02ff */
[----:B------:R-:W-:Y:S01]  /*0990*/  IABS R18, c[0x0][0x180] ;  /* 0x0000600000127a13 */ /* 0x000fe20000000000 */
[----:B------:R-:W-:Y:S02]  /*09a0*/  IMAD R24, R46, c[0x0][0x1a8], RZ ;  /* 0x00006a002e187a24 */ /* 0x000fe400078e02ff */
[----:B0-----:R-:W-:-:S04]  /*09b0*/  IMAD.HI.U32 R14, R57, R16, RZ ;  /* 0x00000010390e7227 */ /* 0x001fc800078e00ff */
[----:B------:R-:W-:Y:S01]  /*09c0*/  IMAD R20, R9, c[0x0][0x1ac], R20 ;  /* 0x00006b0009147a24 */ /* 0x000fe200078e0214 */
[----:B------:R-:W-:Y:S01]  /*09d0*/  IADD3 R15, -R14, RZ, RZ ;  /* 0x000000ff0e0f7210 */ /* 0x000fe20007ffe1ff */
[----:B------:R-:W-:Y:S02]  /*09e0*/  IMAD R25, R44, c[0x0][0x1a8], RZ ;  /* 0x00006a002c197a24 */ /* 0x000fe400078e02ff */
[----:B------:R-:W-:Y:S02]  /*09f0*/  IMAD R36, R55, c[0x0][0x1b0], RZ ;  /* 0x00006c0037247a24 */ /* 0x000fe400078e02ff */
[----:B------:R-:W-:Y:S02]  /*0a00*/  IMAD R15, R18, R15, R16 ;  /* 0x0000000f120f7224 */ /* 0x000fe400078e0210 */
[----:B------:R-:W-:-:S03]  /*0a10*/  IMAD R37, R53, c[0x0][0x1b0], RZ ;  /* 0x00006c0035257a24 */ /* 0x000fc600078e02ff */
[----:B------:R-:W-:Y:S01]  /*0a20*/  ISETP.GT.U32.AND P2, PT, R58, R15, PT ;  /* 0x0000000f3a00720c */ /* 0x000fe20003f44070 */
[----:B------:R-:W-:-:S12]  /*0a30*/  IMAD R37, R8, c[0x0][0x1b4], R37 ;  /* 0x00006d0008257a24 */ /* 0x000fd800078e0225 */
[----:B------:R-:W-:Y:S01]  /*0a40*/  @!P2 IMAD.IADD R15, R15, 0x1, -R18 ;  /* 0x000000010f0fa824 */ /* 0x000fe200078e0a12 */
[----:B------:R-:W-:-:S04]  /*0a50*/  @!P2 IADD3 R14, R14, 0x1, RZ ;  /* 0x000000010e0ea810 */ /* 0x000fc80007ffe0ff */
[----:B------:R-:W-:Y:S02]  /*0a60*/  ISETP.GE.U32.AND P1, PT, R15, R58, PT ;  /* 0x0000003a0f00720c */ /* 0x000fe40003f26070 */
[----:B------:R-:W-:-:S04]  /*0a70*/  LOP3.LUT R15, R13, c[0x0][0x180], RZ, 0x3c, !PT ;  /* 0x000060000d0f7a12 */ /* 0x000fc800078e3cff */
[----:B------:R-:W-:-:S07]  /*0a80*/  ISETP.GE.AND P3, PT, R15, RZ, PT ;  /* 0x000000ff0f00720c */ /* 0x000fce0003f66270 */
[----:B------:R-:W-:-:S06]  /*0a90*/  @P1 IADD3 R14, R14, 0x1, RZ ;  /* 0x000000010e0e1810 */ /* 0x000fcc0007ffe0ff */
[----:B------:R-:W-:-:S04]  /*0aa0*/  @!P3 IADD3 R14, -R14, RZ, RZ ;  /* 0x000000ff0e0eb210 */ /* 0x000fc80007ffe1ff */
[----:B------:R-:W-:-:S04]  /*0ab0*/  SEL R21, R59, R14, !P0 ;  /* 0x0000000e3b157207 */ /* 0x000fc80004000000 */
[----:B------:R-:W-:Y:S01]  /*0ac0*/  SHF.R.S32.HI R14, RZ, 0x1f, R21 ;  /* 0x0000001fff0e7819 */ /* 0x000fe20000011415 */
[C---:B------:R-:W-:Y:S01]  /*0ad0*/  IMAD.WIDE.U32 R30, R21.reuse, c[0x0][0x198], RZ ;  /* 0x00006600151e7a25 */ /* 0x040fe200078e00ff */
[----:B------:R-:W-:-:S03]  /*0ae0*/  IADD3 R18, -R21, RZ, RZ ;  /* 0x000000ff15127210 */ /* 0x000fc60007ffe1ff */
[----:B------:R-:W-:Y:S02]  /*0af0*/  IMAD R16, R14, c[0x0][0x198], RZ ;  /* 0x000066000e107a24 */ /* 0x000fe400078e02ff */
[----:B------:R-:W-:Y:S02]  /*0b00*/  IMAD R18, R18, c[0x0][0x180], R13 ;  /* 0x0000600012127a24 */ /* 0x000fe400078e020d */
[----:B------:R-:W-:Y:S02]  /*0b10*/  IMAD R15, R21, c[0x0][0x19c], R16 ;  /* 0x00006700150f7a24 */ /* 0x000fe400078e0210 */
[----:B------:R-:W-:-:S03]  /*0b20*/  IMAD R16, R56, c[0x0][0x1b0], RZ ;  /* 0x00006c0038107a24 */ /* 0x000fc600078e02ff */
[----:B------:R-:W-:Y:S01]  /*0b30*/  IADD3 R31, R31, R15, RZ ;  /* 0x0000000f1f1f7210 */ /* 0x000fe20007ffe0ff */
[----:B------:R-:W-:Y:S01]  /*0b40*/  IMAD R19, R5, c[0x0][0x1b4], R16 ;  /* 0x00006d0005137a24 */ /* 0x000fe200078e0210 */
[----:B------:R-:W-:-:S03]  /*0b50*/  SHF.R.S32.HI R15, RZ, 0x1f, R18 ;  /* 0x0000001fff0f7819 */ /* 0x000fc60000011412 */
[----:B------:R-:W-:-:S04]  /*0b60*/  IMAD.WIDE.U32 R16, R5, c[0x0][0x1b0], R30 ;  /* 0x00006c0005107a25 */ /* 0x000fc800078e001e */
[----:B------:R-:W-:Y:S02]  /*0b70*/  IMAD R23, R15, c[0x0][0x1a0], RZ ;  /* 0x000068000f177a24 */ /* 0x000fe400078e02ff */
[----:B------:R-:W-:Y:S02]  /*0b80*/  IMAD.IADD R17, R17, 0x1, R19 ;  /* 0x0000000111117824 */ /* 0x000fe400078e0213 */
[C---:B------:R-:W-:Y:S02]  /*0b90*/  IMAD R22, R18.reuse, c[0x0][0x1a4], R23 ;  /* 0x0000690012167a24 */ /* 0x040fe400078e0217 */
[----:B------:R-:W-:-:S04]  /*0ba0*/  IMAD.WIDE.U32 R26, R18, c[0x0][0x1a0], R16 ;  /* 0x00006800121a7a25 */ /* 0x000fc800078e0010 */
[----:B------:R-:W-:Y:S01]  /*0bb0*/  IMAD R23, R45, c[0x0][0x1a8], RZ ;  /* 0x00006a002d177a24 */ /* 0x000fe200078e02ff */
[----:B------:R-:W-:Y:S01]  /*0bc0*/  IADD3 R27, R27, R22, RZ ;  /* 0x000000161b1b7210 */ /* 0x000fe20007ffe0ff */
[----:B------:R-:W-:-:S04]  /*0bd0*/  IMAD R19, R11, c[0x0][0x1ac], R24 ;  /* 0x00006b000b137a24 */ /* 0x000fc800078e0218 */
[----:B------:R-:W-:-:S04]  /*0be0*/  IMAD.WIDE.U32 R16, R9, c[0x0][0x1a8], R26 ;  /* 0x00006a0009107a25 */ /* 0x000fc800078e001a */
[--C-:B------:R-:W-:Y:S01]  /*0bf0*/  IMAD.WIDE.U32 R32, R11, c[0x0][0x1a8], R26.reuse ;  /* 0x00006a000b207a25 */ /* 0x100fe200078e001a */
[----:B------:R-:W-:Y:S02]  /*0c00*/  IADD3 R17, R17, R20, RZ ;  /* 0x0000001411117210 */ /* 0x000fe40007ffe0ff */
[----:B------:R-:W-:Y:S01]  /*0c10*/  LEA R40, P1, R16, c[0x0][0x170], 0x2 ;  /* 0x00005c0010287a11 */ /* 0x000fe200078210ff */
[----:B------:R-:W-:-:S03]  /*0c20*/  IMAD.WIDE.U32 R34, R10, c[0x0][0x1a8], R26 ;  /* 0x00006a000a227a25 */ /* 0x000fc600078e001a */
[----:B------:R-:W-:Y:S01]  /*0c30*/  LEA.HI.X R41, R16, c[0x0][0x174], R17, 0x2, P1 ;  /* 0x00005d0010297a11 */ /* 0x000fe200008f1411 */
[----:B------:R-:W-:Y:S01]  /*0c40*/  IMAD R17, R10, c[0x0][0x1ac], R23 ;  /* 0x00006b000a117a24 */ /* 0x000fe200078e0217 */
[----:B------:R-:W-:Y:S01]  /*0c50*/  LEA R24, P1, R32, c[0x0][0x170], 0x2 ;  /* 0x00005c0020187a11 */ /* 0x000fe200078210ff */
[----:B------:R-:W-:Y:S01]  /*0c60*/  IMAD R16, R12, c[0x0][0x1ac], R25 ;  /* 0x00006b000c107a24 */ /* 0x000fe200078e0219 */
[----:B------:R-:W-:Y:S01]  /*0c70*/  IADD3 R25, R33, R19, RZ ;  /* 0x0000001321197210 */ /* 0x000fe20007ffe0ff */
[----:B------:R-:W-:Y:S01]  /*0c80*/  IMAD.IADD R23, R35, 0x1, R17 ;  /* 0x0000000123177824 */ /* 0x000fe200078e0211 */
[----:B------:R-:W-:Y:S01]  /*0c90*/  LEA R28, P2, R34, c[0x0][0x170], 0x2 ;  /* 0x00005c00221c7a11 */ /* 0x000fe200078410ff */
[----:B------:R-:W-:Y:S01]  /*0ca0*/  IMAD.WIDE.U32 R26, R12, c[0x0][0x1a8], R26 ;  /* 0x00006a000c1a7a25 */ /* 0x000fe200078e001a */
[----:B------:R-:W-:Y:S01]  /*0cb0*/  LEA.HI.X R25, R32, c[0x0][0x174], R25, 0x2, P1 ;  /* 0x00005d0020197a11 */ /* 0x000fe200008f1419 */
[----:B------:R0:W2:Y:S01]  /*0cc0*/  LDG.E R40, [R40.64] ;  /* 0x0000000828287981 */ /* 0x0000a2000c1e1900 */
[----:B------:R-:W-:Y:S01]  /*0cd0*/  LEA.HI.X R29, R34, c[0x0][0x174], R23, 0x2, P2 ;  /* 0x00005d00221d7a11 */ /* 0x000fe200010f1417 */
[----:B------:R-:W-:Y:S01]  /*0ce0*/  IMAD R35, R7, c[0x0][0x1b4], R36 ;  /* 0x00006d0007237a24 */ /* 0x000fe200078e0224 */
[----:B------:R-:W-:Y:S01]  /*0cf0*/  IADD3 R23, R27, R16, RZ ;  /* 0x000000101b177210 */ /* 0x000fe20007ffe0ff */
[----:B------:R-:W-:Y:S01]  /*0d00*/  IMAD.WIDE.U32 R32, R7, c[0x0][0x1b0], R30 ;  /* 0x00006c0007207a25 */ /* 0x000fe200078e001e */
[----:B------:R-:W-:-:S04]  /*0d10*/  LEA R34, P1, R26, c[0x0][0x170], 0x2 ;  /* 0x00005c001a227a11 */ /* 0x000fc800078210ff */
[----:B------:R-:W-:Y:S02]  /*0d20*/  IADD3 R33, R33, R35, RZ ;  /* 0x0000002321217210 */ /* 0x000fe40007ffe0ff */
[----:B------:R-:W-:Y:S01]  /*0d30*/  LEA.HI.X R35, R26, c[0x0][0x174], R23, 0x2, P1 ;  /* 0x00005d001a237a11 */ /* 0x000fe200008f1417 */
[----:B------:R-:W-:Y:S02]  /*0d40*/  IMAD R23, R54, c[0x0][0x1b0], RZ ;  /* 0x00006c0036177a24 */ /* 0x000fe400078e02ff */
[C---:B------:R-:W-:Y:S02]  /*0d50*/  IMAD.WIDE.U32 R26, R6.reuse, c[0x0][0x1b0], R30 ;  /* 0x00006c00061a7a25 */ /* 0x040fe400078e001e */
[----:B------:R-:W3:Y:S02]  /*0d60*/  LDG.E R34, [R34.64] ;  /* 0x0000000822227981 */ /* 0x000ee4000c1e1900 */
[----:B------:R-:W-:Y:S02]  /*0d70*/  IMAD R23, R6, c[0x0][0x1b4], R23 ;  /* 0x00006d0006177a24 */ /* 0x000fe400078e0217 */
[----:B------:R-:W-:-:S03]  /*0d80*/  IMAD.WIDE.U32 R32, R18, c[0x0][0x1a0], R32 ;  /* 0x0000680012207a25 */ /* 0x000fc600078e0020 */
[----:B------:R-:W-:Y:S01]  /*0d90*/  IADD3 R27, R27, R23, RZ ;  /* 0x000000171b1b7210 */ /* 0x000fe20007ffe0ff */
[----:B------:R-:W-:Y:S01]  /*0da0*/  IMAD.WIDE.U32 R30, R8, c[0x0][0x1b0], R30 ;  /* 0x00006c00081e7a25 */ /* 0x000fe200078e001e */
[----:B------:R-:W-:-:S03]  /*0db0*/  IADD3 R33, R22, R33, RZ ;  /* 0x0000002116217210 */ /* 0x000fc60007ffe0ff */
[----:B------:R-:W-:Y:S02]  /*0dc0*/  IMAD.IADD R31, R31, 0x1, R37 ;  /* 0x000000011f1f7824 */ /* 0x000fe400078e0225 */
[----:B------:R-:W-:-:S04]  /*0dd0*/  IMAD.WIDE.U32 R26, R18, c[0x0][0x1a0], R26 ;  /* 0x00006800121a7a25 */ /* 0x000fc800078e001a */
[----:B------:R-:W-:Y:S01]  /*0de0*/  IMAD.WIDE.U32 R30, R18, c[0x0][0x1a0], R30 ;  /* 0x00006800121e7a25 */ /* 0x000fe200078e001e */
[----:B------:R-:W-:-:S03]  /*0df0*/  IADD3 R27, R22, R27, RZ ;  /* 0x0000001b161b7210 */ /* 0x000fc60007ffe0ff */
[----:B------:R-:W-:Y:S01]  /*0e00*/  IMAD.WIDE.U32 R36, R9, c[0x0][0x1a8], R32 ;  /* 0x00006a0009247a25 */ /* 0x000fe200078e0020 */
[----:B------:R-:W-:-:S03]  /*0e10*/  IADD3 R31, R22, R31, RZ ;  /* 0x0000001f161f7210 */ /* 0x000fc60007ffe0ff */
[----:B------:R-:W-:Y:S01]  /*0e20*/  IMAD.IADD R23, R20, 0x1, R37 ;  /* 0x0000000114177824 */ /* 0x000fe200078e0225 */
[----:B------:R-:W-:-:S04]  /*0e30*/  LEA R22, P1, R36, c[0x0][0x170], 0x2 ;  /* 0x00005c0024167a11 */ /* 0x000fc800078210ff */
[----:B------:R-:W-:Y:S01]  /*0e40*/  LEA.HI.X R23, R36, c[0x0][0x174], R23, 0x2, P1 ;  /* 0x00005d0024177a11 */ /* 0x000fe200008f1417 */
[----:B------:R-:W-:-:S04]  /*0e50*/  IMAD.WIDE.U32 R36, R11, c[0x0][0x1a8], R32 ;  /* 0x00006a000b247a25 */ /* 0x000fc800078e0020 */
[----:B0-----:R0:W4:Y:S01]  /*0e60*/  LDG.E R41, [R22.64] ;  /* 0x0000000816297981 */ /* 0x001122000c1e1900 */
[----:B------:R-:W-:Y:S02]  /*0e70*/  IADD3 R37, R19, R37, RZ ;  /* 0x0000002513257210 */ /* 0x000fe40007ffe0ff */
[----:B------:R-:W-:-:S04]  /*0e80*/  LEA R38, P1, R36, c[0x0][0x170], 0x2 ;  /* 0x00005c0024267a11 */ /* 0x000fc800078210ff */
[----:B------:R-:W-:Y:S02]  /*0e90*/  LEA.HI.X R39, R36, c[0x0][0x174], R37, 0x2, P1 ;  /* 0x00005d0024277a11 */ /* 0x000fe400008f1425 */
[----:B------:R1:W5:Y:S04]  /*0ea0*/  LDG.E R36, [R24.64] ;  /* 0x0000000818247981 */ /* 0x000368000c1e1900 */
[----:B------:R1:W3:Y:S01]  /*0eb0*/  LDG.E R37, [R28.64] ;  /* 0x000000081c257981 */ /* 0x0002e2000c1e1900 */
[----:B0-----:R-:W-:-:S03]  /*0ec0*/  IMAD.WIDE.U32 R22, R9, c[0x0][0x1a8], R26 ;  /* 0x00006a0009167a25 */ /* 0x001fc600078e001a */
[----:B------:R0:W3:Y:S01]  /*0ed0*/  LDG.E R38, [R38.64] ;  /* 0x0000000826267981 */ /* 0x0000e2000c1e1900 */
[----:B-1----:R-:W-:-:S04]  /*0ee0*/  IMAD.WIDE.U32 R24, R10, c[0x0][0x1a8], R32 ;  /* 0x00006a000a187a25 */ /* 0x002fc800078e0020 */
[----:B------:R-:W-:Y:S01]  /*0ef0*/  IMAD.WIDE.U32 R32, R12, c[0x0][0x1a8], R32 ;  /* 0x00006a000c207a25 */ /* 0x000fe200078e0020 */
[----:B------:R-:W-:Y:S02]  /*0f00*/  IADD3 R61, R17, R25, RZ ;  /* 0x00000019113d7210 */ /* 0x000fe40007ffe0ff */
[----:B------:R-:W-:Y:S02]  /*0f10*/  LEA R28, P1, R24, c[0x0][0x170], 0x2 ;  /* 0x00005c00181c7a11 */ /* 0x000fe400078210ff */
[----:B------:R-:W-:Y:S02]  /*0f20*/  IADD3 R33, R16, R33, RZ ;  /* 0x0000002110217210 */ /* 0x000fe40007ffe0ff */
[----:B------:R-:W-:Y:S02]  /*0f30*/  LEA.HI.X R29, R24, c[0x0][0x174], R61, 0x2, P1 ;  /* 0x00005d00181d7a11 */ /* 0x000fe400008f143d */
[----:B------:R-:W-:-:S03]  /*0f40*/  LEA R24, P1, R32, c[0x0][0x170], 0x2 ;  /* 0x00005c0020187a11 */ /* 0x000fc600078210ff */
[----:B------:R1:W5:Y:S01]  /*0f50*/  LDG.E R28, [R28.64] ;  /* 0x000000081c1c7981 */ /* 0x000362000c1e1900 */
[----:B------:R-:W-:Y:S01]  /*0f60*/  LEA.HI.X R25, R32, c[0x0][0x174], R33, 0x2, P1 ;  /* 0x00005d0020197a11 */ /* 0x000fe200008f1421 */
[----:B------:R-:W-:Y:S01]  /*0f70*/  IMAD.IADD R33, R20, 0x1, R23 ;  /* 0x0000000114217824 */ /* 0x000fe200078e0217 */
[----:B------:R-:W-:-:S04]  /*0f80*/  LEA R32, P1, R22, c[0x0][0x170], 0x2 ;  /* 0x00005c0016207a11 */ /* 0x000fc800078210ff */
[----:B------:R-:W-:Y:S01]  /*0f90*/  LEA.HI.X R33, R22, c[0x0][0x174], R33, 0x2, P1 ;  /* 0x00005d0016217a11 */ /* 0x000fe200008f1421 */
[----:B------:R-:W-:Y:S01]  /*0fa0*/  IMAD.WIDE.U32 R22, R11, c[0x0][0x1a8], R26 ;  /* 0x00006a000b167a25 */ /* 0x000fe200078e001a */
[----:B-1----:R1:W5:Y:S04]  /*0fb0*/  LDG.E R29, [R24.64] ;  /* 0x00000008181d7981 */ /* 0x002368000c1e1900 */
[----:B------:R-:W-:Y:S01]  /*0fc0*/  IADD3 R61, R19, R23, RZ ;  /* 0x00000017133d7210 */ /* 0x000fe20007ffe0ff */
[----:B------:R0:W5:Y:S01]  /*0fd0*/  LDG.E R32, [R32.64] ;  /* 0x0000000820207981 */ /* 0x000162000c1e1900 */
[----:B-1----:R-:W-:-:S04]  /*0fe0*/  LEA R24, P1, R22, c[0x0][0x170], 0x2 ;  /* 0x00005c0016187a11 */ /* 0x002fc800078210ff */
[----:B------:R-:W-:Y:S01]  /*0ff0*/  LEA.HI.X R25, R22, c[0x0][0x174], R61, 0x2, P1 ;  /* 0x00005d0016197a11 */ /* 0x000fe200008f143d */
[----:B------:R-:W-:-:S04]  /*1000*/  IMAD.WIDE.U32 R22, R10, c[0x0][0x1a8], R26 ;  /* 0x00006a000a167a25 */ /* 0x000fc800078e001a */
[----:B0-----:R0:W5:Y:S01]  /*1010*/  LDG.E R33, [R24.64] ;  /* 0x0000000818217981 */ /* 0x001162000c1e1900 */
[----:B------:R-:W-:Y:S01]  /*1020*/  IADD3 R23, R17, R23, RZ ;  /* 0x0000001711177210 */ /* 0x000fe20007ffe0ff */
[----:B------:R-:W-:Y:S01]  /*1030*/  IMAD.WIDE.U32 R26, R12, c[0x0][0x1a8], R26 ;  /* 0x00006a000c1a7a25 */ /* 0x000fe200078e001a */
[----:B0-----:R-:W-:-:S04]  /*1040*/  LEA R24, P1, R22, c[0x0][0x170], 0x2 ;  /* 0x00005c0016187a11 */ /* 0x001fc800078210ff */
[----:B------:R-:W-:Y:S02]  /*1050*/  LEA.HI.X R25, R22, c[0x0][0x174], R23, 0x2, P1 ;  /* 0x00005d0016197a11 */ /* 0x000fe400008f1417 */
[----:B------:R-:W-:Y:S02]  /*1060*/  IADD3 R23, R16, R27, RZ ;  /* 0x0000001b10177210 */ /* 0x000fe40007ffe0ff */
[C---:B------:R-:W-:Y:S01]  /*1070*/  LEA R22, P1, R26.reuse, c[0x0][0x170], 0x2 ;  /* 0x00005c001a167a11 */ /* 0x040fe200078210ff */
[----:B------:R0:W5:Y:S03]  /*1080*/  LDG.E R39, [R24.64] ;  /* 0x0000000818277981 */ /* 0x000166000c1e1900 */
[----:B------:R-:W-:-:S05]  /*1090*/  LEA.HI.X R23, R26, c[0x0][0x174], R23, 0x2, P1 ;  /* 0x00005d001a177a11 */ /* 0x000fca00008f1417 */
[----:B------:R-:W5:Y:S01]  /*10a0*/  LDG.E R22, [R22.64] ;  /* 0x0000000816167981 */ /* 0x000f62000c1e1900 */
[----:B0-----:R-:W-:-:S04]  /*10b0*/  IMAD.WIDE.U32 R24, R9, c[0x0][0x1a8], R30 ;  /* 0x00006a0009187a25 */ /* 0x001fc800078e001e */
[----:B------:R-:W-:Y:S01]  /*10c0*/  IMAD.IADD R27, R20, 0x1, R25 ;  /* 0x00000001141b7824 */ /* 0x000fe200078e0219 */
[----:B------:R-:W-:-:S04]  /*10d0*/  LEA R26, P1, R24, c[0x0][0x170], 0x2 ;  /* 0x00005c00181a7a11 */ /* 0x000fc800078210ff */
[----:B------:R-:W-:Y:S01]  /*10e0*/  LEA.HI.X R27, R24, c[0x0][0x174], R27, 0x2, P1 ;  /* 0x00005d00181b7a11 */ /* 0x000fe200008f141b */
[----:B------:R-:W-:-:S04]  /*10f0*/  IMAD.WIDE.U32 R24, R11, c[0x0][0x1a8], R30 ;  /* 0x00006a000b187a25 */ /* 0x000fc800078e001e */
[----:B------:R0:W5:Y:S01]  /*1100*/  LDG.E R20, [R26.64] ;  /* 0x000000081a147981 */ /* 0x000162000c1e1900 */
[----:B------:R-:W-:Y:S02]  /*1110*/  IADD3 R19, R19, R25, RZ ;  /* 0x0000001913137210 */ /* 0x000fe40007ffe0ff */
[----:B0-----:R-:W-:-:S04]  /*1120*/  LEA R26, P1, R24, c[0x0][0x170], 0x2 ;  /* 0x00005c00181a7a11 */ /* 0x001fc800078210ff */
[----:B------:R-:W-:Y:S01]  /*1130*/  LEA.HI.X R27, R24, c[0x0][0x174], R19, 0x2, P1 ;  /* 0x00005d00181b7a11 */ /* 0x000fe200008f1413 */
[----:B------:R-:W-:-:S04]  /*1140*/  IMAD.WIDE.U32 R24, R10, c[0x0][0x1a8], R30 ;  /* 0x00006a000a187a25 */ /* 0x000fc800078e001e */
[----:B------:R0:W5:Y:S01]  /*1150*/  LDG.E R19, [R26.64] ;  /* 0x000000081a137981 */ /* 0x000162000c1e1900 */
[----:B------:R-:W-:Y:S01]  /*1160*/  IADD3 R17, R17, R25, RZ ;  /* 0x0000001911117210 */ /* 0x000fe20007ffe0ff */
[----:B------:R-:W-:Y:S01]  /*1170*/  IMAD.WIDE.U32 R30, R12, c[0x0][0x1a8], R30 ;  /* 0x00006a000c1e7a25 */ /* 0x000fe200078e001e */
[----:B0-----:R-:W-:-:S04]  /*1180*/  LEA R26, P1, R24, c[0x0][0x170], 0x2 ;  /* 0x00005c00181a7a11 */ /* 0x001fc800078210ff */
[----:B------:R-:W-:Y:S02]  /*1190*/  LEA.HI.X R27, R24, c[0x0][0x174], R17, 0x2, P1 ;  /* 0x00005d00181b7a11 */ /* 0x000fe400008f1411 */
[----:B------:R-:W-:-:S03]  /*11a0*/  IADD3 R17, R16, R31, RZ ;  /* 0x0000001f10117210 */ /* 0x000fc60007ffe0ff */
[----:B------:R-:W5:Y:S01]  /*11b0*/  LDG.E R25, [R26.64] ;  /* 0x000000081a197981 */ /* 0x000f62000c1e1900 */
[----:B------:R-:W-:-:S04]  /*11c0*/  LEA R16, P1, R30, c[0x0][0x170], 0x2 ;  /* 0x00005c001e107a11 */ /* 0x000fc800078210ff */
[----:B------:R-:W-:-:S05]  /*11d0*/  LEA.HI.X R17, R30, c[0x0][0x174], R17, 0x2, P1 ;  /* 0x00005d001e117a11 */ /* 0x000fca00008f1411 */
[----:B------:R0:W5:Y:S01]  /*11e0*/  LDG.E R31, [R16.64] ;  /* 0x00000008101f7981 */ /* 0x000162000c1e1900 */
[----:B------:R-:W-:Y:S01]  /*11f0*/  IMAD R14, R14, c[0x0][0x1e0], RZ ;  /* 0x000078000e0e7a24 */ /* 0x000fe200078e02ff */
[----:B0-----:R-:W-:Y:S01]  /*1200*/  MOV R17, R48 ;  /* 0x0000003000117202 */ /* 0x001fe20000000f00 */
[----:B------:R-:W-:-:S04]  /*1210*/  IMAD.MOV.U32 R16, RZ, RZ, R42 ;  /* 0x000000ffff107224 */ /* 0x000fc800078e002a */
[----:B------:R-:W-:-:S04]  /*1220*/  IMAD.WIDE.U32 R16, R21, c[0x0][0x1e0], R16 ;  /* 0x0000780015107a25 */ /* 0x000fc800078e0010 */
[----:B------:R-:W-:-:S05]  /*1230*/  IMAD R21, R21, c[0x0][0x1e4], R14 ;  /* 0x0000790015157a24 */ /* 0x000fca00078e020e */
[----:B------:R-:W-:Y:S01]  /*1240*/  IADD3 R17, R17, R21, RZ ;  /* 0x0000001511117210 */ /* 0x000fe20007ffe0ff */
[----:B------:R-:W-:-:S04]  /*1250*/  IMAD R15, R15, c[0x0][0x1e8], RZ ;  /* 0x00007a000f0f7a24 */ /* 0x000fc800078e02ff */
[C---:B------:R-:W-:Y:S02]  /*1260*/  IMAD R15, R18.reuse, c[0x0][0x1ec], R15 ;  /* 0x00007b00120f7a24 */ /* 0x040fe400078e020f */
[----:B------:R-:W-:Y:S01]  /*1270*/  IMAD.WIDE.U32 R16, R18, c[0x0][0x1e8], R16 ;  /* 0x00007a0012107a25 */ /* 0x000fe200078e0010 */
[----:B------:R-:W-:-:S04]  /*1280*/  IADD3 R13, R13, c[0x0][0x14], RZ ;  /* 0x000005000d0d7a10 */ /* 0x000fc80007ffe0ff */
[----:B------:R-:W-:Y:S01]  /*1290*/  IADD3 R15, R17, R15, RZ ;  /* 0x0000000f110f7210 */ /* 0x000fe20007ffe0ff */
[----:B----4-:R-:W-:-:S04]  /*12a0*/  FMUL.FTZ R41, R0, R41 ;  /* 0x0000002900297220 */ /* 0x010fc80000410000 */
[----:B--2---:R-:W-:Y:S02]  /*12b0*/  FFMA.FTZ R40, R2, R40, R41 ;  /* 0x0000002802287223 */ /* 0x004fe40000010029 */
[----:B---3--:R-:W-:-:S04]  /*12c0*/  FMUL.FTZ R61, R0, R38 ;  /* 0x00000026003d7220 */ /* 0x008fc80000410000 */
[----:B-----5:R-:W-:Y:S02]  /*12d0*/  FFMA.FTZ R36, R2, R36, R61 ;  /* 0x0000002402247223 */ /* 0x020fe4000001003d */
[----:B------:R-:W-:-:S04]  /*12e0*/  FMUL.FTZ R28, R0, R28 ;  /* 0x0000001c001c7220 */ /* 0x000fc80000410000 */
[----:B------:R-:W-:Y:S02]  /*12f0*/  FFMA.FTZ R28, R2, R37, R28 ;  /* 0x00000025021c7223 */ /* 0x000fe4000001001c */
[C---:B------:R-:W-:Y:S02]  /*1300*/  FFMA.FTZ R21, R3.reuse, R32, R40 ;  /* 0x0000002003157223 */ /* 0x040fe40000010028 */
[----:B------:R-:W-:Y:S02]  /*1310*/  FMUL.FTZ R29, R0, R29 ;  /* 0x0000001d001d7220 */ /* 0x000fe40000410000 */
[C---:B------:R-:W-:Y:S02]  /*1320*/  FFMA.FTZ R33, R3.reuse, R33, R36 ;  /* 0x0000002103217223 */ /* 0x040fe40000010024 */
[----:B------:R-:W-:Y:S02]  /*1330*/  FFMA.FTZ R29, R2, R34, R29 ;  /* 0x00000022021d7223 */ /* 0x000fe4000001001d */
[----:B------:R-:W-:-:S02]  /*1340*/  FFMA.FTZ R28, R3, R39, R28 ;  /* 0x00000027031c7223 */ /* 0x000fc4000001001c */
[----:B------:R-:W-:Y:S02]  /*1350*/  FFMA.FTZ R22, R3, R22, R29 ;  /* 0x0000001603167223 */ /* 0x000fe4000001001d */
[C---:B------:R-:W-:Y:S02]  /*1360*/  FFMA.FTZ R21, R4.reuse, R20, R21 ;  /* 0x0000001404157223 */ /* 0x040fe40000010015 */
[----:B------:R-:W-:-:S04]  /*1370*/  FFMA.FTZ R14, R4, R19, R33 ;  /* 0x00000013040e7223 */ /* 0x000fc80000010021 */
[----:B------:R-:W-:-:S04]  /*1380*/  FMUL.FTZ R14, R51, R14 ;  /* 0x0000000e330e7220 */ /* 0x000fc80000410000 */
[----:B------:R-:W-:Y:S02]  /*1390*/  FFMA.FTZ R14, R52, R21, R14 ;  /* 0x00000015340e7223 */ /* 0x000fe4000001000e */
[----:B------:R-:W-:-:S04]  /*13a0*/  FFMA.FTZ R25, R4, R25, R28 ;  /* 0x0000001904197223 */ /* 0x000fc8000001001c */
[----:B------:R-:W-:Y:S01]  /*13b0*/  FFMA.FTZ R25, R50, R25, R14 ;  /* 0x0000001932197223 */ /* 0x000fe2000001000e */
[----:B------:R-:W-:-:S04]  /*13c0*/  LEA R14, P1, R16, c[0x0][0x1b8], 0x2 ;  /* 0x00006e00100e7a11 */ /* 0x000fc800078210ff */
[----:B------:R-:W-:Y:S02]  /*13d0*/  LEA.HI.X R15, R16, c[0x0][0x1bc], R15, 0x2, P1 ;  /* 0x00006f00100f7a11 */ /* 0x000fe400008f140f */
[----:B------:R-:W-:Y:S01]  /*13e0*/  ISETP.GE.AND P1, PT, R13, UR4, PT ;  /* 0x000000040d007c0c */ /* 0x000fe2000bf26270 */
[----:B------:R-:W-:-:S04]  /*13f0*/  FFMA.FTZ R22, R4, R31, R22 ;  /* 0x0000001f04167223 */ /* 0x000fc80000010016 */
[----:B------:R-:W-:-:S05]  /*1400*/  FFMA.FTZ R25, R49, R22, R25 ;  /* 0x0000001631197223 */ /* 0x000fca0000010019 */
[----:B------:R0:W-:Y:S03]  /*1410*/  STG.E [R14.64], R25 ;  /* 0x000000190e007986 */ /* 0x0001e6000c101908 */
[----:B------:R-:W-:Y:S05]  /*1420*/  @!P1 BRA `(.L_x_196) ;  /* 0xfffff54000009947 */ /* 0x000fea000383ffff */
[----:B------:R-:W-:Y:S05]  /*1430*/  EXIT ;  /* 0x000000000000794d */ /* 0x000fea0003800000 */
.L_x_195:
        /* <DEDUP_REMOVED lines=35> */
.L_x_197:
        /* <DEDUP_REMOVED lines=30> */
[----:B------:R0:W2:Y:S01]  /*1850*/  LDG.E R17, [R10.64] ;  /* 0x000000080a117981 */ /* 0x0000a2000c1e1900 */
        /* <DEDUP_REMOVED lines=14> */
[----:B--2---:R0:W-:Y:S10]  /*1940*/  STG.E [R10.64], R17 ;  /* 0x000000110a007986 */ /* 0x0041f4000c101908 */
[----:B------:R-:W-:Y:S05]  /*1950*/  @!P1 BRA `(.L_x_197) ;  /* 0xfffffd1000009947 */ /* 0x000fea000383ffff */
[----:B------:R-:W-:Y:S05]  /*1960*/  EXIT ;  /* 0x000000000000794d */ /* 0x000fea0003800000 */
.L_x_198:
        /* <DEDUP_REMOVED lines=9> */
.L_x_224:


//--------------------- .text._ZN2at6native53_GLOBAL__N__83c2e5dd_20_UpSampleBicubic2d_cu_80ee57ca28upsample_bicubic2d_out_frameIddEEviT0_S3_bNS_27GenericPackedTensorAccessorIKT_Lm4ENS_16DefaultPtrTraitsElEENS4_IS5_Lm4ES7_lEE --------------------------
	.section	.text._ZN2at6native53_GLOBAL__N__83c2e5dd_20_UpSampleBicubic2d_cu_80ee57ca28upsample_bicubic2d_out_frameIddEEviT0_S3_bNS_27GenericPackedTensorAccessorIKT_Lm4ENS_16DefaultPtrTraitsElEENS4_IS5_Lm4ES7_lEE,"ax",@progbits
	.sectioninfo	@"SHI_REGISTERS=64"
	.align	128
.text._ZN2at6native53_GLOBAL__N__83c2e5dd_20_UpSampleBicubic2d_cu_80ee57ca28upsample_bicubic2d_out_frameIddEEviT0_S3_bNS_27GenericPackedTensorAccessorIKT_Lm4ENS_16DefaultPtrTraitsElEENS4_IS5_Lm4ES7_lEE:
        .type           _ZN2at6native53_GLOBAL__N__83c2e5dd_20_UpSampleBicubic2d_cu_80ee57ca28upsample_bicubic2d_out_frameIddEEviT0_S3_bNS_27GenericPackedTensorAccessorIKT_Lm4ENS_16DefaultPtrTraitsElEENS4_IS5_Lm4ES7_lEE,@function
        .size           _ZN2at6native53_GLOBAL__N__83c2e5dd_20_UpSampleBicubic2d_cu_80ee57ca28upsample_bicubic2d_out_frameIddEEviT0_S3_bNS_27GenericPackedTensorAccessorIKT_Lm4ENS_16DefaultPtrTraitsElEENS4_IS5_Lm4ES7_lEE,(.L_x_225 - _ZN2at6native53_GLOBAL__N__83c2e5dd_20_UpSampleBicubic2d_cu_80ee57ca28upsample_bicubic2d_out_frameIddEEviT0_S3_bNS_27GenericPackedTensorAccessorIKT_Lm4ENS_16DefaultPtrTraitsElEENS4_IS5_Lm4ES7_lEE)
        .other          _ZN2at6native53_GLOBAL__N__83c2e5dd_20_UpSampleBicubic2d_cu_80ee57ca28upsample_bicubic2d_out_frameIddEEviT0_S3_bNS_27GenericPackedTensorAccessorIKT_Lm4ENS_16DefaultPtrTraitsElEENS4_IS5_Lm4ES7_lEE,@"STO_CUDA_ENTRY STV_DEFAULT"
_ZN2at6native53_GLOBAL__N__83c2e5dd_20_UpSampleBicubic2d_cu_80ee57ca28upsample_bicubic2d_out_frameIddEEviT0_S3_bNS_27GenericPackedTensorAccessorIKT_Lm4ENS_16DefaultPtrTraitsElEENS4_IS5_Lm4ES7_lEE:
        /* <DEDUP_REMOVED lines=18> */
[----:B------:R-:W-:-:S03]  /*0120*/  LOP3.LUT R2, R4, c[0x0][0x1e8], RZ, 0x3c, !PT ;  /* 0x00007a0004027a12 */ /* 0x000fc600078e3cff */
[----:B------:R-:W-:Y:S01]  /*0130*/  IMAD.MOV.U32 R5, RZ, RZ, R7 ;  /* 0x000000ffff057224 */ /* 0x000fe200078e0007 */
[----:B------:R-:W-:Y:S01]  /*0140*/  ISETP.GE.AND P2, PT, R2, RZ, PT ;  /* 0x000000ff0200720c */ /* 0x000fe20003f46270 */
        /* <DEDUP_REMOVED lines=23> */
[----:B------:R-:W-:Y:S01]  /*02c0*/  IMAD.MOV.U32 R11, RZ, RZ, c[0x0][0x174] ;  /* 0x00005d00ff0b7624 */ /* 0x000fe200078e00ff */
[----:B------:R-:W-:Y:S01]  /*02d0*/  ISETP.GE.AND P1, PT, R3, 0x1, PT ;  /* 0x000000010300780c */ /* 0x000fe20003f26270 */
[----:B------:R-:W-:Y:S01]  /*02e0*/  IMAD.MOV.U32 R12, RZ, RZ, c[0x0][0x168] ;  /* 0x00005a00ff0c7624 */ /* 0x000fe200078e00ff */
[----:B------:R-:W1:Y:S01]  /*02f0*/  I2F.F64 R8, R0 ;  /* 0x0000000000087312 */ /* 0x000e620000201c00 */
[----:B------:R-:W-:Y:S01]  /*0300*/  IMAD.MOV.U32 R13, RZ, RZ, c[0x0][0x16c] ;  /* 0x00005b00ff0d7624 */ /* 0x000fe200078e00ff */
[----:B0-----:R-:W0:-:S04]  /*0310*/  DADD R6, R4, 0.5 ;  /* 0x3fe0000004067429 */ /* 0x001e080000000000 */
[----:B------:R-:W-:-:S04]  /*0320*/  DMUL R4, R4, c[0x0][0x170] ;  /* 0x00005c0004047a28 */ /* 0x000fc80000000000 */
[----:B0-----:R-:W-:-:S04]  /*0330*/  DFMA R6, R6, R10, -0.5 ;  /* 0xbfe000000606742b */ /* 0x001fc8000000000a */
[----:B-1----:R-:W0:-:S04]  /*0340*/  DADD R10, R8, 0.5 ;  /* 0x3fe00000080a7429 */ /* 0x002e080000000000 */
[----:B------:R-:W1:-:S04]  /*0350*/  DMUL R8, R8, c[0x0][0x168] ;  /* 0x00005a0008087a28 */ /* 0x000e480000000000 */
[----:B0-----:R0:W2:Y:S02]  /*0360*/  DFMA R10, R10, R12, -0.5 ;  /* 0xbfe000000a0a742b */ /* 0x0010a4000000000c */
[----:B0-----:R-:W-:Y:S02]  /*0370*/  FSEL R12, R6, R4, !P0 ;  /* 0x00000004060c7208 */ /* 0x001fe40004000000 */
[----:B------:R-:W-:Y:S01]  /*0380*/  FSEL R13, R7, R5, !P0 ;  /* 0x00000005070d7208 */ /* 0x000fe20004000000 */
[----:B------:R-:W-:Y:S06]  /*0390*/  @!P1 EXIT ;  /* 0x000000000000994d */ /* 0x000fec0003800000 */
[----:B-12---:R-:W0:Y:S01]  /*03a0*/  F2F.F32.F64 R3, R12 ;  /* 0x0000000c00037310 */ /* 0x006e220000301000 */
[----:B------:R-:W0:Y:S01]  /*03b0*/  DSETP.GEU.AND P1, PT, |R12|, c[0x2][0x0], PT ;  /* 0x008000000c00762a */ /* 0x000e220003f2e200 */
[----:B------:R-:W-:Y:S01]  /*03c0*/  FSEL R14, R10, R8, !P0 ;  /* 0x000000080a0e7208 */ /* 0x000fe20004000000 */
[----:B------:R-:W-:Y:S01]  /*03d0*/  IMAD.MOV.U32 R26, RZ, RZ, 0x0 ;  /* 0x00000000ff1a7424 */ /* 0x000fe200078e00ff */
[----:B------:R-:W-:Y:S01]  /*03e0*/  FSEL R15, R11, R9, !P0 ;  /* 0x000000090b0f7208 */ /* 0x000fe20004000000 */
[----:B------:R-:W-:-:S02]  /*03f0*/  IMAD.MOV.U32 R27, RZ, RZ, 0x3ff40000 ;  /* 0x3ff40000ff1b7424 */ /* 0x000fc400078e00ff */
[----:B------:R-:W-:Y:S01]  /*0400*/  IMAD.MOV.U32 R5, RZ, RZ, c[0x0][0x190] ;  /* 0x00006400ff057624 */ /* 0x000fe200078e00ff */
[----:B------:R-:W1:Y:S02]  /*0410*/  F2F.F32.F64 R4, R14 ;  /* 0x0000000e00047310 */ /* 0x000e640000301000 */
[----:B------:R-:W1:-:S05]  /*0420*/  DSETP.GEU.AND P0, PT, |R14|, c[0x2][0x0], PT ;  /* 0x008000000e00762a */ /* 0x000e4a0003f0e200 */
[----:B0-----:R-:W-:-:S06]  /*0430*/  @!P1 FMUL R3, R3, 1.175494350822287508e-38 ;  /* 0x0080000003039820 */ /* 0x001fcc0000400000 */
[----:B------:R-:W0:Y:S03]  /*0440*/  F2I.FTZ.FLOOR.NTZ R3, R3 ;  /* 0x0000000300037305 */ /* 0x000e260000217100 */
[----:B-1----:R-:W-:Y:S01]  /*0450*/  @!P0 FMUL R4, R4, 1.175494350822287508e-38 ;  /* 0x0080000004048820 */ /* 0x002fe20000400000 */
[----:B------:R-:W-:-:S05]  /*0460*/  ISETP.GE.AND P0, PT, R5, 0x1, PT ;  /* 0x000000010500780c */ /* 0x000fca0003f06270 */
[----:B------:R-:W1:Y:S08]  /*0470*/  F2I.FTZ.FLOOR.NTZ R4, R4 ;  /* 0x0000000400047305 */ /* 0x000e700000217100 */
[----:B0-----:R-:W0:Y:S08]  /*0480*/  I2F.F64 R6, R3 ;  /* 0x0000000300067312 */ /* 0x001e300000201c00 */
[----:B-1----:R-:W1:Y:S01]  /*0490*/  I2F.F64 R10, R4 ;  /* 0x00000004000a7312 */ /* 0x002e620000201c00 */
[----:B0-----:R0:W2:-:S02]  /*04a0*/  DADD R8, R12, -R6 ;  /* 0x000000000c087229 */ /* 0x0010840000000806 */
[----:B0-----:R-:W-:Y:S02]  /*04b0*/  IMAD.MOV.U32 R6, RZ, RZ, 0x0 ;  /* 0x00000000ff067424 */ /* 0x001fe400078e00ff */
[----:B------:R-:W-:Y:S02]  /*04c0*/  IMAD.MOV.U32 R7, RZ, RZ, 0x3fe80000 ;  /* 0x3fe80000ff077424 */ /* 0x000fe400078e00ff */
[----:B--2---:R-:W0:-:S04]  /*04d0*/  DADD R18, R8, 1 ;  /* 0x3ff0000008127429 */ /* 0x004e080000000000 */
[----:B-1----:R-:W-:-:S04]  /*04e0*/  DADD R10, R14, -R10 ;  /* 0x000000000e0a7229 */ /* 0x002fc8000000080a */
[----:B0-----:R-:W0:-:S04]  /*04f0*/  DFMA R12, R18, -R6, 3.75 ;  /* 0x400e0000120c742b */ /* 0x001e080000000806 */
[----:B------:R-:W1:-:S04]  /*0500*/  DFMA R14, R8, R26, -2.25 ;  /* 0xc0020000080e742b */ /* 0x000e48000000001a */
[----:B0-----:R-:W0:-:S04]  /*0510*/  DFMA R12, R18, R12, -6 ;  /* 0xc0180000120c742b */ /* 0x001e08000000000c */
[----:B-1----:R-:W1:-:S04]  /*0520*/  DMUL R14, R8, R14 ;  /* 0x0000000e080e7228 */ /* 0x002e480000000000 */
[----:B0-----:R-:W-:-:S04]  /*0530*/  DFMA R18, R18, R12, 3 ;  /* 0x400800001212742b */ /* 0x001fc8000000000c */
[----:B------:R-:W0:-:S04]  /*0540*/  DFMA R12, R10, R26, -2.25 ;  /* 0xc00200000a0c742b */ /* 0x000e08000000001a */
[----:B-1----:R-:W-:-:S04]  /*0550*/  DFMA R22, R8, R14, 1 ;  /* 0x3ff000000816742b */ /* 0x002fc8000000000e */
[----:B------:R-:W1:-:S04]  /*0560*/  DADD R8, -R8, 1 ;  /* 0x3ff0000008087429 */ /* 0x000e480000000100 */
[----:B0-----:R-:W-:-:S04]  /*0570*/  DMUL R24, R10, R12 ;  /* 0x0000000c0a187228 */ /* 0x001fc80000000000 */
[----:B-1----:R-:W0:-:S04]  /*0580*/  DFMA R12, R8, R26, -2.25 ;  /* 0xc0020000080c742b */ /* 0x002e08000000001a */
[----:B------:R-:W1:-:S04]  /*0590*/  DADD R28, -R10, 1 ;  /* 0x3ff000000a1c7429 */ /* 0x000e480000000100 */
[----:B0-----:R-:W0:-:S04]  /*05a0*/  DMUL R12, R8, R12 ;  /* 0x0000000c080c7228 */ /* 0x001e080000000000 */
[----:B------:R-:W2:-:S04]  /*05b0*/  DADD R20, R10, 1 ;  /* 0x3ff000000a147429 */ /* 0x000e880000000000 */
[----:B------:R-:W-:-:S04]  /*05c0*/  DFMA R24, R10, R24, 1 ;  /* 0x3ff000000a18742b */ /* 0x000fc80000000018 */
[----:B-1----:R-:W1:-:S04]  /*05d0*/  DFMA R10, R28, R26, -2.25 ;  /* 0xc00200001c0a742b */ /* 0x002e48000000001a */
[----:B0-----:R-:W-:-:S04]  /*05e0*/  DFMA R26, R8, R12, 1 ;  /* 0x3ff00000081a742b */ /* 0x001fc8000000000c */
[----:B------:R-:W0:-:S04]  /*05f0*/  DADD R8, R8, 1 ;  /* 0x3ff0000008087429 */ /* 0x000e080000000000 */
[----:B--2---:R-:W2:-:S04]  /*0600*/  DFMA R16, R20, -R6, 3.75 ;  /* 0x400e00001410742b */ /* 0x004e880000000806 */
[----:B------:R-:W3:-:S04]  /*0610*/  DADD R32, R28, 1 ;  /* 0x3ff000001c207429 */ /* 0x000ec80000000000 */
[----:B-1----:R-:W-:-:S04]  /*0620*/  DMUL R12, R28, R10 ;  /* 0x0000000a1c0c7228 */ /* 0x002fc80000000000 */
[----:B0-----:R-:W-:-:S04]  /*0630*/  DFMA R10, R8, -R6, 3.75 ;  /* 0x400e0000080a742b */ /* 0x001fc80000000806 */
[----:B--2---:R-:W0:-:S04]  /*0640*/  DFMA R16, R20, R16, -6 ;  /* 0xc01800001410742b */ /* 0x004e080000000010 */
[----:B---3--:R-:W1:-:S04]  /*0650*/  DFMA R6, R32, -R6, 3.75 ;  /* 0x400e00002006742b */ /* 0x008e480000000806 */
[----:B0-----:R0:W2:-:S04]  /*0660*/  DFMA R20, R20, R16, 3 ;  /* 0x400800001414742b */ /* 0x0010880000000010 */
[----:B------:R0:W3:-:S04]  /*0670*/  DFMA R28, R28, R12, 1 ;  /* 0x3ff000001c1c742b */ /* 0x0000c8000000000c */
[----:B------:R0:W4:-:S04]  /*0680*/  DFMA R10, R8, R10, -6 ;  /* 0xc0180000080a742b */ /* 0x000108000000000a */
[----:B-1----:R0:W1:Y:S01]  /*0690*/  DFMA R6, R32, R6, -6 ;  /* 0xc01800002006742b */ /* 0x0020620000000006 */
[----:B------:R-:W-:Y:S10]  /*06a0*/  @!P0 EXIT ;  /* 0x000000000000894d */ /* 0x000ff40003800000 */
[----:B--234-:R-:W-:Y:S01]  /*06b0*/  UMOV UR5, 0x1 ;  /* 0x0000000100057882 */ /* 0x01cfe20000000000 */
[C---:B------:R-:W-:Y:S01]  /*06c0*/  IADD3 R5, R4.reuse, 0x2, RZ ;  /* 0x0000000204057810 */ /* 0x040fe20007ffe0ff */
[----:B------:R-:W-:Y:S01]  /*06d0*/  ULDC UR4, c[0x0][0x198] ;  /* 0x0000660000047ab9 */ /* 0x000fe20000000800 */
[----:B01----:R0:W1:Y:S01]  /*06e0*/  DFMA R32, R32, R6, 3 ;  /* 0x400800002020742b */ /* 0x0030620000000006 */
[----:B------:R-:W-:Y:S01]  /*06f0*/  UIADD3 UR4, -UR5, UR4, URZ ;  /* 0x0000000405047290 */ /* 0x000fe2000fffe13f */
[----:B0-----:R-:W-:Y:S01]  /*0700*/  IADD3 R6, R4, 0x1, RZ ;  /* 0x0000000104067810 */ /* 0x001fe20007ffe0ff */
[----:B------:R-:W-:Y:S01]  /*0710*/  ULDC UR6, c[0x0][0x1a0] ;  /* 0x0000680000067ab9 */ /* 0x000fe20000000800 */
[----:B------:R0:W2:Y:S01]  /*0720*/  DFMA R30, R8, R10, 3 ;  /* 0x40080000081e742b */ /* 0x0000a2000000000a */
[----:B------:R-:W-:Y:S01]  /*0730*/  UIADD3 UR5, -UR5, UR6, URZ ;  /* 0x0000000605057290 */ /* 0x000fe2000fffe13f */
[----:B0-----:R-:W-:Y:S01]  /*0740*/  SHF.R.S32.HI R8, RZ, 0x1f, R2 ;  /* 0x0000001fff087819 */ /* 0x001fe20000011402 */
[----:B------:R0:W-:Y:S01]  /*0750*/  STL.64 [R1+0xe0], R22 ;  /* 0x0000e01601007387 */ /* 0x0001e20000100a00 */
[----:B------:R-:W-:Y:S01]  /*0760*/  IMNMX R7, R5, UR4, PT ;  /* 0x0000000405077c17 */ /* 0x000fe2000b800200 */
[----:B------:R-:W-:Y:S01]  /*0770*/  UMOV UR6, 0x3 ;  /* 0x0000000300067882 */ /* 0x000fe20000000000 */
[----:B------:R-:W-:Y:S01]  /*0780*/  IADD3 R5, R3, 0x2, RZ ;  /* 0x0000000203057810 */ /* 0x000fe20007ffe0ff */
[----:B------:R-:W-:Y:S01]  /*0790*/  IMAD R9, R8, c[0x0][0x208], RZ ;  /* 0x0000820008097a24 */ /* 0x000fe200078e02ff */
[----:B------:R-:W-:Y:S01]  /*07a0*/  IMNMX R16, RZ, R7, !PT ;  /* 0x00000007ff107217 */ /* 0x000fe20007800200 */
[----:B------:R3:W-:Y:S01]  /*07b0*/  STL.64 [R1+0xd8], R20 ;  /* 0x0000d81401007387 */ /* 0x0007e20000100a00 */
[----:B------:R-:W-:Y:S01]  /*07c0*/  IMNMX R5, R5, UR5, PT ;  /* 0x0000000505057c17 */ /* 0x000fe2000b800200 */
[----:B------:R-:W-:Y:S01]  /*07d0*/  IMAD R9, R2, c[0x0][0x20c], R9 ;  /* 0x0000830002097a24 */ /* 0x000fe200078e0209 */
[----:B------:R-:W-:Y:S01]  /*07e0*/  IMNMX R47, R6, UR4, PT ;  /* 0x00000004062f7c17 */ /* 0x000fe2000b800200 */
[----:B------:R-:W-:Y:S01]  /*07f0*/  IMAD.WIDE.U32 R6, R2, c[0x0][0x208], RZ ;  /* 0x0000820002067a25 */ /* 0x000fe200078e00ff */
[----:B------:R-:W-:Y:S01]  /*0800*/  IMNMX R43, RZ, R5, !PT ;  /* 0x00000005ff2b7217 */ /* 0x000fe20007800200 */
[----:B------:R4:W-:Y:S01]  /*0810*/  STL.64 [R1+0xd0], R18 ;  /* 0x0000d01201007387 */ /* 0x0009e20000100a00 */
[----:B------:R-:W-:Y:S01]  /*0820*/  SHF.R.S32.HI R5, RZ, 0x1f, R0 ;  /* 0x0000001fff057819 */ /* 0x000fe20000011400 */
[----:B------:R-:W-:Y:S01]  /*0830*/  IMAD.IADD R7, R7, 0x1, R9 ;  /* 0x0000000107077824 */ /* 0x000fe200078e0209 */
[----:B------:R-:W-:Y:S01]  /*0840*/  IMNMX R47, RZ, R47, !PT ;  /* 0x0000002fff2f7217 */ /* 0x000fe20007800200 */
[----:B------:R-:W-:Y:S01]  /*0850*/  IMAD.WIDE.U32 R40, R43, c[0x0][0x1c0], RZ ;  /* 0x000070002b287a25 */ /* 0x000fe200078e00ff */
[----:B------:R-:W-:Y:S01]  /*0860*/  SHF.R.S32.HI R8, RZ, 0x1f, R16 ;  /* 0x0000001fff087819 */ /* 0x000fe20000011410 */
[----:B------:R-:W-:Y:S01]  /*0870*/  ULDC.64 UR14, c[0x0][0x1f8] ;  /* 0x00007e00000e7ab9 */ /* 0x000fe20000000a00 */
[----:B------:R-:W-:Y:S01]  /*0880*/  SHF.R.S32.HI R2, RZ, 0x1f, R47 ;  /* 0x0000001fff027819 */ /* 0x000fe2000001142f */
[----:B------:R-:W-:Y:S01]  /*0890*/  IMAD R5, R5, c[0x0][0x200], RZ ;  /* 0x0000800005057a24 */ /* 0x000fe200078e02ff */
[----:B------:R-:W-:Y:S01]  /*08a0*/  IMNMX R49, R4, UR4, PT ;  /* 0x0000000404317c17 */ /* 0x000fe2000b800200 */
[C---:B------:R-:W-:Y:S01]  /*08b0*/  IMAD.WIDE.U32 R6, R0.reuse, c[0x0][0x200], R6 ;  /* 0x0000800000067a25 */ /* 0x040fe200078e0006 */
[C---:B------:R-:W-:Y:S01]  /*08c0*/  IMNMX R15, R3.reuse, UR5, PT ;  /* 0x00000005030f7c17 */ /* 0x040fe2000b800200 */
[----:B------:R-:W-:Y:S01]  /*08d0*/  ULDC.64 UR16, c[0x0][0x1b0] ;  /* 0x00006c0000107ab9 */ /* 0x000fe20000000a00 */
[----:B------:R-:W-:Y:S01]  /*08e0*/  IMNMX R49, RZ, R49, !PT ;  /* 0x00000031ff317217 */ /* 0x000fe20007800200 */
[----:B------:R-:W-:Y:S01]  /*08f0*/  IMAD R34, R0, c[0x0][0x204], R5 ;  /* 0x0000810000227a24 */ /* 0x000fe200078e0205 */
[----:B------:R-:W-:Y:S01]  /*0900*/  IADD3 R0, R4, -0x1, RZ ;  /* 0xffffffff04007810 */ /* 0x000fe20007ffe0ff */
[----:B------:R-:W-:Y:S01]  /*0910*/  IMAD R11, R8, c[0x0][0x1b8], RZ ;  /* 0x00006e00080b7a24 */ /* 0x000fe200078e02ff */
[----:B------:R-:W-:Y:S01]  /*0920*/  IADD3 R5, R3, 0x1, RZ ;  /* 0x0000000103057810 */ /* 0x000fe20007ffe0ff */
[----:B------:R-:W-:Y:S01]  /*0930*/  IMAD R2, R2, c[0x0][0x1b8], RZ ;  /* 0x00006e0002027a24 */ /* 0x000fe200078e02ff */
[----:B------:R-:W-:Y:S01]  /*0940*/  IMNMX R0, R0, UR4, PT ;  /* 0x0000000400007c17 */ /* 0x000fe2000b800200 */
[C---:B------:R-:W-:Y:S01]  /*0950*/  IMAD R11, R16.reuse, c[0x0][0x1bc], R11 ;  /* 0x00006f00100b7a24 */ /* 0x040fe200078e020b */
[----:B------:R-:W-:Y:S01]  /*0960*/  IMNMX R5, R5, UR5, PT ;  /* 0x0000000505057c17 */ /* 0x000fe2000b800200 */
[----:B------:R-:W-:Y:S01]  /*0970*/  IMAD.WIDE.U32 R16, R16, c[0x0][0x1b8], RZ ;  /* 0x00006e0010107a25 */ /* 0x000fe200078e00ff */
[----:B------:R-:W-:Y:S01]  /*0980*/  IMNMX R45, RZ, R0, !PT ;  /* 0x00000000ff2d7217 */ /* 0x000fe20007800200 */
[----:B------:R0:W-:Y:S01]  /*0990*/  STL.64 [R1+0x88], R6 ;  /* 0x0000880601007387 */ /* 0x0001e20000100a00 */
[----:B------:R-:W-:Y:S01]  /*09a0*/  IMNMX R35, RZ, R5, !PT ;  /* 0x00000005ff237217 */ /* 0x000fe20007800200 */
[----:B------:R-:W-:Y:S01]  /*09b0*/  IMAD R10, R47, c[0x0][0x1bc], R2 ;  /* 0x00006f002f0a7a24 */ /* 0x000fe200078e0202 */
[----:B------:R-:W-:Y:S01]  /*09c0*/  IADD3 R2, R3, -0x1, RZ ;  /* 0xffffffff03027810 */ /* 0x000fe20007ffe0ff */
[----:B------:R-:W-:Y:S01]  /*09d0*/  IMAD.IADD R17, R17, 0x1, R11 ;  /* 0x0000000111117824 */ /* 0x000fe200078e020b */
[----:B------:R-:W-:Y:S01]  /*09e0*/  SHF.R.S32.HI R8, RZ, 0x1f, R43 ;  /* 0x0000001fff087819 */ /* 0x000fe2000001142b */
[----:B------:R-:W-:Y:S01]  /*09f0*/  IMAD.WIDE.U32 R38, R35, c[0x0][0x1c0], RZ ;  /* 0x0000700023267a25 */ /* 0x000fe200078e00ff */
[----:B------:R-:W-:Y:S01]  /*0a00*/  SHF.R.S32.HI R0, RZ, 0x1f, R45 ;  /* 0x0000001fff007819 */ /* 0x000fe2000001142d */
[----:B------:R-:W-:Y:S01]  /*0a10*/  USHF.L.U64.HI UR7, UR14, UR6, UR15 ;  /* 0x000000060e077299 */ /* 0x000fe2000801020f */
[----:B------:R-:W-:Y:S01]  /*0a20*/  IMNMX R15, RZ, R15, !PT ;  /* 0x0000000fff0f7217 */ /* 0x000fe20007800200 */
[----:B------:R-:W-:Y:S01]  /*0a30*/  IMAD R8, R8, c[0x0][0x1c0], RZ ;  /* 0x0000700008087a24 */ /* 0x000fe200078e02ff */
[----:B------:R-:W-:Y:S01]  /*0a40*/  IMNMX R11, R2, UR5, PT ;  /* 0x00000005020b7c17 */ /* 0x000fe2000b800200 */
[----:B------:R-:W-:Y:S01]  /*0a50*/  IMAD R0, R0, c[0x0][0x1b8], RZ ;  /* 0x00006e0000007a24 */ /* 0x000fe200078e02ff */
[----:B------:R-:W-:Y:S01]  /*0a60*/  SHF.R.S32.HI R2, RZ, 0x1f, R35 ;  /* 0x0000001fff027819 */ /* 0x000fe20000011423 */
[----:B------:R-:W-:Y:S01]  /*0a70*/  IMAD R14, R43, c[0x0][0x1c4], R8 ;  /* 0x000071002b0e7a24 */ /* 0x000fe200078e0208 */
[----:B------:R-:W-:Y:S01]  /*0a80*/  SHF.R.S32.HI R3, RZ, 0x1f, R49 ;  /* 0x0000001fff037819 */ /* 0x000fe20000011431 */
[----:B------:R-:W-:Y:S01]  /*0a90*/  IMAD.WIDE.U32 R12, R47, c[0x0][0x1b8], RZ ;  /* 0x00006e002f0c7a25 */ /* 0x000fe200078e00ff */
[----:B------:R-:W-:-:S02]  /*0aa0*/  SHF.R.S32.HI R4, RZ, 0x1f, R15 ;  /* 0x0000001fff047819 */ /* 0x000fc4000001140f */
[----:B------:R-:W-:Y:S01]  /*0ab0*/  IMNMX R11, RZ, R11, !PT ;  /* 0x0000000bff0b7217 */ /* 0x000fe20007800200 */
[----:B------:R-:W-:Y:S02]  /*0ac0*/  IMAD R42, R2, c[0x0][0x1c0], RZ ;  /* 0x00007000022a7a24 */ /* 0x000fe400078e02ff */
[----:B------:R-:W-:Y:S02]  /*0ad0*/  IMAD R36, R3, c[0x0][0x1b8], RZ ;  /* 0x00006e0003247a24 */ /* 0x000fe400078e02ff */
[----:B------:R-:W-:Y:S02]  /*0ae0*/  IMAD R2, R45, c[0x0][0x1bc], R0 ;  /* 0x00006f002d027a24 */ /* 0x000fe400078e0200 */
[----:B------:R-:W-:Y:S02]  /*0af0*/  IMAD R0, R4, c[0x0][0x1c0], RZ ;  /* 0x0000700004007a24 */ /* 0x000fe400078e02ff */
[----:B------:R-:W-:Y:S02]  /*0b00*/  IMAD R4, R35, c[0x0][0x1c4], R42 ;  /* 0x0000710023047a24 */ /* 0x000fe400078e022a */
[----:B------:R-:W-:-:S02]  /*0b10*/  IMAD.IADD R41, R41, 0x1, R14 ;  /* 0x0000000129297824 */ /* 0x000fc400078e020e */
[----:B------:R-:W-:Y:S02]  /*0b20*/  IMAD R5, R49, c[0x0][0x1bc], R36 ;  /* 0x00006f0031057a24 */ /* 0x000fe400078e0224 */
[----:B------:R-:W-:-:S04]  /*0b30*/  IMAD.WIDE.U32 R36, R15, c[0x0][0x1c0], RZ ;  /* 0x000070000f247a25 */ /* 0x000fc800078e00ff */
[----:B------:R-:W-:Y:S01]  /*0b40*/  IMAD R3, R15, c[0x0][0x1c4], R0 ;  /* 0x000071000f037a24 */ /* 0x000fe200078e0200 */
[----:B------:R-:W-:Y:S01]  /*0b50*/  SHF.R.S32.HI R0, RZ, 0x1f, R11 ;  /* 0x0000001fff007819 */ /* 0x000fe2000001140b */
[----:B------:R-:W-:Y:S02]  /*0b60*/  IMAD.IADD R39, R39, 0x1, R4 ;  /* 0x0000000127277824 */ /* 0x000fe400078e0204 */
[----:B0-----:R-:W-:-:S04]  /*0b70*/  IMAD.WIDE.U32 R22, R47, c[0x0][0x1b8], R40 ;  /* 0x00006e002f167a25 */ /* 0x001fc800078e0028 */
[----:B------:R-:W-:Y:S01]  /*0b80*/  IMAD.IADD R37, R37, 0x1, R3 ;  /* 0x0000000125257824 */ /* 0x000fe200078e0203 */
[----:B------:R0:W-:Y:S01]  /*0b90*/  STL.64 [R1+0x78], R22 ;  /* 0x0000781601007387 */ /* 0x0001e20000100a00 */
[----:B---3--:R-:W-:-:S04]  /*0ba0*/  IMAD.WIDE.U32 R20, R49, c[0x0][0x1b8], R40 ;  /* 0x00006e0031147a25 */ /* 0x008fc800078e0028 */
[----:B------:R-:W-:Y:S01]  /*0bb0*/  IMAD.WIDE.U32 R46, R45, c[0x0][0x1b8], R40 ;  /* 0x00006e002d2e7a25 */ /* 0x000fe200078e0028 */
[----:B------:R-:W-:Y:S03]  /*0bc0*/  STL.64 [R1+0x70], R20 ;  /* 0x0000701401007387 */ /* 0x000fe60000100a00 */
[--C-:B----4-:R-:W-:Y:S01]  /*0bd0*/  IMAD.WIDE.U32 R18, R49, c[0x0][0x1b8], R38.reuse ;  /* 0x00006e0031127a25 */ /* 0x110fe200078e0026 */
[----:B------:R-:W-:Y:S03]  /*0be0*/  STL.64 [R1+0x68], R46 ;  /* 0x0000682e01007387 */ /* 0x000fe60000100a00 */
[C---:B------:R-:W-:Y:S01]  /*0bf0*/  IMAD.WIDE.U32 R60, R45.reuse, c[0x0][0x1b8], R38 ;  /* 0x00006e002d3c7a25 */ /* 0x040fe200078e0026 */
[----:B------:R-:W-:Y:S03]  /*0c00*/  STL.64 [R1+0x50], R18 ;  /* 0x0000501201007387 */ /* 0x000fe60000100a00 */
[----:B------:R-:W-:Y:S01]  /*0c10*/  IMAD.WIDE.U32 R58, R45, c[0x0][0x1b8], R36 ;  /* 0x00006e002d3a7a25 */ /* 0x000fe200078e0024 */
[----:B------:R-:W-:Y:S03]  /*0c20*/  STL.64 [R1+0x48], R60 ;  /* 0x0000483c01007387 */ /* 0x000fe60000100a00 */
[--C-:B------:R-:W-:Y:S01]  /*0c30*/  IMAD.WIDE.U32 R42, R43, c[0x0][0x1c0], R16.reuse ;  /* 0x000070002b2a7a25 */ /* 0x100fe200078e0010 */
[----:B------:R-:W-:Y:S03]  /*0c40*/  STL.64 [R1+0x28], R58 ;  /* 0x0000283a01007387 */ /* 0x000fe60000100a00 */
[----:B------:R-:W-:Y:S01]  /*0c50*/  IMAD.WIDE.U32 R6, R45, c[0x0][0x1b8], RZ ;  /* 0x00006e002d067a25 */ /* 0x000fe200078e00ff */
[----:B------:R-:W-:Y:S03]  /*0c60*/  STL.64 [R1+0x80], R42 ;  /* 0x0000802a01007387 */ /* 0x000fe60000100a00 */
[----:B------:R-:W-:-:S04]  /*0c70*/  IMAD.WIDE.U32 R44, R35, c[0x0][0x1c0], R16 ;  /* 0x00007000232c7a25 */ /* 0x000fc800078e0010 */
[----:B------:R-:W-:-:S04]  /*0c80*/  IMAD.WIDE.U32 R38, R15, c[0x0][0x1c0], R16 ;  /* 0x000070000f267a25 */ /* 0x000fc800078e0010 */
[----:B------:R-:W-:Y:S02]  /*0c90*/  IMAD.WIDE.U32 R56, R11, c[0x0][0x1c0], R16 ;  /* 0x000070000b387a25 */ /* 0x000fe400078e0010 */
[----:B------:R-:W3:Y:S02]  /*0ca0*/  LDL.64 R16, [R1+0x88] ;  /* 0x0000880001107983 */ /* 0x000ee40000100a00 */
[----:B------:R-:W-:Y:S02]  /*0cb0*/  IMAD.IADD R13, R13, 0x1, R10 ;  /* 0x000000010d0d7824 */ /* 0x000fe400078e020a */
[----:B------:R-:W-:Y:S01]  /*0cc0*/  IMAD.WIDE.U32 R8, R49, c[0x0][0x1b8], RZ ;  /* 0x00006e0031087a25 */ /* 0x000fe200078e00ff */
[----:B------:R-:W-:Y:S03]  /*0cd0*/  STL.64 [R1+0x60], R44 ;  /* 0x0000602c01007387 */ /* 0x000fe60000100a00 */
[----:B------:R-:W-:-:S02]  /*0ce0*/  IMAD.IADD R9, R9, 0x1, R5 ;  /* 0x0000000109097824 */ /* 0x000fc400078e0205 */
[----:B------:R-:W-:Y:S01]  /*0cf0*/  IMAD.WIDE.U32 R36, R35, c[0x0][0x1c0], R12 ;  /* 0x0000700023247a25 */ /* 0x000fe200078e000c */
[----:B------:R-:W-:Y:S03]  /*0d00*/  STL.64 [R1+0x40], R38 ;  /* 0x0000402601007387 */ /* 0x000fe60000100a00 */
[----:B------:R-:W-:Y:S02]  /*0d10*/  IMAD.IADD R7, R7, 0x1, R2 ;  /* 0x0000000107077824 */ /* 0x000fe400078e0202 */
[--C-:B------:R-:W-:Y:S01]  /*0d20*/  IMAD.WIDE.U32 R48, R15, c[0x0][0x1c0], R12.reuse ;  /* 0x000070000f307a25 */ /* 0x100fe200078e000c */
[----:B------:R-:W-:Y:S03]  /*0d30*/  STL.64 [R1+0x58], R36 ;  /* 0x0000582401007387 */ /* 0x000fe60000100a00 */
[----:B------:R-:W-:Y:S01]  /*0d40*/  IMAD.WIDE.U32 R54, R11, c[0x0][0x1c0], R12 ;  /* 0x000070000b367a25 */ /* 0x000fe200078e000c */
[----:B------:R-:W-:Y:S03]  /*0d50*/  STL.64 [R1+0x20], R56 ;  /* 0x0000203801007387 */ /* 0x000fe60000100a00 */
[--C-:B------:R-:W-:Y:S01]  /*0d60*/  IMAD.WIDE.U32 R40, R15, c[0x0][0x1c0], R8.reuse ;  /* 0x000070000f287a25 */ /* 0x100fe200078e0008 */
[----:B------:R-:W-:Y:S03]  /*0d70*/  STL.64 [R1+0x38], R48 ;  /* 0x0000383001007387 */ /* 0x000fe60000100a00 */
[C---:B------:R-:W-:Y:S01]  /*0d80*/  IMAD.WIDE.U32 R52, R11.reuse, c[0x0][0x1c0], R8 ;  /* 0x000070000b347a25 */ /* 0x040fe200078e0008 */
[----:B------:R-:W-:Y:S03]  /*0d90*/  STL.64 [R1+0x18], R54 ;  /* 0x0000183601007387 */ /* 0x000fe60000100a00 */
[----:B------:R-:W-:Y:S01]  /*0da0*/  IMAD.WIDE.U32 R50, R11, c[0x0][0x1c0], R6 ;  /* 0x000070000b327a25 */ /* 0x000fe200078e0006 */
[----:B------:R-:W-:Y:S03]  /*0db0*/  STL.64 [R1+0x30], R40 ;  /* 0x0000302801007387 */ /* 0x000fe60000100a00 */
[----:B------:R-:W-:Y:S01]  /*0dc0*/  IMAD.IADD R7, R10, 0x1, R23 ;  /* 0x000000010a077824 */ /* 0x000fe200078e0217 */
[----:B------:R-:W-:Y:S01]  /*0dd0*/  STL.64 [R1+0x10], R52 ;  /* 0x0000103401007387 */ /* 0x000fe20000100a00 */
[----:B------:R-:W-:-:S04]  /*0de0*/  IMAD R0, R0, c[0x0][0x1c0], RZ ;  /* 0x0000700000007a24 */ /* 0x000fc800078e02ff */
[----:B------:R-:W-:Y:S01]  /*0df0*/  IMAD R0, R11, c[0x0][0x1c4], R0 ;  /* 0x000071000b007a24 */ /* 0x000fe200078e0200 */
[----:B------:R-:W-:Y:S02]  /*0e00*/  USHF.L.U64.HI UR6, UR16, UR6, UR17 ;  /* 0x0000000610067299 */ /* 0x000fe40008010211 */
[----:B------:R-:W-:Y:S01]  /*0e10*/  UMOV UR4, URZ ;  /* 0x0000003f00047c82 */ /* 0x000fe20008000000 */
[----:B---3--:R-:W-:-:S05]  /*0e20*/  IMAD.IADD R6, R17, 0x1, R34 ;  /* 0x0000000111067824 */ /* 0x008fca00078e0222 */
[----:B------:R3:W-:Y:S04]  /*0e30*/  STL [R1+0xcc], R6 ;  /* 0x0000cc0601007387 */ /* 0x0007e80000100800 */
[----:B0-----:R0:W5:Y:S04]  /*0e40*/  LDL.LU.64 R22, [R1+0xe0] ;  /* 0x0000e00001167983 */ /* 0x0011680000300a00 */
[----:B------:R-:W-:Y:S01]  /*0e50*/  STL.64 [R1+0x8], R50 ;  /* 0x0000083201007387 */ /* 0x000fe20000100a00 */
[C---:B---3--:R-:W-:Y:S02]  /*0e60*/  IMAD.IADD R6, R5.reuse, 0x1, R21 ;  /* 0x0000000105067824 */ /* 0x048fe400078e0215 */
[----:B------:R-:W-:Y:S01]  /*0e70*/  IMAD.IADD R5, R5, 0x1, R19 ;  /* 0x0000000105057824 */ /* 0x000fe200078e0213 */
[----:B------:R3:W-:Y:S04]  /*0e80*/  STL [R1+0xc4], R7 ;  /* 0x0000c40701007387 */ /* 0x0007e80000100800 */
[----:B------:R0:W5:Y:S04]  /*0e90*/  LDL.LU.64 R20, [R1+0xd8] ;  /* 0x0000d80001147983 */ /* 0x0001680000300a00 */
[----:B------:R0:W5:Y:S01]  /*0ea0*/  LDL.LU.64 R18, [R1+0xd0] ;  /* 0x0000d00001127983 */ /* 0x0001620000300a00 */
[----:B---3--:R-:W-:-:S03]  /*0eb0*/  IMAD.IADD R7, R14, 0x1, R43 ;  /* 0x000000010e077824 */ /* 0x008fc600078e022b */
[----:B------:R3:W-:Y:S04]  /*0ec0*/  STL [R1+0xc0], R6 ;  /* 0x0000c00601007387 */ /* 0x0007e80000100800 */
[----:B------:R4:W-:Y:S01]  /*0ed0*/  STL [R1+0xb0], R5 ;  /* 0x0000b00501007387 */ /* 0x0009e20000100800 */
[----:B---3--:R-:W-:-:S03]  /*0ee0*/  IMAD.IADD R6, R4, 0x1, R45 ;  /* 0x0000000104067824 */ /* 0x008fc600078e022d */
[----:B------:R-:W-:Y:S01]  /*0ef0*/  STL [R1+0xc8], R7 ;  /* 0x0000c80701007387 */ /* 0x000fe20000100800 */
[----:B----4-:R-:W-:Y:S02]  /*0f00*/  IMAD.IADD R5, R4, 0x1, R37 ;  /* 0x0000000104057824 */ /* 0x010fe400078e0225 */
[C---:B------:R-:W-:Y:S01]  /*0f10*/  IMAD.IADD R4, R3.reuse, 0x1, R39 ;  /* 0x0000000103047824 */ /* 0x040fe200078e0227 */
[----:B------:R3:W-:Y:S04]  /*0f20*/  STL [R1+0xb8], R6 ;  /* 0x0000b80601007387 */ /* 0x0007e80000100800 */
[----:B------:R4:W-:Y:S04]  /*0f30*/  STL [R1+0xb4], R5 ;  /* 0x0000b40501007387 */ /* 0x0009e80000100800 */
[----:B------:R0:W-:Y:S01]  /*0f40*/  STL [R1+0xa8], R4 ;  /* 0x0000a80401007387 */ /* 0x0001e20000100800 */
[----:B---3--:R-:W-:-:S02]  /*0f50*/  IMAD.IADD R6, R3, 0x1, R49 ;  /* 0x0000000103067824 */ /* 0x008fc400078e0231 */
[----:B----4-:R-:W-:Y:S02]  /*0f60*/  IMAD.IADD R5, R3, 0x1, R41 ;  /* 0x0000000103057824 */ /* 0x010fe400078e0229 */
[C---:B------:R-:W-:Y:S02]  /*0f70*/  IMAD.IADD R3, R2.reuse, 0x1, R61 ;  /* 0x0000000102037824 */ /* 0x040fe400078e023d */
[C---:B0-----:R-:W-:Y:S01]  /*0f80*/  IMAD.IADD R4, R2.reuse, 0x1, R47 ;  /* 0x0000000102047824 */ /* 0x041fe200078e022f */
[----:B------:R-:W-:Y:S01]  /*0f90*/  STL [R1+0xa4], R6 ;  /* 0x0000a40601007387 */ /* 0x000fe20000100800 */
[----:B------:R-:W-:-:S03]  /*0fa0*/  IMAD.IADD R2, R2, 0x1, R59 ;  /* 0x0000000102027824 */ /* 0x000fc600078e023b */
[----:B------:R-:W-:Y:S04]  /*0fb0*/  STL [R1+0xa0], R5 ;  /* 0x0000a00501007387 */ /* 0x000fe80000100800 */
[----:B------:R0:W-:Y:S04]  /*0fc0*/  STL [R1+0xbc], R4 ;  /* 0x0000bc0401007387 */ /* 0x0001e80000100800 */
[----:B------:R3:W-:Y:S04]  /*0fd0*/  STL [R1+0xac], R3 ;  /* 0x0000ac0301007387 */ /* 0x0007e80000100800 */
[----:B------:R4:W-:Y:S01]  /*0fe0*/  STL [R1+0x9c], R2 ;  /* 0x00009c0201007387 */ /* 0x0009e20000100800 */
[----:B0-----:R-:W-:-:S02]  /*0ff0*/  IMAD.IADD R4, R57, 0x1, R0 ;  /* 0x0000000139047824 */ /* 0x001fc400078e0200 */
[----:B---3--:R-:W-:-:S03]  /*1000*/  IMAD.IADD R3, R0, 0x1, R55 ;  /* 0x0000000100037824 */ /* 0x008fc600078e0237 */
[----:B------:R0:W-:Y:S01]  /*1010*/  STL [R1+0x98], R4 ;  /* 0x0000980401007387 */ /* 0x0001e20000100800 */
[C---:B----4-:R-:W-:Y:S02]  /*1020*/  IMAD.IADD R2, R0.reuse, 0x1, R53 ;  /* 0x0000000100027824 */ /* 0x050fe400078e0235 */
[----:B------:R-:W-:Y:S01]  /*1030*/  IMAD.IADD R0, R0, 0x1, R51 ;  /* 0x0000000100007824 */ /* 0x000fe200078e0233 */
[----:B------:R0:W-:Y:S04]  /*1040*/  STL [R1+0x94], R3 ;  /* 0x0000940301007387 */ /* 0x0001e80000100800 */
[----:B------:R0:W-:Y:S04]  /*1050*/  STL [R1+0x90], R2 ;  /* 0x0000900201007387 */ /* 0x0001e80000100800 */
[----:B-12---:R0:W-:Y:S02]  /*1060*/  STL [R1+0x4], R0 ;  /* 0x0000040001007387 */ /* 0x0061e40000100800 */
.L_x_201:
[----:B------:R-:W2:Y:S04]  /*1070*/  LDL R14, [R1+0xcc] ;  /* 0x0000cc00010e7983 */ /* 0x000ea80000100800 */
[----:B0-----:R-:W2:Y:S04]  /*1080*/  LDL.64 R2, [R1+0x88] ;  /* 0x0000880001027983 */ /* 0x001ea80000100a00 */
[----:B------:R-:W3:Y:S04]  /*1090*/  LDL R7, [R1+0x4] ;  /* 0x0000040001077983 */ /* 0x000ee80000100800 */
[----:B------:R-:W4:Y:S04]  /*10a0*/  LDL.64 R8, [R1+0x8] ;  /* 0x0000080001087983 */ /* 0x000f280000100a00 */
[----:B------:R-:W3:Y:S04]  /*10b0*/  LDL.64 R4, [R1+0x28] ;  /* 0x0000280001047983 */ /* 0x000ee80000100a00 */
[----:B------:R-:W3:Y:S04]  /*10c0*/  LDL R6, [R1+0x9c] ;  /* 0x00009c0001067983 */ /* 0x000ee80000100800 */
[----:B------:R-:W3:Y:S04]  /*10d0*/  LDL R15, [R1+0xac] ;  /* 0x0000ac00010f7983 */ /* 0x000ee80000100800 */
[----:B------:R-:W3:Y:S01]  /*10e0*/  LDL.64 R12, [R1+0x48] ;  /* 0x00004800010c7983 */ /* 0x000ee20000100a00 */
[----:B------:R-:W-:-:S03]  /*10f0*/  IMAD.U32 R40, RZ, RZ, UR4 ;  /* 0x00000004ff287e24 */ /* 0x000fc6000f8e00ff */
[----:B------:R-:W3:Y:S04]  /*1100*/  LDL R0, [R1+0xbc] ;  /* 0x0000bc0001007983 */ /* 0x000ee80000100800 */
[----:B------:R-:W3:Y:S01]  /*1110*/  LDL.64 R10, [R1+0x68] ;  /* 0x00006800010a7983 */ /* 0x000ee20000100a00 */
[----:B------:R-:W-:Y:S02]  /*1120*/  IMAD.U32 R38, RZ, RZ, UR4 ;  /* 0x00000004ff267e24 */ /* 0x000fe4000f8e00ff */
[----:B------:R-:W-:Y:S01]  /*1130*/  IMAD.U32 R36, RZ, RZ, UR4 ;  /* 0x00000004ff247e24 */ /* 0x000fe2000f8e00ff */
[----:B------:R-:W3:Y:S01]  /*1140*/  LDL R42, [R1+0xa4] ;  /* 0x0000a400012a7983 */ /* 0x000ee20000100800 */
[----:B------:R-:W-:-:S03]  /*1150*/  IMAD.U32 R34, RZ, RZ, UR4 ;  /* 0x00000004ff227e24 */ /* 0x000fc6000f8e00ff */
[----:B------:R-:W3:Y:S01]  /*1160*/  LDL.64 R48, [R1+0x50] ;  /* 0x0000500001307983 */ /* 0x000ee20000100a00 */
[----:B------:R-:W-:Y:S02]  /*1170*/  USHF.R.S32.HI UR5, URZ, 0x1f, UR4 ;  /* 0x0000001f3f057899 */ /* 0x000fe40008011404 */
[----:B------:R-:W-:Y:S01]  /*1180*/  ULDC.64 UR8, c[0x0][0x1f0] ;  /* 0x00007c0000087ab9 */ /* 0x000fe20000000a00 */
[----:B------:R-:W3:Y:S01]  /*1190*/  LDL.64 R46, [R1+0x70] ;  /* 0x00007000012e7983 */ /* 0x000ee20000100a00 */
[----:B------:R-:W-:-:S03]  /*11a0*/  ULDC.64 UR10, c[0x0][0x1a8] ;  /* 0x00006a00000a7ab9 */ /* 0x000fc60000000a00 */
[----:B------:R-:W3:Y:S04]  /*11b0*/  LDL R16, [R1+0x94] ;  /* 0x0000940001107983 */ /* 0x000ee80000100800 */
[----:B------:R-:W3:Y:S01]  /*11c0*/  LDL.64 R44, [R1+0x18] ;  /* 0x00001800012c7983 */ /* 0x000ee20000100a00 */
[----:B--2---:R-:W-:-:S04]  /*11d0*/  IMAD.MOV.U32 R3, RZ, RZ, R14 ;  /* 0x000000ffff037224 */ /* 0x004fc800078e000e */
[----:B------:R-:W-:-:S04]  /*11e0*/  IMAD.WIDE.U32 R40, R40, c[0x0][0x1f0], R2 ;  /* 0x00007c0028287a25 */ /* 0x000fc800078e0002 */
[----:B----4-:R-:W-:Y:S02]  /*11f0*/  IMAD.MOV.U32 R2, RZ, RZ, R8 ;  /* 0x000000ffff027224 */ /* 0x010fe400078e0008 */
[----:B---3--:R-:W-:Y:S01]  /*1200*/  IMAD.MOV.U32 R3, RZ, RZ, R7 ;  /* 0x000000ffff037224 */ /* 0x008fe200078e0007 */
[----:B------:R-:W2:Y:S04]  /*1210*/  LDL.64 R8, [R1+0x10] ;  /* 0x0000100001087983 */ /* 0x000ea80000100a00 */
[----:B------:R-:W3:Y:S01]  /*1220*/  LDL R7, [R1+0x90] ;  /* 0x0000900001077983 */ /* 0x000ee20000100800 */
[----:B------:R-:W-:-:S04]  /*1230*/  IMAD.WIDE.U32 R38, R38, c[0x0][0x1a8], R2 ;  /* 0x00006a0026267a25 */ /* 0x000fc800078e0002 */
[----:B------:R-:W-:Y:S02]  /*1240*/  IMAD.MOV.U32 R2, RZ, RZ, R4 ;  /* 0x000000ffff027224 */ /* 0x000fe400078e0004 */
[----:B------:R-:W4:Y:S01]  /*1250*/  LDL.64 R4, [R1+0x30] ;  /* 0x0000300001047983 */ /* 0x000f220000100a00 */
[----:B------:R-:W-:Y:S02]  /*1260*/  IMAD.MOV.U32 R3, RZ, RZ, R6 ;  /* 0x000000ffff037224 */ /* 0x000fe400078e0006 */
[----:B------:R-:W-:Y:S01]  /*1270*/  IMAD.U32 R14, RZ, RZ, UR4 ;  /* 0x00000004ff0e7e24 */ /* 0x000fe2000f8e00ff */
[----:B------:R-:W4:Y:S01]  /*1280*/  LDL R6, [R1+0xa0] ;  /* 0x0000a00001067983 */ /* 0x000f220000100800 */
[----:B------:R-:W-:-:S04]  /*1290*/  IMAD.WIDE.U32 R36, R36, c[0x0][0x1a8], R2 ;  /* 0x00006a0024247a25 */ /* 0x000fc800078e0002 */
[----:B------:R-:W-:Y:S02]  /*12a0*/  IMAD.MOV.U32 R2, RZ, RZ, R12 ;  /* 0x000000ffff027224 */ /* 0x000fe400078e000c */
[----:B------:R-:W-:-:S04]  /*12b0*/  IMAD.MOV.U32 R3, RZ, RZ, R15 ;  /* 0x000000ffff037224 */ /* 0x000fc800078e000f */
[----:B------:R-:W-:-:S04]  /*12c0*/  IMAD.WIDE.U32 R34, R34, c[0x0][0x1a8], R2 ;  /* 0x00006a0022227a25 */ /* 0x000fc800078e0002 */
[----:B------:R-:W-:Y:S02]  /*12d0*/  IMAD.MOV.U32 R2, RZ, RZ, R10 ;  /* 0x000000ffff027224 */ /* 0x000fe400078e000a */
[----:B------:R-:W-:Y:S02]  /*12e0*/  IMAD.MOV.U32 R3, RZ, RZ, R0 ;  /* 0x000000ffff037224 */ /* 0x000fe400078e0000 */
[----:B------:R-:W-:Y:S01]  /*12f0*/  IMAD.U32 R12, RZ, RZ, UR4 ;  /* 0x00000004ff0c7e24 */ /* 0x000fe2000f8e00ff */
[----:B------:R-:W4:Y:S01]  /*1300*/  LDL R0, [R1+0xb0] ;  /* 0x0000b00001007983 */ /* 0x000f220000100800 */
[----:B------:R-:W-:Y:S01]  /*1310*/  IMAD.WIDE.U32 R14, R14, c[0x0][0x1a8], R2 ;  /* 0x00006a000e0e7a25 */ /* 0x000fe200078e0002 */
[----:B------:R-:W-:-:S03]  /*1320*/  UIMAD UR8, UR5, UR8, URZ ;  /* 0x00000008050872a4 */ /* 0x000fc6000f8e023f */
[----:B------:R-:W-:Y:S01]  /*1330*/  IMAD.U32 R17, RZ, RZ, UR4 ;  /* 0x00000004ff117e24 */ /* 0x000fe2000f8e00ff */
[----:B------:R-:W4:Y:S01]  /*1340*/  LDL R45, [R1+0xb4] ;  /* 0x0000b400012d7983 */ /* 0x000f220000100800 */
[----:B--2---:R-:W-:Y:S02]  /*1350*/  IMAD.MOV.U32 R2, RZ, RZ, R8 ;  /* 0x000000ffff027224 */ /* 0x004fe400078e0008 */
[----:B---3--:R-:W-:Y:S02]  /*1360*/  IMAD.MOV.U32 R3, RZ, RZ, R7 ;  /* 0x000000ffff037224 */ /* 0x008fe400078e0007 */
[----:B------:R-:W2:Y:S02]  /*1370*/  LDL R7, [R1+0xc0] ;  /* 0x0000c00001077983 */ /* 0x000ea40000100800 */
[----:B------:R-:W-:-:S04]  /*1380*/  IMAD.WIDE.U32 R12, R12, c[0x0][0x1a8], R2 ;  /* 0x00006a000c0c7a25 */ /* 0x000fc800078e0002 */
[----:B----4-:R-:W-:Y:S02]  /*1390*/  IMAD.MOV.U32 R2, RZ, RZ, R4 ;  /* 0x000000ffff027224 */ /* 0x010fe400078e0004 */
[----:B------:R-:W3:Y:S01]  /*13a0*/  LDL.64 R4, [R1+0x38] ;  /* 0x0000380001047983 */ /* 0x000ee20000100a00 */
[----:B------:R-:W-:-:S04]  /*13b0*/  UIMAD UR5, UR5, UR10, URZ ;  /* 0x0000000a050572a4 */ /* 0x000fc8000f8e023f */
[----:B------:R-:W-:Y:S01]  /*13c0*/  UIMAD UR5, UR4, UR11, UR5 ;  /* 0x0000000b040572a4 */ /* 0x000fe2000f8e0205 */
[----:B------:R-:W-:Y:S02]  /*13d0*/  IMAD.SHL.U32 R61, R38, 0x8, RZ ;  /* 0x00000008263d7824 */ /* 0x000fe400078e00ff */
[----:B------:R-:W-:Y:S02]  /*13e0*/  IMAD.U32 R10, RZ, RZ, UR4 ;  /* 0x00000004ff0a7e24 */ /* 0x000fe4000f8e00ff */
[----:B------:R-:W-:Y:S02]  /*13f0*/  IMAD.MOV.U32 R3, RZ, RZ, R6 ;  /* 0x000000ffff037224 */ /* 0x000fe400078e0006 */
[----:B------:R-:W-:Y:S02]  /*1400*/  IMAD.U32 R8, RZ, RZ, UR4 ;  /* 0x00000004ff087e24 */ /* 0x000fe4000f8e00ff */
[----:B------:R-:W-:-:S04]  /*1410*/  IMAD.WIDE.U32 R10, R10, c[0x0][0x1a8], R2 ;  /* 0x00006a000a0a7a25 */ /* 0x000fc800078e0002 */
[----:B---3--:R-:W-:-:S04]  /*1420*/  IMAD.MOV.U32 R5, RZ, RZ, R42 ;  /* 0x000000ffff057224 */ /* 0x008fc800078e002a */
[----:B------:R-:W-:Y:S01]  /*1430*/  IMAD.WIDE.U32 R4, R17, c[0x0][0x1a8], R4 ;  /* 0x00006a0011047a25 */ /* 0x000fe200078e0004 */
[----:B------:R-:W-:-:S04]  /*1440*/  IADD3 R17, R39, UR5, RZ ;  /* 0x0000000527117c10 */ /* 0x000fc8000fffe0ff */
[----:B------:R-:W-:Y:S02]  /*1450*/  SHF.L.U64.HI R17, R38, 0x3, R17 ;  /* 0x0000000326117819 */ /* 0x000fe40000010211 */
[----:B------:R-:W3:Y:S01]  /*1460*/  LDL.64 R38, [R1+0x58] ;  /* 0x0000580001267983 */ /* 0x000ee20000100a00 */
[----:B------:R-:W-:Y:S02]  /*1470*/  IMAD.MOV.U32 R2, RZ, RZ, R48 ;  /* 0x000000ffff027224 */ /* 0x000fe400078e0030 */
[----:B------:R-:W-:Y:S02]  /*1480*/  IMAD.MOV.U32 R3, RZ, RZ, R0 ;  /* 0x000000ffff037224 */ /* 0x000fe400078e0000 */
[----:B------:R-:W-:Y:S02]  /*1490*/  IMAD.U32 R6, RZ, RZ, UR4 ;  /* 0x00000004ff067e24 */ /* 0x000fe4000f8e00ff */
[----:B------:R-:W-:-:S04]  /*14a0*/  IMAD.WIDE.U32 R8, R8, c[0x0][0x1a8], R2 ;  /* 0x00006a0008087a25 */ /* 0x000fc800078e0002 */
[----:B------:R-:W-:Y:S02]  /*14b0*/  IMAD.MOV.U32 R2, RZ, RZ, R46 ;  /* 0x000000ffff027224 */ /* 0x000fe400078e002e */
[----:B--2---:R-:W-:Y:S02]  /*14c0*/  IMAD.MOV.U32 R3, RZ, RZ, R7 ;  /* 0x000000ffff037224 */ /* 0x004fe400078e0007 */
[----:B------:R-:W-:Y:S02]  /*14d0*/  IMAD.U32 R0, RZ, RZ, UR4 ;  /* 0x00000004ff007e24 */ /* 0x000fe4000f8e00ff */
[----:B------:R-:W-:Y:S01]  /*14e0*/  IMAD.WIDE.U32 R6, R6, c[0x0][0x1a8], R2 ;  /* 0x00006a0006067a25 */ /* 0x000fe200078e0002 */
[----:B------:R-:W-:-:S03]  /*14f0*/  UIMAD UR8, UR4, UR9, UR8 ;  /* 0x00000009040872a4 */ /* 0x000fc6000f8e0208 */
[----:B------:R-:W-:Y:S02]  /*1500*/  IMAD.MOV.U32 R2, RZ, RZ, R44 ;  /* 0x000000ffff027224 */ /* 0x000fe400078e002c */
[----:B------:R-:W-:-:S04]  /*1510*/  IMAD.MOV.U32 R3, RZ, RZ, R16 ;  /* 0x000000ffff037224 */ /* 0x000fc800078e0010 */
[----:B------:R-:W-:Y:S01]  /*1520*/  IMAD.WIDE.U32 R2, R0, c[0x0][0x1a8], R2 ;  /* 0x00006a0000027a25 */ /* 0x000fe200078e0002 */
[----:B------:R-:W-:Y:S02]  /*1530*/  IADD3 R52, R11, UR5, RZ ;  /* 0x000000050b347c10 */ /* 0x000fe4000fffe0ff */
[----:B------:R-:W-:Y:S02]  /*1540*/  LEA R16, P0, R40, c[0x0][0x1c8], 0x3 ;  /* 0x0000720028107a11 */ /* 0x000fe400078018ff */
[----:B------:R-:W-:Y:S02]  /*1550*/  IADD3 R0, R41, UR8, RZ ;  /* 0x0000000829007c10 */ /* 0x000fe4000fffe0ff */
[----:B------:R-:W-:Y:S01]  /*1560*/  IADD3 R54, R13, UR5, RZ ;  /* 0x000000050d367c10 */ /* 0x000fe2000fffe0ff */
[----:B------:R0:W-:Y:S01]  /*1570*/  STL [R1], R17 ;  /* 0x0000001101007387 */ /* 0x0001e20000100800 */
[----:B------:R-:W-:Y:S01]  /*1580*/  IADD3 R46, R3, UR5, RZ ;  /* 0x00000005032e7c10 */ /* 0x000fe2000fffe0ff */
[----:B------:R-:W-:Y:S01]  /*1590*/  IMAD.SHL.U32 R51, R10, 0x8, RZ ;  /* 0x000000080a337824 */ /* 0x000fe200078e00ff */
[----:B------:R-:W-:Y:S01]  /*15a0*/  IADD3 R56, R15, UR5, RZ ;  /* 0x000000050f387c10 */ /* 0x000fe2000fffe0ff */
[----:B------:R-:W2:Y:S01]  /*15b0*/  LDL R44, [R1+0xc4] ;  /* 0x0000c400012c7983 */ /* 0x000ea20000100800 */
[----:B------:R-:W-:-:S02]  /*15c0*/  IADD3 R60, R37, UR5, RZ ;  /* 0x00000005253c7c10 */ /* 0x000fc4000fffe0ff */
[----:B------:R-:W-:Y:S01]  /*15d0*/  IADD3 R58, R35, UR5, RZ ;  /* 0x00000005233a7c10 */ /* 0x000fe2000fffe0ff */
[----:B------:R-:W4:Y:S01]  /*15e0*/  LDL.64 R42, [R1+0x78] ;  /* 0x00007800012a7983 */ /* 0x000f220000100a00 */
[----:B------:R-:W-:Y:S01]  /*15f0*/  SHF.L.U64.HI R52, R10, 0x3, R52 ;  /* 0x000000030a347819 */ /* 0x000fe20000010234 */
[----:B0-----:R-:W-:Y:S01]  /*1600*/  IMAD.SHL.U32 R17, R2, 0x8, RZ ;  /* 0x0000000802117824 */ /* 0x001fe200078e00ff */
[----:B------:R-:W-:Y:S01]  /*1610*/  LEA.HI.X R0, R40, c[0x0][0x1cc], R0, 0x3, P0 ;  /* 0x0000730028007a11 */ /* 0x000fe200000f1c00 */
[----:B------:R-:W4:Y:S01]  /*1620*/  LDL R10, [R1+0x98] ;  /* 0x00009800010a7983 */ /* 0x000f220000100800 */
[----:B------:R-:W-:Y:S01]  /*1630*/  SHF.L.U64.HI R46, R2, 0x3, R46 ;  /* 0x00000003022e7819 */ /* 0x000fe2000001022e */
[C---:B------:R-:W-:Y:S01]  /*1640*/  IMAD.SHL.U32 R53, R12.reuse, 0x8, RZ ;  /* 0x000000080c357824 */ /* 0x040fe200078e00ff */
[----:B------:R-:W-:Y:S01]  /*1650*/  SHF.L.U64.HI R54, R12, 0x3, R54 ;  /* 0x000000030c367819 */ /* 0x000fe20000010236 */
[----:B------:R-:W4:Y:S01]  /*1660*/  LDL.64 R40, [R1+0x20] ;  /* 0x0000200001287983 */ /* 0x000f220000100a00 */
[C---:B------:R-:W-:Y:S01]  /*1670*/  IMAD.SHL.U32 R55, R14.reuse, 0x8, RZ ;  /* 0x000000080e377824 */ /* 0x040fe200078e00ff */
[----:B------:R-:W-:Y:S01]  /*1680*/  SHF.L.U64.HI R56, R14, 0x3, R56 ;  /* 0x000000030e387819 */ /* 0x000fe20000010238 */
[C---:B------:R-:W-:Y:S01]  /*1690*/  IMAD.SHL.U32 R59, R36.reuse, 0x8, RZ ;  /* 0x00000008243b7824 */ /* 0x040fe200078e00ff */
[----:B------:R-:W4:Y:S01]  /*16a0*/  LDL.64 R12, [R1+0x40] ;  /* 0x00004000010c7983 */ /* 0x000f220000100a00 */
[----:B------:R-:W-:Y:S01]  /*16b0*/  SHF.L.U64.HI R60, R36, 0x3, R60 ;  /* 0x00000003243c7819 */ /* 0x000fe2000001023c */
[C---:B------:R-:W-:Y:S01]  /*16c0*/  IMAD.SHL.U32 R57, R34.reuse, 0x8, RZ ;  /* 0x0000000822397824 */ /* 0x040fe200078e00ff */
[----:B------:R-:W-:Y:S01]  /*16d0*/  SHF.L.U64.HI R58, R34, 0x3, R58 ;  /* 0x00000003223a7819 */ /* 0x000fe2000001023a */
[----:B------:R-:W4:Y:S01]  /*16e0*/  LDL R37, [R1+0xb8] ;  /* 0x0000b80001257983 */ /* 0x000f220000100800 */
[----:B------:R-:W-:Y:S01]  /*16f0*/  IADD3 R48, R7, UR5, RZ ;  /* 0x0000000507307c10 */ /* 0x000fe2000fffe0ff */
[----:B------:R-:W-:Y:S01]  /*1700*/  IMAD.SHL.U32 R47, R6, 0x8, RZ ;  /* 0x00000008062f7824 */ /* 0x000fe200078e00ff */
[----:B------:R-:W-:Y:S01]  /*1710*/  IADD3 R50, R9, UR5, RZ ;  /* 0x0000000509327c10 */ /* 0x000fe2000fffe0ff */
[----:B------:R-:W4:Y:S01]  /*1720*/  LDL.64 R14, [R1+0x60] ;  /* 0x00006000010e7983 */ /* 0x000f220000100a00 */
[----:B------:R-:W-:Y:S01]  /*1730*/  IMAD.SHL.U32 R49, R8, 0x8, RZ ;  /* 0x0000000808317824 */ /* 0x000fe200078e00ff */
[----:B------:R-:W-:Y:S01]  /*1740*/  IADD3 R5, R5, UR5, RZ ;  /* 0x0000000505057c10 */ /* 0x000fe2000fffe0ff */
[----:B------:R-:W-:Y:S01]  /*1750*/  ULDC.64 UR8, c[0x0][0x180] ;  /* 0x0000600000087ab9 */ /* 0x000fe20000000a00 */
[----:B------:R-:W4:Y:S04]  /*1760*/  LDL R36, [R1+0xc8] ;  /* 0x0000c80001247983 */ /* 0x000f280000100800 */
[----:B------:R-:W4:Y:S01]  /*1770*/  LDL.64 R34, [R1+0x80] ;  /* 0x0000800001227983 */ /* 0x000f220000100a00 */
[----:B---3--:R-:W-:-:S03]  /*1780*/  IMAD.MOV.U32 R2, RZ, RZ, R38 ;  /* 0x000000ffff027224 */ /* 0x008fc600078e0026 */
[----:B------:R-:W3:Y:S01]  /*1790*/  LDL R38, [R1+0xa8] ;  /* 0x0000a80001267983 */ /* 0x000ee20000100800 */
[----:B------:R-:W-:Y:S01]  /*17a0*/  SHF.L.U64.HI R48, R6, 0x3, R48 ;  /* 0x0000000306307819 */ /* 0x000fe20000010230 */
[----:B------:R-:W-:Y:S02]  /*17b0*/  IMAD.U32 R6, RZ, RZ, UR4 ;  /* 0x00000004ff067e24 */ /* 0x000fe4000f8e00ff */
[----:B------:R-:W-:Y:S01]  /*17c0*/  IMAD.MOV.U32 R3, RZ, RZ, R45 ;  /* 0x000000ffff037224 */ /* 0x000fe200078e002d */
[----:B------:R-:W-:-:S03]  /*17d0*/  SHF.L.U64.HI R50, R8, 0x3, R50 ;  /* 0x0000000308327819 */ /* 0x000fc60000010232 */
[----:B------:R-:W-:-:S04]  /*17e0*/  IMAD.WIDE.U32 R6, R6, c[0x0][0x1a8], R2 ;  /* 0x00006a0006067a25 */ /* 0x000fc800078e0002 */
[----:B------:R-:W-:Y:S01]  /*17f0*/  IMAD.U32 R2, RZ, RZ, UR4 ;  /* 0x00000004ff027e24 */ /* 0x000fe2000f8e00ff */
[C---:B------:R-:W-:Y:S02]  /*1800*/  SHF.L.U64.HI R3, R4.reuse, 0x3, R5 ;  /* 0x0000000304037819 */ /* 0x040fe40000010205 */
[----:B------:R-:W-:Y:S01]  /*1810*/  IADD3 R5, R7, UR5, RZ ;  /* 0x0000000507057c10 */ /* 0x000fe2000fffe0ff */
[----:B------:R-:W-:-:S03]  /*1820*/  IMAD.SHL.U32 R4, R4, 0x8, RZ ;  /* 0x0000000804047824 */ /* 0x000fc600078e00ff */
[C---:B------:R-:W-:Y:S01]  /*1830*/  SHF.L.U64.HI R5, R6.reuse, 0x3, R5 ;  /* 0x0000000306057819 */ /* 0x040fe20000010205 */
[----:B------:R-:W-:Y:S02]  /*1840*/  IMAD.SHL.U32 R6, R6, 0x8, RZ ;  /* 0x0000000806067824 */ /* 0x000fe400078e00ff */
[----:B--2---:R-:W-:Y:S02]  /*1850*/  IMAD.MOV.U32 R9, RZ, RZ, R44 ;  /* 0x000000ffff097224 */ /* 0x004fe400078e002c */
[----:B----4-:R-:W-:Y:S02]  /*1860*/  IMAD.MOV.U32 R8, RZ, RZ, R42 ;  /* 0x000000ffff087224 */ /* 0x010fe400078e002a */
[----:B------:R-:W-:Y:S02]  /*1870*/  IMAD.MOV.U32 R11, RZ, RZ, R10 ;  /* 0x000000ffff0b7224 */ /* 0x000fe400078e000a */
[----:B------:R-:W-:Y:S02]  /*1880*/  IMAD.MOV.U32 R10, RZ, RZ, R40 ;  /* 0x000000ffff0a7224 */ /* 0x000fe400078e0028 */
[----:B------:R-:W-:-:S04]  /*1890*/  IMAD.WIDE.U32 R8, R2, c[0x0][0x1a8], R8 ;  /* 0x00006a0002087a25 */ /* 0x000fc800078e0008 */
[----:B------:R-:W-:-:S04]  /*18a0*/  IMAD.WIDE.U32 R10, R2, c[0x0][0x1a8], R10 ;  /* 0x00006a00020a7a25 */ /* 0x000fc800078e000a */
[----:B------:R-:W-:Y:S01]  /*18b0*/  IMAD.MOV.U32 R15, RZ, RZ, R37 ;  /* 0x000000ffff0f7224 */ /* 0x000fe200078e0025 */
[----:B------:R-:W-:-:S03]  /*18c0*/  IADD3 R7, R9, UR5, RZ ;  /* 0x0000000509077c10 */ /* 0x000fc6000fffe0ff */
[----:B------:R-:W-:-:S04]  /*18d0*/  IMAD.WIDE.U32 R14, R2, c[0x0][0x1a8], R14 ;  /* 0x00006a00020e7a25 */ /* 0x000fc800078e000e */
[----:B------:R-:W-:Y:S01]  /*18e0*/  IMAD.MOV.U32 R35, RZ, RZ, R36 ;  /* 0x000000ffff237224 */ /* 0x000fe200078e0024 */
[----:B------:R-:W-:-:S03]  /*18f0*/  IADD3 R9, R11, UR5, RZ ;  /* 0x000000050b097c10 */ /* 0x000fc6000fffe0ff */
[----:B------:R-:W-:Y:S01]  /*1900*/  IMAD.WIDE.U32 R34, R2, c[0x0][0x1a8], R34 ;  /* 0x00006a0002227a25 */ /* 0x000fe200078e0022 */
[----:B------:R-:W-:Y:S02]  /*1910*/  SHF.L.U64.HI R7, R8, 0x3, R7 ;  /* 0x0000000308077819 */ /* 0x000fe40000010207 */
[----:B------:R-:W-:Y:S01]  /*1920*/  SHF.L.U64.HI R9, R10, 0x3, R9 ;  /* 0x000000030a097819 */ /* 0x000fe20000010209 */
[----:B------:R-:W-:Y:S02]  /*1930*/  IMAD.SHL.U32 R8, R8, 0x8, RZ ;  /* 0x0000000808087824 */ /* 0x000fe400078e00ff */
[----:B------:R-:W-:Y:S02]  /*1940*/  IMAD.SHL.U32 R10, R10, 0x8, RZ ;  /* 0x000000080a0a7824 */ /* 0x000fe400078e00ff */
[----:B---3--:R-:W-:-:S04]  /*1950*/  IMAD.MOV.U32 R13, RZ, RZ, R38 ;  /* 0x000000ffff0d7224 */ /* 0x008fc800078e0026 */
[----:B------:R-:W-:-:S05]  /*1960*/  IMAD.WIDE.U32 R12, R2, c[0x0][0x1a8], R12 ;  /* 0x00006a00020c7a25 */ /* 0x000fca00078e000c */
[----:B------:R-:W-:Y:S02]  /*1970*/  IADD3 R11, R13, UR5, RZ ;  /* 0x000000050d0b7c10 */ /* 0x000fe4000fffe0ff */
[----:B------:R-:W-:Y:S02]  /*1980*/  IADD3 R13, R15, UR5, RZ ;  /* 0x000000050f0d7c10 */ /* 0x000fe4000fffe0ff */
[----:B------:R-:W-:Y:S01]  /*1990*/  IADD3 R15, R35, UR5, RZ ;  /* 0x00000005230f7c10 */ /* 0x000fe2000fffe0ff */
[----:B------:R-:W-:Y:S01]  /*19a0*/  IMAD.SHL.U32 R2, R34, 0x8, RZ ;  /* 0x0000000822027824 */ /* 0x000fe200078e00ff */
[C---:B------:R-:W-:Y:S01]  /*19b0*/  SHF.L.U64.HI R11, R12.reuse, 0x3, R11 ;  /* 0x000000030c0b7819 */ /* 0x040fe2000001020b */
[----:B------:R-:W-:Y:S01]  /*19c0*/  IMAD.SHL.U32 R12, R12, 0x8, RZ ;  /* 0x000000080c0c7824 */ /* 0x000fe200078e00ff */
[C---:B------:R-:W-:Y:S01]  /*19d0*/  SHF.L.U64.HI R13, R14.reuse, 0x3, R13 ;  /* 0x000000030e0d7819 */ /* 0x040fe2000001020d */
[----:B------:R-:W-:Y:S01]  /*19e0*/  IMAD.SHL.U32 R14, R14, 0x8, RZ ;  /* 0x000000080e0e7824 */ /* 0x000fe200078e00ff */
[----:B------:R-:W-:Y:S01]  /*19f0*/  SHF.L.U64.HI R15, R34, 0x3, R15 ;  /* 0x00000003220f7819 */ /* 0x000fe2000001020f */
[----:B------:R-:W-:-:S02]  /*1a00*/  UMOV UR5, URZ ;  /* 0x0000003f00057c82 */ /* 0x000fc40008000000 */
.L_x_200:
[----:B------:R-:W2:Y:S01]  /*1a10*/  LDL R34, [R1] ;  /* 0x0000000001227983 */ /* 0x000ea20000100800 */
[----:B------:R-:W-:-:S02]  /*1a20*/  IADD3 R36, P0, R59, UR8, RZ ;  /* 0x000000083b247c10 */ /* 0x000fc4000ff1e0ff */
[----:B------:R-:W-:Y:S02]  /*1a30*/  IADD3 R38, P1, R57, UR8, RZ ;  /* 0x0000000839267c10 */ /* 0x000fe4000ff3e0ff */
[----:B------:R-:W-:Y:S02]  /*1a40*/  IADD3.X R37, R60, UR9, RZ, P0, !PT ;  /* 0x000000093c257c10 */ /* 0x000fe400087fe4ff */
[----:B------:R-:W-:Y:S02]  /*1a50*/  IADD3 R40, P0, R61, UR8, RZ ;  /* 0x000000083d287c10 */ /* 0x000fe4000ff1e0ff */
[----:B------:R-:W-:Y:S02]  /*1a60*/  IADD3 R42, P2, R51, UR8, RZ ;  /* 0x00000008332a7c10 */ /* 0x000fe4000ff5e0ff */
[----:B------:R-:W3:Y:S01]  /*1a70*/  LDG.E.64 R36, [R36.64] ;  /* 0x0000000c24247981 */ /* 0x000ee2000c1e1b00 */
[----:B------:R-:W-:Y:S02]  /*1a80*/  IADD3.X R39, R58, UR9, RZ, P1, !PT ;  /* 0x000000093a277c10 */ /* 0x000fe40008ffe4ff */
[----:B------:R-:W-:-:S02]  /*1a90*/  IADD3.X R43, R52, UR9, RZ, P2, !PT ;  /* 0x00000009342b7c10 */ /* 0x000fc400097fe4ff */
[----:B------:R-:W-:Y:S02]  /*1aa0*/  IADD3 R44, P1, R53, UR8, RZ ;  /* 0x00000008352c7c10 */ /* 0x000fe4000ff3e0ff */
[----:B------:R-:W4:Y:S02]  /*1ab0*/  LDG.E.64 R38, [R38.64] ;  /* 0x0000000c26267981 */ /* 0x000f24000c1e1b00 */
[----:B------:R-:W-:Y:S02]  /*1ac0*/  IADD3.X R45, R54, UR9, RZ, P1, !PT ;  /* 0x00000009362d7c10 */ /* 0x000fe40008ffe4ff */
[----:B------:R-:W4:Y:S04]  /*1ad0*/  LDG.E.64 R42, [R42.64] ;  /* 0x0000000c2a2a7981 */ /* 0x000f28000c1e1b00 */
[----:B------:R-:W4:Y:S01]  /*1ae0*/  LDG.E.64 R44, [R44.64] ;  /* 0x0000000c2c2c7981 */ /* 0x000f22000c1e1b00 */
[----:B--2---:R-:W-:-:S02]  /*1af0*/  IADD3.X R41, R34, UR9, RZ, P0, !PT ;  /* 0x0000000922297c10 */ /* 0x004fc400087fe4ff */
[----:B------:R-:W-:-:S04]  /*1b00*/  IADD3 R34, P0, R55, UR8, RZ ;  /* 0x0000000837227c10 */ /* 0x000fc8000ff1e0ff */
[----:B------:R-:W2:Y:S01]  /*1b10*/  LDG.E.64 R40, [R40.64] ;  /* 0x0000000c28287981 */ /* 0x000ea2000c1e1b00 */
[----:B------:R-:W-:-:S06]  /*1b20*/  IADD3.X R35, R56, UR9, RZ, P0, !PT ;  /* 0x0000000938237c10 */ /* 0x000fcc00087fe4ff */
[----:B------:R-:W2:Y:S01]  /*1b30*/  LDG.E.64 R34, [R34.64] ;  /* 0x0000000c22227981 */ /* 0x000ea2000c1e1b00 */
[----:B---3-5:R-:W-:-:S04]  /*1b40*/  DMUL R36, R22, R36 ;  /* 0x0000002416247228 */ /* 0x028fc80000000000 */
[----:B----4-:R-:W0:-:S06]  /*1b50*/  DMUL R42, R22, R42 ;  /* 0x0000002a162a7228 */ /* 0x010e0c0000000000 */
[----:B0-----:R-:W-:-:S04]  /*1b60*/  DFMA R44, R18, R44, R42 ;  /* 0x0000002c122c722b */ /* 0x001fc8000000002a */
[----:B--2---:R-:W0:-:S06]  /*1b70*/  DFMA R36, R18, R40, R36 ;  /* 0x000000281224722b */ /* 0x004e0c0000000024 */
[----:B0-----:R0:W1:Y:S02]  /*1b80*/  DFMA R36, R26, R38, R36 ;  /* 0x000000261a24722b */ /* 0x0010640000000024 */
[----:B0-----:R-:W-:-:S04]  /*1b90*/  IADD3 R38, P1, R4, UR8, RZ ;  /* 0x0000000804267c10 */ /* 0x001fc8000ff3e0ff */
[----:B-1----:R0:W-:Y:S02]  /*1ba0*/  DFMA R34, R30, R34, R36 ;  /* 0x000000221e22722b */ /* 0x0021e40000000024 */
[----:B0-----:R-:W-:Y:S02]  /*1bb0*/  IADD3 R36, P0, R49, UR8, RZ ;  /* 0x0000000831247c10 */ /* 0x001fe4000ff1e0ff */
[----:B------:R-:W-:Y:S02]  /*1bc0*/  IADD3.X R39, R3, UR9, RZ, P1, !PT ;  /* 0x0000000903277c10 */ /* 0x000fe40008ffe4ff */
[----:B------:R-:W-:Y:S02]  /*1bd0*/  IADD3.X R37, R50, UR9, RZ, P0, !PT ;  /* 0x0000000932257c10 */ /* 0x000fe400087fe4ff */
[----:B------:R-:W-:Y:S02]  /*1be0*/  IADD3 R42, P0, R47, UR8, RZ ;  /* 0x000000082f2a7c10 */ /* 0x000fe4000ff1e0ff */
[----:B------:R-:W-:Y:S01]  /*1bf0*/  IADD3 R40, P1, R17, UR8, RZ ;  /* 0x0000000811287c10 */ /* 0x000fe2000ff3e0ff */
[----:B------:R-:W2:Y:S01]  /*1c00*/  LDG.E.64 R38, [R38.64] ;  /* 0x0000000c26267981 */ /* 0x000ea2000c1e1b00 */
[----:B------:R-:W-:-:S02]  /*1c10*/  IADD3.X R43, R48, UR9, RZ, P0, !PT ;  /* 0x00000009302b7c10 */ /* 0x000fc400087fe4ff */
[----:B------:R-:W-:Y:S01]  /*1c20*/  IADD3.X R41, R46, UR9, RZ, P1, !PT ;  /* 0x000000092e297c10 */ /* 0x000fe20008ffe4ff */
[----:B------:R-:W3:Y:S04]  /*1c30*/  LDG.E.64 R36, [R36.64] ;  /* 0x0000000c24247981 */ /* 0x000ee8000c1e1b00 */
[----:B------:R-:W4:Y:S04]  /*1c40*/  LDG.E.64 R42, [R42.64] ;  /* 0x0000000c2a2a7981 */ /* 0x000f28000c1e1b00 */
[----:B------:R-:W4:Y:S01]  /*1c50*/  LDG.E.64 R40, [R40.64] ;  /* 0x0000000c28287981 */ /* 0x000f22000c1e1b00 */
[----:B--2---:R-:W-:-:S04]  /*1c60*/  DMUL R38, R22, R38 ;  /* 0x0000002616267228 */ /* 0x004fc80000000000 */
[----:B---3--:R-:W4:-:S06]  /*1c70*/  DFMA R36, R26, R36, R44 ;  /* 0x000000241a24722b */ /* 0x008f0c000000002c */
[----:B----4-:R0:W-:Y:S02]  /*1c80*/  DFMA R42, R30, R42, R36 ;  /* 0x0000002a1e2a722b */ /* 0x0101e40000000024 */
[----:B0-----:R-:W-:Y:S02]  /*1c90*/  IADD3 R36, P1, R12, UR8, RZ ;  /* 0x000000080c247c10 */ /* 0x001fe4000ff3e0ff */
[----:B------:R0:W1:Y:S02]  /*1ca0*/  DFMA R40, R18, R40, R38 ;  /* 0x000000281228722b */ /* 0x0000640000000026 */
[----:B0-----:R-:W-:Y:S02]  /*1cb0*/  IADD3 R38, P0, R6, UR8, RZ ;  /* 0x0000000806267c10 */ /* 0x001fe4000ff1e0ff */
[----:B------:R-:W-:Y:S02]  /*1cc0*/  IADD3.X R37, R11, UR9, RZ, P1, !PT ;  /* 0x000000090b257c10 */ /* 0x000fe40008ffe4ff */
[----:B------:R-:W-:-:S02]  /*1cd0*/  IADD3.X R39, R5, UR9, RZ, P0, !PT ;  /* 0x0000000905277c10 */ /* 0x000fc400087fe4ff */
[----:B------:R-:W-:Y:S02]  /*1ce0*/  IADD3 R44, P0, R10, UR8, RZ ;  /* 0x000000080a2c7c10 */ /* 0x000fe4000ff1e0ff */
[----:B------:R-:W2:Y:S02]  /*1cf0*/  LDG.E.64 R36, [R36.64] ;  /* 0x0000000c24247981 */ /* 0x000ea4000c1e1b00 */
[----:B------:R-:W-:Y:S02]  /*1d00*/  IADD3.X R45, R9, UR9, RZ, P0, !PT ;  /* 0x00000009092d7c10 */ /* 0x000fe400087fe4ff */
[----:B------:R-:W1:Y:S04]  /*1d10*/  LDG.E.64 R38, [R38.64] ;  /* 0x0000000c26267981 */ /* 0x000e68000c1e1b00 */
[----:B------:R-:W3:Y:S01]  /*1d20*/  LDG.E.64 R44, [R44.64] ;  /* 0x0000000c2c2c7981 */ /* 0x000ee2000c1e1b00 */
[----:B--2---:R-:W3:-:S04]  /*1d30*/  DMUL R36, R22, R36 ;  /* 0x0000002416247228 */ /* 0x004ec80000000000 */
[----:B-1----:R0:W-:Y:S02]  /*1d40*/  DFMA R38, R26, R38, R40 ;  /* 0x000000261a26722b */ /* 0x0021e40000000028 */
[----:B0-----:R-:W-:Y:S02]  /*1d50*/  IADD3 R40, P0, R8, UR8, RZ ;  /* 0x0000000808287c10 */ /* 0x001fe4000ff1e0ff */
[----:B---3--:R-:W-:-:S04]  /*1d60*/  DFMA R44, R18, R44, R36 ;  /* 0x0000002c122c722b */ /* 0x008fc80000000024 */
[----:B------:R0:W1:Y:S02]  /*1d70*/  DMUL R36, R24, R42 ;  /* 0x0000002a18247228 */ /* 0x0000640000000000 */
[----:B0-----:R-:W-:Y:S02]  /*1d80*/  IADD3 R42, P1, R14, UR8, RZ ;  /* 0x000000080e2a7c10 */ /* 0x001fe4000ff3e0ff */
[----:B------:R-:W-:Y:S02]  /*1d90*/  IADD3.X R41, R7, UR9, RZ, P0, !PT ;  /* 0x0000000907297c10 */ /* 0x000fe400087fe4ff */
[----:B------:R-:W-:Y:S01]  /*1da0*/  IADD3.X R43, R13, UR9, RZ, P1, !PT ;  /* 0x000000090d2b7c10 */ /* 0x000fe20008ffe4ff */
[----:B-1----:R0:W-:Y:S02]  /*1db0*/  DFMA R36, R20, R34, R36 ;  /* 0x000000221424722b */ /* 0x0021e40000000024 */
[----:B0-----:R-:W-:Y:S01]  /*1dc0*/  IADD3 R34, P0, R2, UR8, RZ ;  /* 0x0000000802227c10 */ /* 0x001fe2000ff1e0ff */
[----:B------:R-:W2:Y:S03]  /*1dd0*/  LDG.E.64 R40, [R40.64] ;  /* 0x0000000c28287981 */ /* 0x000ea6000c1e1b00 */
[----:B------:R-:W-:Y:S01]  /*1de0*/  IADD3.X R35, R15, UR9, RZ, P0, !PT ;  /* 0x000000090f237c10 */ /* 0x000fe200087fe4ff */
[----:B------:R-:W3:Y:S05]  /*1df0*/  LDG.E.64 R42, [R42.64] ;  /* 0x0000000c2a2a7981 */ /* 0x000eea000c1e1b00 */
[----:B------:R-:W4:Y:S01]  /*1e00*/  LDG.E.64 R34, [R34.64] ;  /* 0x0000000c22227981 */ /* 0x000f22000c1e1b00 */
[----:B------:R-:W-:-:S02]  /*1e10*/  UIADD3 UR5, UR5, 0x1, URZ ;  /* 0x0000000105057890 */ /* 0x000fc4000fffe03f */
[----:B------:R-:W-:Y:S02]  /*1e20*/  ULDC UR10, c[0x0][0x190] ;  /* 0x00006400000a7ab9 */ /* 0x000fe40000000800 */
[----:B------:R-:W-:-:S06]  /*1e30*/  UISETP.GE.AND UP0, UPT, UR5, UR10, UPT ;  /* 0x0000000a0500728c */ /* 0x000fcc000bf06270 */
[----:B------:R-:W-:Y:S01]  /*1e40*/  PLOP3.LUT P1, PT, PT, PT, UP0, 0x80, 0x0 ;  /* 0x000000000000781c */ /* 0x000fe20003f2f008 */
[----:B------:R-:W-:-:S04]  /*1e50*/  ULEA UR8, UP1, UR16, UR8, 0x3 ;  /* 0x0000000810087291 */ /* 0x000fc8000f82183f */
[----:B------:R-:W-:Y:S01]  /*1e60*/  UIADD3.X UR9, UR9, UR6, URZ, UP1, !UPT ;  /* 0x0000000609097290 */ /* 0x000fe20008ffe43f */
[----:B--2---:R-:W0:-:S04]  /*1e70*/  DFMA R38, R30, R40, R38 ;  /* 0x000000281e26722b */ /* 0x004e080000000026 */
[----:B---3--:R-:W4:-:S04]  /*1e80*/  DFMA R42, R26, R42, R44 ;  /* 0x0000002a1a2a722b */ /* 0x008f08000000002c */
[----:B0-----:R-:W-:-:S04]  /*1e90*/  DFMA R36, R28, R38, R36 ;  /* 0x000000261c24722b */ /* 0x001fc80000000024 */
[----:B----4-:R-:W0:-:S06]  /*1ea0*/  DFMA R34, R30, R34, R42 ;  /* 0x000000221e22722b */ /* 0x010e0c000000002a */
[----:B0-----:R0:W1:Y:S02]  /*1eb0*/  DFMA R34, R32, R34, R36 ;  /* 0x000000222022722b */ /* 0x0010640000000024 */
[----:B0-----:R-:W-:Y:S02]  /*1ec0*/  IMAD.MOV.U32 R36, RZ, RZ, R16 ;  /* 0x000000ffff247224 */ /* 0x001fe400078e0010 */
[----:B------:R-:W-:-:S05]  /*1ed0*/  IMAD.MOV.U32 R37, RZ, RZ, R0 ;  /* 0x000000ffff257224 */ /* 0x000fca00078e0000 */
[----:B-1----:R0:W-:Y:S02]  /*1ee0*/  STG.E.64 [R36.64], R34 ;  /* 0x0000002224007986 */ /* 0x0021e4000c101b0c */
        /* <DEDUP_REMOVED lines=10> */
.L_x_199:
[----:B------:R-:W-:-:S05]  /*1f90*/  IMAD.MOV.U32 R3, RZ, RZ, 0x1 ;  /* 0x00000001ff037424 */ /* 0x000fca00078e00ff */
[----:B------:R-:W-:-:S13]  /*1fa0*/  ISETP.LE.AND P0, PT, R3, c[0x0][0x188], PT ;  /* 0x0000620003007a0c */ /* 0x000fda0003f03270 */
[----:B------:R-:W-:Y:S05]  /*1fb0*/  @!P0 EXIT ;  /* 0x000000000000894d */ /* 0x000fea0003800000 */
[----:B------:R-:W-:-:S13]  /*1fc0*/  ISETP.LE.AND P0, PT, R3, c[0x0][0x190], PT ;  /* 0x0000640003007a0c */ /* 0x000fda0003f03270 */
[----:B------:R-:W-:Y:S05]  /*1fd0*/  @!P0 EXIT ;  /* 0x000000000000894d */ /* 0x000fea0003800000 */
[----:B------:R-:W-:Y:S01]  /*1fe0*/  SHF.R.S32.HI R6, RZ, 0x1f, R2 ;  /* 0x0000001fff067819 */ /* 0x000fe20000011402 */
[----:B------:R-:W-:Y:S01]  /*1ff0*/  IMAD.WIDE.U32 R4, R2, c[0x0][0x1c0], RZ ;  /* 0x0000700002047a25 */ /* 0x000fe200078e00ff */
[----:B------:R-:W-:Y:S02]  /*2000*/  UMOV UR6, 0x3 ;  /* 0x0000000300067882 */ /* 0x000fe40000000000 */
[----:B------:R-:W-:Y:S01]  /*2010*/  ULDC.64 UR4, c[0x0][0x1b0] ;  /* 0x00006c0000047ab9 */ /* 0x000fe20000000a00 */
[C---:B------:R-:W-:Y:S01]  /*2020*/  IMAD R3, R6.reuse, c[0x0][0x1c0], RZ ;  /* 0x0000700006037a24 */ /* 0x040fe200078e02ff */
[----:B------:R-:W-:Y:S01]  /*2030*/  ULDC.64 UR8, c[0x0][0x1f8] ;  /* 0x00007e0000087ab9 */ /* 0x000fe20000000a00 */
[----:B------:R-:W-:Y:S01]  /*2040*/  IMAD R9, R6, c[0x0][0x208], RZ ;  /* 0x0000820006097a24 */ /* 0x000fe200078e02ff */
[----:B------:R-:W-:Y:S01]  /*2050*/  SHF.R.S32.HI R6, RZ, 0x1f, R0 ;  /* 0x0000001fff067819 */ /* 0x000fe20000011400 */
        /* <DEDUP_REMOVED lines=9> */
[C---:B------:R-:W-:Y:S02]  /*20f0*/  IMAD R3, R6.reuse, c[0x0][0x1b8], RZ ;  /* 0x00006e0006037a24 */ /* 0x040fe400078e02ff */
[----:B------:R-:W-:Y:S02]  /*2100*/  IMAD R9, R6, c[0x0][0x200], RZ ;  /* 0x0000800006097a24 */ /* 0x000fe400078e02ff */
[----:B------:R-:W-:Y:S02]  /*2110*/  IMAD.MOV.U32 R10, RZ, RZ, c[0x0][0x190] ;  /* 0x00006400ff0a7624 */ /* 0x000fe400078e00ff */
[----:B------:R-:W-:-:S02]  /*2120*/  IMAD.MOV.U32 R6, RZ, RZ, R2 ;  /* 0x000000ffff067224 */ /* 0x000fc400078e0002 */
[----:B------:R-:W-:Y:S01]  /*2130*/  IMAD R15, R0, c[0x0][0x1bc], R3 ;  /* 0x00006f00000f7a24 */ /* 0x000fe200078e0203 */
[----:B------:R-:W-:Y:S01]  /*2140*/  LOP3.LUT R10, R10, 0x3, RZ, 0xc0, !PT ;  /* 0x000000030a0a7812 */ /* 0x000fe200078ec0ff */
[----:B------:R-:W-:-:S03]  /*2150*/  IMAD.WIDE.U32 R2, R0, c[0x0][0x1b8], R4 ;  /* 0x00006e0000027a25 */ /* 0x000fc600078e0004 */
[----:B------:R-:W-:Y:S01]  /*2160*/  IADD3 R13, -R10, c[0x0][0x190], RZ ;  /* 0x000064000a0d7a10 */ /* 0x000fe20007ffe1ff */
[----:B------:R-:W-:Y:S02]  /*2170*/  IMAD.MOV.U32 R12, RZ, RZ, 0x1 ;  /* 0x00000001ff0c7424 */ /* 0x000fe400078e00ff */
[C---:B------:R-:W-:Y:S02]  /*2180*/  IMAD R9, R0.reuse, c[0x0][0x204], R9 ;  /* 0x0000810000097a24 */ /* 0x040fe400078e0209 */
[----:B------:R-:W-:Y:S01]  /*2190*/  IMAD.WIDE.U32 R4, R0, c[0x0][0x200], R6 ;  /* 0x0000800000047a25 */ /* 0x000fe200078e0006 */
[----:B------:R-:W-:-:S03]  /*21a0*/  IADD3 R12, -R12, c[0x0][0x190], RZ ;  /* 0x000064000c0c7a10 */ /* 0x000fc60007ffe1ff */
[----:B------:R-:W-:Y:S02]  /*21b0*/  IMAD.MOV.U32 R0, RZ, RZ, RZ ;  /* 0x000000ffff007224 */ /* 0x000fe400078e00ff */
[----:B------:R-:W-:Y:S02]  /*21c0*/  IMAD.MOV.U32 R28, RZ, RZ, RZ ;  /* 0x000000ffff1c7224 */ /* 0x000fe400078e00ff */
[----:B------:R-:W-:Y:S02]  /*21d0*/  IMAD.MOV.U32 R11, RZ, RZ, RZ ;  /* 0x000000ffff0b7224 */ /* 0x000fe400078e00ff */
[----:B------:R-:W-:Y:S02]  /*21e0*/  IMAD.IADD R15, R3, 0x1, R15 ;  /* 0x00000001030f7824 */ /* 0x000fe400078e020f */
[----:B------:R-:W-:Y:S02]  /*21f0*/  IMAD.IADD R17, R9, 0x1, R5 ;  /* 0x0000000109117824 */ /* 0x000fe400078e0205 */
.L_x_209:
[----:B------:R-:W-:Y:S01]  /*2200*/  ISETP.GE.U32.AND P0, PT, R12, 0x3, PT ;  /* 0x000000030c00780c */ /* 0x000fe20003f06070 */
[----:B------:R-:W-:Y:S01]  /*2210*/  IMAD.MOV.U32 R22, RZ, RZ, R2 ;  /* 0x000000ffff167224 */ /* 0x000fe200078e0002 */
[----:B0-----:R-:W-:Y:S01]  /*2220*/  SHF.R.S32.HI R6, RZ, 0x1f, R11 ;  /* 0x0000001fff067819 */ /* 0x001fe2000001140b */
        /* <DEDUP_REMOVED lines=34> */
.L_x_205:
[----:B0-----:R-:W-:Y:S02]  /*2450*/  IMAD.MOV.U32 R24, RZ, RZ, R20 ;  /* 0x000000ffff187224 */ /* 0x001fe400078e0014 */
[----:B------:R-:W-:-:S06]  /*2460*/  IMAD.MOV.U32 R25, RZ, RZ, R29 ;  /* 0x000000ffff197224 */ /* 0x000fcc00078e001d */
[----:B------:R-:W2:Y:S01]  /*2470*/  LDG.E.64 R24, [R24.64] ;  /* 0x0000000c18187981 */ /* 0x000ea2000c1e1b00 */
[----:B------:R-:W-:Y:S01]  /*2480*/  IADD3 R32, P2, R20, UR4, RZ ;  /* 0x0000000414207c10 */ /* 0x000fe2000ff5e0ff */
[----:B------:R-:W-:Y:S02]  /*2490*/  IMAD.MOV.U32 R30, RZ, RZ, R18 ;  /* 0x000000ffff1e7224 */ /* 0x000fe400078e0012 */
[----:B------:R-:W-:Y:S01]  /*24a0*/  IMAD.MOV.U32 R31, RZ, RZ, R23 ;  /* 0x000000ffff1f7224 */ /* 0x000fe200078e0017 */
[----:B------:R-:W-:Y:S02]  /*24b0*/  IADD3.X R33, R29, UR5, RZ, P2, !PT ;  /* 0x000000051d217c10 */ /* 0x000fe400097fe4ff */
[----:B------:R-:W-:Y:S02]  /*24c0*/  IADD3 R34, P2, R18, UR8, RZ ;  /* 0x0000000812227c10 */ /* 0x000fe4000ff5e0ff */
[----:B--2---:R0:W-:Y:S04]  /*24d0*/  STG.E.64 [R30.64], R24 ;  /* 0x000000181e007986 */ /* 0x0041e8000c101b0c */
[----:B------:R-:W2:Y:S01]  /*24e0*/  LDG.E.64 R26, [R32.64] ;  /* 0x0000000c201a7981 */ /* 0x000ea2000c1e1b00 */
[----:B------:R-:W-:-:S02]  /*24f0*/  IADD3 R36, P3, R32, UR4, RZ ;  /* 0x0000000420247c10 */ /* 0x000fc4000ff7e0ff */
[----:B------:R-:W-:Y:S02]  /*2500*/  IADD3.X R35, R23, UR9, RZ, P2, !PT ;  /* 0x0000000917237c10 */ /* 0x000fe400097fe4ff */
[----:B------:R-:W-:Y:S02]  /*2510*/  IADD3.X R37, R33, UR5, RZ, P3, !PT ;  /* 0x0000000521257c10 */ /* 0x000fe40009ffe4ff */
[----:B------:R-:W-:Y:S01]  /*2520*/  IADD3 R38, P2, R34, UR8, RZ ;  /* 0x0000000822267c10 */ /* 0x000fe2000ff5e0ff */
[----:B--2---:R1:W-:Y:S04]  /*2530*/  STG.E.64 [R34.64], R26 ;  /* 0x0000001a22007986 */ /* 0x0043e8000c101b0c */
[----:B------:R-:W2:Y:S01]  /*2540*/  LDG.E.64 R22, [R36.64] ;  /* 0x0000000c24167981 */ /* 0x000ea2000c1e1b00 */
[----:B------:R-:W-:-:S02]  /*2550*/  IADD3 R40, P3, R36, UR4, RZ ;  /* 0x0000000424287c10 */ /* 0x000fc4000ff7e0ff */
[----:B------:R-:W-:Y:S02]  /*2560*/  IADD3.X R39, R35, UR9, RZ, P2, !PT ;  /* 0x0000000923277c10 */ /* 0x000fe400097fe4ff */
[----:B------:R-:W-:Y:S02]  /*2570*/  IADD3.X R41, R37, UR5, RZ, P3, !PT ;  /* 0x0000000525297c10 */ /* 0x000fe40009ffe4ff */
[----:B0-----:R-:W-:Y:S01]  /*2580*/  IADD3 R30, P3, R38, UR8, RZ ;  /* 0x00000008261e7c10 */ /* 0x001fe2000ff7e0ff */
[----:B--2---:R0:W-:Y:S04]  /*2590*/  STG.E.64 [R38.64], R22 ;  /* 0x0000001626007986 */ /* 0x0041e8000c101b0c */
[----:B------:R-:W2:Y:S01]  /*25a0*/  LDG.E.64 R24, [R40.64] ;  /* 0x0000000c28187981 */ /* 0x000ea2000c1e1b00 */
[----:B------:R-:W-:-:S02]  /*25b0*/  IADD3 R32, P2, R40, UR4, RZ ;  /* 0x0000000428207c10 */ /* 0x000fc4000ff5e0ff */
[----:B------:R-:W-:Y:S02]  /*25c0*/  IADD3.X R31, R39, UR9, RZ, P3, !PT ;  /* 0x00000009271f7c10 */ /* 0x000fe40009ffe4ff */
[----:B------:R-:W-:Y:S02]  /*25d0*/  IADD3.X R33, R41, UR5, RZ, P2, !PT ;  /* 0x0000000529217c10 */ /* 0x000fe400097fe4ff */
[----:B-1----:R-:W-:Y:S01]  /*25e0*/  IADD3 R34, P2, R30, UR8, RZ ;  /* 0x000000081e227c10 */ /* 0x002fe2000ff5e0ff */
        /* <DEDUP_REMOVED lines=60> */
[----:B--2---:R-:W-:Y:S04]  /*29b0*/  STG.E.64 [R34.64], R26 ;  /* 0x0000001a22007986 */ /* 0x004fe8000c101b0c */
[----:B------:R-:W2:Y:S01]  /*29c0*/  LDG.E.64 R22, [R36.64] ;  /* 0x0000000c24167981 */ /* 0x000ea2000c1e1b00 */
[----:B------:R-:W-:-:S02]  /*29d0*/  IADD3 R40, P3, R36, UR4, RZ ;  /* 0x0000000424287c10 */ /* 0x000fc4000ff7e0ff */
[----:B------:R-:W-:Y:S02]  /*29e0*/  IADD3.X R39, R35, UR9, RZ, P2, !PT ;  /* 0x0000000923277c10 */ /* 0x000fe400097fe4ff */
[----:B------:R-:W-:Y:S02]  /*29f0*/  IADD3.X R41, R37, UR5, RZ, P3, !PT ;  /* 0x0000000525297c10 */ /* 0x000fe40009ffe4ff */
[----:B0-----:R-:W-:Y:S02]  /*2a00*/  IADD3 R30, P2, R38, UR8, RZ ;  /* 0x00000008261e7c10 */ /* 0x001fe4000ff5e0ff */
[----:B------:R-:W-:Y:S02]  /*2a10*/  IADD3 R16, R16, -0x10, RZ ;  /* 0xfffffff010107810 */ /* 0x000fe40007ffe0ff */
[----:B------:R-:W-:Y:S01]  /*2a20*/  IADD3.X R31, R39, UR9, RZ, P2, !PT ;  /* 0x00000009271f7c10 */ /* 0x000fe200097fe4ff */
[----:B--2---:R0:W-:Y:S04]  /*2a30*/  STG.E.64 [R38.64], R22 ;  /* 0x0000001626007986 */ /* 0x0041e8000c101b0c */
[----:B------:R-:W2:Y:S01]  /*2a40*/  LDG.E.64 R24, [R40.64] ;  /* 0x0000000c28187981 */ /* 0x000ea2000c1e1b00 */
[----:B------:R-:W-:-:S02]  /*2a50*/  ISETP.GT.AND P2, PT, R16, 0xc, PT ;  /* 0x0000000c1000780c */ /* 0x000fc40003f44270 */
[----:B------:R-:W-:Y:S02]  /*2a60*/  IADD3 R20, P3, R40, UR4, RZ ;  /* 0x0000000428147c10 */ /* 0x000fe4000ff7e0ff */
[----:B------:R-:W-:Y:S02]  /*2a70*/  IADD3 R18, P4, R30, UR8, RZ ;  /* 0x000000081e127c10 */ /* 0x000fe4000ff9e0ff */
[----:B------:R-:W-:Y:S02]  /*2a80*/  IADD3.X R29, R41, UR5, RZ, P3, !PT ;  /* 0x00000005291d7c10 */ /* 0x000fe40009ffe4ff */
[----:B------:R-:W-:Y:S02]  /*2a90*/  IADD3 R14, R14, 0x10, RZ ;  /* 0x000000100e0e7810 */ /* 0x000fe40007ffe0ff */
[----:B0-----:R-:W-:Y:S01]  /*2aa0*/  IADD3.X R23, R31, UR9, RZ, P4, !PT ;  /* 0x000000091f177c10 */ /* 0x001fe2000a7fe4ff */
[----:B--2---:R0:W-:Y:S02]  /*2ab0*/  STG.E.64 [R30.64], R24 ;  /* 0x000000181e007986 */ /* 0x0041e4000c101b0c */
[----:B------:R-:W-:Y:S05]  /*2ac0*/  @P2 BRA `(.L_x_205) ;  /* 0xfffff98000002947 */ /* 0x000fea000383ffff */
.L_x_204:
[----:B------:R-:W-:-:S13]  /*2ad0*/  ISETP.GT.AND P2, PT, R16, 0x4, PT ;  /* 0x000000041000780c */ /* 0x000fda0003f44270 */
[----:B------:R-:W-:Y:S05]  /*2ae0*/  @!P2 BRA `(.L_x_206) ;  /* 0x000003700000a947 */ /* 0x000fea0003800000 */
        /* <DEDUP_REMOVED lines=46> */
[----:B------:R-:W-:-:S02]  /*2dd0*/  IADD3.X R35, R31, UR9, RZ, P0, !PT ;  /* 0x000000091f237c10 */ /* 0x000fc400087fe4ff */
[----:B------:R-:W-:Y:S02]  /*2de0*/  IADD3 R20, P2, R32, UR4, RZ ;  /* 0x0000000420147c10 */ /* 0x000fe4000ff5e0ff */
[----:B------:R-:W-:Y:S02]  /*2df0*/  IADD3 R18, P3, R34, UR8, RZ ;  /* 0x0000000822127c10 */ /* 0x000fe4000ff7e0ff */
[----:B------:R-:W-:Y:S02]  /*2e00*/  PLOP3.LUT P0, PT, PT, PT, PT, 0x8, 0x0 ;  /* 0x000000000000781c */ /* 0x000fe40003f0e170 */
[----:B------:R-:W-:Y:S02]  /*2e10*/  IADD3 R14, R14, 0x8, RZ ;  /* 0x000000080e0e7810 */ /* 0x000fe40007ffe0ff */
[----:B------:R-:W-:Y:S02]  /*2e20*/  IADD3 R16, R16, -0x8, RZ ;  /* 0xfffffff810107810 */ /* 0x000fe40007ffe0ff */
[----:B------:R-:W-:-:S02]  /*2e30*/  IADD3.X R29, R33, UR5, RZ, P2, !PT ;  /* 0x00000005211d7c10 */ /* 0x000fc400097fe4ff */
[----:B-1----:R-:W-:Y:S01]  /*2e40*/  IADD3.X R23, R35, UR9, RZ, P3, !PT ;  /* 0x0000000923177c10 */ /* 0x002fe20009ffe4ff */
[----:B--2---:R0:W-:Y:S04]  /*2e50*/  STG.E.64 [R34.64], R26 ;  /* 0x0000001a22007986 */ /* 0x0041e8000c101b0c */
.L_x_206:
[----:B------:R-:W-:-:S13]  /*2e60*/  ISETP.NE.OR P0, PT, R16, RZ, P0 ;  /* 0x000000ff1000720c */ /* 0x000fda0000705670 */
[----:B------:R-:W-:Y:S05]  /*2e70*/  @!P0 BRA `(.L_x_202) ;  /* 0x0000020000008947 */ /* 0x000fea0003800000 */
.L_x_203:
        /* <DEDUP_REMOVED lines=24> */
[----:B------:R-:W-:-:S02]  /*3000*/  ISETP.NE.AND P0, PT, R16, RZ, PT ;  /* 0x000000ff1000720c */ /* 0x000fc40003f05270 */
[----:B------:R-:W-:Y:S02]  /*3010*/  IADD3 R20, P2, R40, UR4, RZ ;  /* 0x0000000428147c10 */ /* 0x000fe4000ff5e0ff */
[----:B------:R-:W-:Y:S02]  /*3020*/  IADD3 R18, P3, R30, UR8, RZ ;  /* 0x000000081e127c10 */ /* 0x000fe4000ff7e0ff */
[----:B------:R-:W-:Y:S02]  /*3030*/  IADD3.X R29, R41, UR5, RZ, P2, !PT ;  /* 0x00000005291d7c10 */ /* 0x000fe400097fe4ff */
[----:B------:R-:W-:Y:S02]  /*3040*/  IADD3 R14, R14, 0x4, RZ ;  /* 0x000000040e0e7810 */ /* 0x000fe40007ffe0ff */
[----:B0-----:R-:W-:Y:S01]  /*3050*/  IADD3.X R23, R31, UR9, RZ, P3, !PT ;  /* 0x000000091f177c10 */ /* 0x001fe20009ffe4ff */
[----:B--2---:R0:W-:Y:S02]  /*3060*/  STG.E.64 [R30.64], R24 ;  /* 0x000000181e007986 */ /* 0x0041e4000c101b0c */
[----:B0-----:R-:W-:Y:S05]  /*3070*/  @P0 BRA `(.L_x_203) ;  /* 0xfffffe0000000947 */ /* 0x001fea000383ffff */
.L_x_202:
        /* <DEDUP_REMOVED lines=9> */
[----:B------:R-:W-:-:S05]  /*3110*/  LEA.HI.X R23, R8, c[0x0][0x184], R9, 0x3, P0 ;  /* 0x0000610008177a11 */ /* 0x000fca00000f1c09 */
[----:B------:R-:W2:Y:S01]  /*3120*/  LDG.E.64 R8, [R22.64] ;  /* 0x0000000c16087981 */ /* 0x000ea2000c1e1b00 */
[----:B0-----:R-:W-:Y:S02]  /*3130*/  IMAD R25, R7, c[0x0][0x1f8], RZ ;  /* 0x00007e0007197a24 */ /* 0x001fe400078e02ff */
        /* <DEDUP_REMOVED lines=9> */
[----:B0-----:R-:W-:-:S04]  /*31d0*/  IADD3 R25, R14, 0x1, RZ ;  /* 0x000000010e197810 */ /* 0x001fc80007ffe0ff */
[----:B------:R-:W-:Y:S01]  /*31e0*/  SHF.R.S32.HI R16, RZ, 0x1f, R25 ;  /* 0x0000001fff107819 */ /* 0x000fe20000011419 */
[----:B------:R-:W-:-:S04]  /*31f0*/  IMAD.WIDE.U32 R6, R25, c[0x0][0x1b0], R20 ;  /* 0x00006c0019067a25 */ /* 0x000fc800078e0014 */
[----:B------:R-:W-:-:S04]  /*3200*/  IMAD R8, R16, c[0x0][0x1b0], RZ ;  /* 0x00006c0010087a24 */ /* 0x000fc800078e02ff */
[----:B------:R-:W-:Y:S01]  /*3210*/  IMAD R9, R25, c[0x0][0x1b4], R8 ;  /* 0x00006d0019097a24 */ /* 0x000fe200078e0208 */
[----:B------:R-:W-:-:S03]  /*3220*/  LEA R8, P0, R6, c[0x0][0x180], 0x3 ;  /* 0x0000600006087a11 */ /* 0x000fc600078018ff */
[----:B------:R-:W-:-:S05]  /*3230*/  IMAD.IADD R7, R7, 0x1, R9 ;  /* 0x0000000107077824 */ /* 0x000fca00078e0209 */
[----:B------:R-:W-:-:S05]  /*3240*/  LEA.HI.X R9, R6, c[0x0][0x184], R7, 0x3, P0 ;  /* 0x0000610006097a11 */ /* 0x000fca00000f1c07 */
[----:B------:R-:W2:Y:S01]  /*3250*/  LDG.E.64 R6, [R8.64] ;  /* 0x0000000c08067981 */ /* 0x000ea2000c1e1b00 */
[----:B------:R-:W-:Y:S02]  /*3260*/  IMAD R16, R16, c[0x0][0x1f8], RZ ;  /* 0x00007e0010107a24 */ /* 0x000fe400078e02ff */
[----:B------:R-:W-:-:S04]  /*3270*/  IMAD.WIDE.U32 R22, R25, c[0x0][0x1f8], R18 ;  /* 0x00007e0019167a25 */ /* 0x000fc800078e0012 */
        /* <DEDUP_REMOVED lines=23> */
.L_x_207:
[----:B------:R-:W-:-:S05]  /*33f0*/  IADD3 R0, P0, R0, 0x1, RZ ;  /* 0x0000000100007810 */ /* 0x000fca0007f1e0ff */
[----:B------:R-:W-:Y:S01]  /*3400*/  IMAD.X R28, RZ, RZ, R28, P0 ;  /* 0x000000ffff1c7224 */ /* 0x000fe200000e061c */
[----:B------:R-:W-:Y:S01]  /*3410*/  @P1 CALL.REL.NOINC `(.L_x_208) ;  /* 0x0000001000001944 */ /* 0x000fe20003c00000 */
[----:B------:R-:W-:Y:S05]  /*3420*/  BRA `(.L_x_209) ;  /* 0xffffedd000007947 */ /* 0x000fea000383ffff */
.L_x_208:
[----:B------:R-:W-:Y:S05]  /*3430*/  EXIT ;  /* 0x000000000000794d */ /* 0x000fea0003800000 */
.L_x_210:
        /* <DEDUP_REMOVED lines=12> */
.L_x_225:


//--------------------- .text._ZN2at6native53_GLOBAL__N__83c2e5dd_20_UpSampleBicubic2d_cu_80ee57ca37upsample_bicubic2d_out_frame_parallelIddEEviT0_S3_bNS_27GenericPackedTensorAccessorIKT_Lm4ENS_16DefaultPtrTraitsElEENS4_IS5_Lm4ES7_lEE --------------------------
	.section	.text._ZN2at6native53_GLOBAL__N__83c2e5dd_20_UpSampleBicubic2d_cu_80ee57ca37upsample_bicubic2d_out_frame_parallelIddEEviT0_S3_bNS_27GenericPackedTensorAccessorIKT_Lm4ENS_16DefaultPtrTraitsElEENS4_IS5_Lm4ES7_lEE,"ax",@progbits
	.sectioninfo	@"SHI_REGISTERS=64"
	.align	128
.text._ZN2at6native53_GLOBAL__N__83c2e5dd_20_UpSampleBicubic2d_cu_80ee57ca37upsample_bicubic2d_out_frame_parallelIddEEviT0_S3_bNS_27GenericPackedTensorAccessorIKT_Lm4ENS_16DefaultPtrTraitsElEENS4_IS5_Lm4ES7_lEE:
        .type           _ZN2at6native53_GLOBAL__N__83c2e5dd_20_UpSampleBicubic2d_cu_80ee57ca37upsample_bicubic2d_out_frame_parallelIddEEviT0_S3_bNS_27GenericPackedTensorAccessorIKT_Lm4ENS_16DefaultPtrTraitsElEENS4_IS5_Lm4ES7_lEE,@function
        .size           _ZN2at6native53_GLOBAL__N__83c2e5dd_20_UpSampleBicubic2d_cu_80ee57ca37upsample_bicubic2d_out_frame_parallelIddEEviT0_S3_bNS_27GenericPackedTensorAccessorIKT_Lm4ENS_16DefaultPtrTraitsElEENS4_IS5_Lm4ES7_lEE,(.L_x_226 - _ZN2at6native53_GLOBAL__N__83c2e5dd_20_UpSampleBicubic2d_cu_80ee57ca37upsample_bicubic2d_out_frame_parallelIddEEviT0_S3_bNS_27GenericPackedTensorAccessorIKT_Lm4ENS_16DefaultPtrTraitsElEENS4_IS5_Lm4ES7_lEE)
        .other          _ZN2at6native53_GLOBAL__N__83c2e5dd_20_UpSampleBicubic2d_cu_80ee57ca37upsample_bicubic2d_out_frame_parallelIddEEviT0_S3_bNS_27GenericPackedTensorAccessorIKT_Lm4ENS_16DefaultPtrTraitsElEENS4_IS5_Lm4ES7_lEE,@"STO_CUDA_ENTRY STV_DEFAULT"
_ZN2at6native53_GLOBAL__N__83c2e5dd_20_UpSampleBicubic2d_cu_80ee57ca37upsample_bicubic2d_out_frame_parallelIddEEviT0_S3_bNS_27GenericPackedTensorAccessorIKT_Lm4ENS_16DefaultPtrTraitsElEENS4_IS5_Lm4ES7_lEE:
        /* <DEDUP_REMOVED lines=13> */
[----:B0-----:R-:W-:Y:S01]  /*00d0*/  HFMA2.MMA R2, -RZ, RZ, 0, 0 ;  /* 0x00000000ff027435 */ /* 0x001fe200000001ff */
[----:B-1----:R-:W-:-:S04]  /*00e0*/  IMAD.MOV R5, RZ, RZ, -R3 ;  /* 0x000000ffff057224 */ /* 0x002fc800078e0a03 */
[----:B------:R-:W-:-:S05]  /*00f0*/  IMAD R5, R5, R6, RZ ;  /* 0x0000000605057224 */ /* 0x000fca00078e02ff */
        /* <DEDUP_REMOVED lines=9> */
[-C--:B------:R-:W-:Y:S02]  /*0190*/  @!P1 IADD3 R3, R3, -R6.reuse, RZ ;  /* 0x8000000603039210 */ /* 0x080fe40007ffe0ff */
[----:B------:R-:W-:Y:S02]  /*01a0*/  @!P1 IADD3 R18, R18, 0x1, RZ ;  /* 0x0000000112129810 */ /* 0x000fe40007ffe0ff */
[----:B------:R-:W-:Y:S02]  /*01b0*/  ISETP.GE.U32.AND P0, PT, R3, R6, PT ;  /* 0x000000060300720c */ /* 0x000fe40003f06070 */
[----:B------:R-:W-:Y:S02]  /*01c0*/  ISETP.NE.AND P1, PT, RZ, c[0x0][0x1e8], PT ;  /* 0x00007a00ff007a0c */ /* 0x000fe40003f25270 */
[----:B------:R-:W-:-:S09]  /*01d0*/  MOV R3, c[0x0][0x198] ;  /* 0x0000660000037a02 */ /* 0x000fd20000000f00 */
        /* <DEDUP_REMOVED lines=9> */
[----:B------:R-:W1:Y:S01]  /*0270*/  S2R R55, SR_CTAID.Z ;  /* 0x0000000000377919 */ /* 0x000e620000002700 */
[----:B------:R-:W-:Y:S01]  /*0280*/  IMAD.MOV.U32 R12, RZ, RZ, c[0x0][0x170] ;  /* 0x00005c00ff0c7624 */ /* 0x000fe200078e00ff */
[----:B------:R-:W-:Y:S01]  /*0290*/  MOV R13, c[0x0][0x174] ;  /* 0x00005d00000d7a02 */ /* 0x000fe20000000f00 */
[----:B------:R-:W-:Y:S01]  /*02a0*/  IMAD.MOV.U32 R14, RZ, RZ, c[0x0][0x168] ;  /* 0x00005a00ff0e7624 */ /* 0x000fe200078e00ff */
[----:B------:R-:W-:Y:S01]  /*02b0*/  ULDC.S8 UR4, c[0x0][0x178] ;  /* 0x00005e0000047ab9 */ /* 0x000fe20000000200 */
[----:B------:R-:W-:Y:S01]  /*02c0*/  IMAD.MOV.U32 R15, RZ, RZ, c[0x0][0x16c] ;  /* 0x00005b00ff0f7624 */ /* 0x000fe200078e00ff */
[----:B------:R-:W-:Y:S01]  /*02d0*/  ULDC UR5, c[0x0][0x188] ;  /* 0x0000620000057ab9 */ /* 0x000fe20000000800 */
[----:B------:R-:W2:Y:S01]  /*02e0*/  I2F.F64 R8, R18 ;  /* 0x0000001200087312 */ /* 0x000ea20000201c00 */
[----:B------:R-:W-:Y:S01]  /*02f0*/  ULDC UR6, c[0x0][0x190] ;  /* 0x0000640000067ab9 */ /* 0x000fe20000000800 */
[----:B------:R-:W-:Y:S01]  /*0300*/  ISETP.NE.AND P0, PT, RZ, UR4, PT ;  /* 0x00000004ff007c0c */ /* 0x000fe2000bf05270 */
[----:B------:R-:W-:Y:S01]  /*0310*/  UIMAD UR4, UR5, UR6, URZ ;  /* 0x00000006050472a4 */ /* 0x000fe2000f8e023f */
[----:B0-----:R-:W0:-:S04]  /*0320*/  DADD R6, R4, 0.5 ;  /* 0x3fe0000004067429 */ /* 0x001e080000000000 */
[----:B------:R-:W-:-:S04]  /*0330*/  DMUL R4, R4, c[0x0][0x170] ;  /* 0x00005c0004047a28 */ /* 0x000fc80000000000 */
[----:B0-----:R-:W-:Y:S01]  /*0340*/  DFMA R6, R6, R12, -0.5 ;  /* 0xbfe000000606742b */ /* 0x001fe2000000000c */
[----:B-1----:R-:W-:-:S03]  /*0350*/  ISETP.GE.AND P1, PT, R55, UR4, PT ;  /* 0x0000000437007c0c */ /* 0x002fc6000bf26270 */
[----:B--2---:R-:W0:-:S06]  /*0360*/  DADD R10, R8, 0.5 ;  /* 0x3fe00000080a7429 */ /* 0x004e0c0000000000 */
[----:B0-----:R-:W-:-:S04]  /*0370*/  DFMA R12, R10, R14, -0.5 ;  /* 0xbfe000000a0c742b */ /* 0x001fc8000000000e */
[----:B------:R0:W1:Y:S02]  /*0380*/  DMUL R10, R8, c[0x0][0x168] ;  /* 0x00005a00080a7a28 */ /* 0x0000640000000000 */
[----:B0-----:R-:W-:Y:S02]  /*0390*/  FSEL R8, R6, R4, !P0 ;  /* 0x0000000406087208 */ /* 0x001fe40004000000 */
[----:B------:R-:W-:-:S04]  /*03a0*/  FSEL R9, R7, R5, !P0 ;  /* 0x0000000507097208 */ /* 0x000fc80004000000 */
[----:B------:R0:W2:Y:S02]  /*03b0*/  F2F.F32.F64 R5, R8 ;  /* 0x0000000800057310 */ /* 0x0000a40000301000 */
[----:B-1----:R-:W-:Y:S02]  /*03c0*/  FSEL R14, R12, R10, !P0 ;  /* 0x0000000a0c0e7208 */ /* 0x002fe40004000000 */
[----:B------:R-:W-:Y:S01]  /*03d0*/  FSEL R15, R13, R11, !P0 ;  /* 0x0000000b0d0f7208 */ /* 0x000fe20004000000 */
[----:B------:R0:W1:Y:S01]  /*03e0*/  DSETP.GEU.AND P0, PT, |R8|, c[0x2][0x0], PT ;  /* 0x008000000800762a */ /* 0x0000620003f0e200 */
[----:B------:R-:W-:-:S13]  /*03f0*/  @P1 EXIT ;  /* 0x000000000000194d */ /* 0x000fda0003800000 */
[----:B-12---:R-:W-:Y:S01]  /*0400*/  @!P0 FMUL R5, R5, 1.175494350822287508e-38 ;  /* 0x0080000005058820 */ /* 0x006fe20000400000 */
[----:B------:R-:W1:Y:S01]  /*0410*/  F2F.F32.F64 R3, R14 ;  /* 0x0000000e00037310 */ /* 0x000e620000301000 */
[----:B------:R-:W1:Y:S01]  /*0420*/  DSETP.GEU.AND P1, PT, |R14|, c[0x2][0x0], PT ;  /* 0x008000000e00762a */ /* 0x000e620003f2e200 */
[----:B------:R-:W-:Y:S01]  /*0430*/  MOV R6, 0x0 ;  /* 0x0000000000067802 */ /* 0x000fe20000000f00 */
[----:B------:R-:W-:Y:S01]  /*0440*/  IMAD.MOV.U32 R7, RZ, RZ, 0x3ff40000 ;  /* 0x3ff40000ff077424 */ /* 0x000fe200078e00ff */
[----:B------:R-:W-:Y:S01]  /*0450*/  IABS R0, c[0x0][0x190] ;  /* 0x0000640000007a13 */ /* 0x000fe20000000000 */
[----:B------:R-:W-:Y:S01]  /*0460*/  UMOV UR6, 0x1 ;  /* 0x0000000100067882 */ /* 0x000fe20000000000 */
[----:B------:R-:W-:Y:S01]  /*0470*/  ISETP.NE.AND P0, PT, RZ, c[0x0][0x190], PT ;  /* 0x00006400ff007a0c */ /* 0x000fe20003f05270 */
[----:B------:R-:W-:Y:S01]  /*0480*/  ULDC UR5, c[0x0][0x1a0] ;  /* 0x0000680000057ab9 */ /* 0x000fe20000000800 */
[----:B------:R-:W2:Y:S01]  /*0490*/  F2I.FTZ.FLOOR.NTZ R5, R5 ;  /* 0x0000000500057305 */ /* 0x000ea20000217100 */
[----:B------:R-:W-:-:S02]  /*04a0*/  ULDC UR7, c[0x0][0x198] ;  /* 0x0000660000077ab9 */ /* 0x000fc40000000800 */
[----:B------:R-:W-:Y:S02]  /*04b0*/  UIADD3 UR5, -UR6, UR5, URZ ;  /* 0x0000000506057290 */ /* 0x000fe4000fffe13f */
[----:B------:R-:W-:Y:S02]  /*04c0*/  UIADD3 UR6, -UR6, UR7, URZ ;  /* 0x0000000706067290 */ /* 0x000fe4000fffe13f */
[----:B-1----:R-:W-:Y:S01]  /*04d0*/  @!P1 FMUL R3, R3, 1.175494350822287508e-38 ;  /* 0x0080000003039820 */ /* 0x002fe20000400000 */
[----:B------:R-:W1:Y:S08]  /*04e0*/  I2F.RP R4, R0 ;  /* 0x0000000000047306 */ /* 0x000e700000209400 */
[----:B--2---:R-:W2:Y:S08]  /*04f0*/  I2F.F64 R10, R5 ;  /* 0x00000005000a7312 */ /* 0x004eb00000201c00 */
[----:B------:R-:W3:Y:S01]  /*0500*/  F2I.FTZ.FLOOR.NTZ R3, R3 ;  /* 0x0000000300037305 */ /* 0x000ee20000217100 */
[----:B--2---:R-:W2:-:S07]  /*0510*/  DADD R26, R8, -R10 ;  /* 0x00000000081a7229 */ /* 0x004e8e000000080a */
[----:B-1----:R-:W1:Y:S01]  /*0520*/  MUFU.RCP R4, R4 ;  /* 0x0000000400047308 */ /* 0x002e620000001000 */
[----:B0-2---:R-:W0:-:S07]  /*0530*/  DFMA R8, R26, R6, -2.25 ;  /* 0xc00200001a08742b */ /* 0x005e0e0000000006 */
[----:B---3--:R-:W2:Y:S01]  /*0540*/  I2F.F64 R12, R3 ;  /* 0x00000003000c7312 */ /* 0x008ea20000201c00 */
[----:B------:R-:W-:-:S04]  /*0550*/  DADD R28, R26, 1 ;  /* 0x3ff000001a1c7429 */ /* 0x000fc80000000000 */
[----:B0-----:R0:W3:Y:S02]  /*0560*/  DMUL R30, R26, R8 ;  /* 0x000000081a1e7228 */ /* 0x0010e40000000000 */
[----:B0-----:R-:W-:Y:S01]  /*0570*/  IMAD.MOV.U32 R8, RZ, RZ, 0x0 ;  /* 0x00000000ff087424 */ /* 0x001fe200078e00ff */
[----:B------:R-:W-:-:S03]  /*0580*/  MOV R9, 0x3fe80000 ;  /* 0x3fe8000000097802 */ /* 0x000fc60000000f00 */
[----:B---3--:R-:W-:-:S04]  /*0590*/  DFMA R30, R26, R30, 1 ;  /* 0x3ff000001a1e742b */ /* 0x008fc8000000001e */
[----:B------:R-:W0:-:S04]  /*05a0*/  DADD R26, -R26, 1 ;  /* 0x3ff000001a1a7429 */ /* 0x000e080000000100 */
[----:B--2---:R-:W-:-:S04]  /*05b0*/  DADD R10, R14, -R12 ;  /* 0x000000000e0a7229 */ /* 0x004fc8000000080c */
[----:B0-----:R-:W0:-:S04]  /*05c0*/  DFMA R14, R26, R6, -2.25 ;  /* 0xc00200001a0e742b */ /* 0x001e080000000006 */
[----:B------:R-:W2:-:S04]  /*05d0*/  DFMA R12, R28, -R8, 3.75 ;  /* 0x400e00001c0c742b */ /* 0x000e880000000808 */
[----:B0-----:R-:W0:-:S04]  /*05e0*/  DMUL R14, R26, R14 ;  /* 0x0000000e1a0e7228 */ /* 0x001e080000000000 */
[----:B------:R-:W-:-:S04]  /*05f0*/  DADD R24, R26, 1 ;  /* 0x3ff000001a187429 */ /* 0x000fc80000000000 */
[----:B--2---:R-:W2:-:S04]  /*0600*/  DFMA R12, R28, R12, -6 ;  /* 0xc01800001c0c742b */ /* 0x004e88000000000c */
[----:B0-----:R-:W-:-:S04]  /*0610*/  DFMA R26, R26, R14, 1 ;  /* 0x3ff000001a1a742b */ /* 0x001fc8000000000e */
[----:B------:R-:W0:-:S04]  /*0620*/  DADD R20, R10, 1 ;  /* 0x3ff000000a147429 */ /* 0x000e080000000000 */
[----:B------:R-:W3:-:S04]  /*0630*/  DFMA R14, R10, R6, -2.25 ;  /* 0xc00200000a0e742b */ /* 0x000ec80000000006 */
[----:B--2---:R-:W-:-:S04]  /*0640*/  DFMA R28, R28, R12, 3 ;  /* 0x400800001c1c742b */ /* 0x004fc8000000000c */
[----:B------:R-:W2:-:S04]  /*0650*/  DFMA R16, R24, -R8, 3.75 ;  /* 0x400e00001810742b */ /* 0x000e880000000808 */
[----:B0-----:R-:W0:-:S04]  /*0660*/  DFMA R12, R20, -R8, 3.75 ;  /* 0x400e0000140c742b */ /* 0x001e080000000808 */
[----:B---3--:R-:W3:-:S04]  /*0670*/  DMUL R22, R10, R14 ;  /* 0x0000000e0a167228 */ /* 0x008ec80000000000 */
[----:B--2---:R-:W2:-:S04]  /*0680*/  DFMA R16, R24, R16, -6 ;  /* 0xc01800001810742b */ /* 0x004e880000000010 */
[----:B0-----:R1:W0:Y:S02]  /*0690*/  DFMA R14, R20, R12, -6 ;  /* 0xc0180000140e742b */ /* 0x001224000000000c */
[----:B-1----:R-:W-:Y:S02]  /*06a0*/  IADD3 R12, R4, 0xffffffe, RZ ;  /* 0x0ffffffe040c7810 */ /* 0x002fe40007ffe0ff */
[C---:B---3--:R-:W-:Y:S01]  /*06b0*/  DFMA R22, R10.reuse, R22, 1 ;  /* 0x3ff000000a16742b */ /* 0x048fe20000000016 */
[----:B------:R-:W-:Y:S01]  /*06c0*/  LOP3.LUT R4, RZ, c[0x0][0x190], RZ, 0x33, !PT ;  /* 0x00006400ff047a12 */ /* 0x000fe200078e33ff */
[----:B------:R1:W3:Y:S02]  /*06d0*/  F2I.FTZ.U32.TRUNC.NTZ R13, R12 ;  /* 0x0000000c000d7305 */ /* 0x0002e4000021f000 */
[----:B------:R-:W4:-:S04]  /*06e0*/  DADD R10, -R10, 1 ;  /* 0x3ff000000a0a7429 */ /* 0x000f080000000100 */
[----:B--2---:R2:W-:Y:S02]  /*06f0*/  DFMA R24, R24, R16, 3 ;  /* 0x400800001818742b */ /* 0x0045e40000000010 */
[----:B--2---:R-:W-:Y:S02]  /*0700*/  SHF.R.S32.HI R16, RZ, 0x1f, R2 ;  /* 0x0000001fff107819 */ /* 0x004fe40000011402 */
[----:B0-----:R-:W-:Y:S01]  /*0710*/  DFMA R20, R20, R14, 3 ;  /* 0x400800001414742b */ /* 0x001fe2000000000e */
[----:B-1----:R-:W-:Y:S02]  /*0720*/  MOV R12, RZ ;  /* 0x000000ff000c7202 */ /* 0x002fe40000000f00 */
[----:B------:R-:W-:Y:S01]  /*0730*/  IMAD R17, R16, c[0x0][0x208], RZ ;  /* 0x0000820010117a24 */ /* 0x000fe200078e02ff */
[C---:B----4-:R-:W0:Y:S01]  /*0740*/  DADD R14, R10.reuse, 1 ;  /* 0x3ff000000a0e7429 */ /* 0x050e220000000000 */
[----:B---3--:R-:W-:Y:S02]  /*0750*/  IMAD.MOV R33, RZ, RZ, -R13 ;  /* 0x000000ffff217224 */ /* 0x008fe400078e0a0d */
[C---:B------:R-:W-:Y:S01]  /*0760*/  IMAD R19, R2.reuse, c[0x0][0x20c], R17 ;  /* 0x0000830002137a24 */ /* 0x040fe200078e0211 */
[----:B------:R-:W1:Y:S01]  /*0770*/  DFMA R6, R10, R6, -2.25 ;  /* 0xc00200000a06742b */ /* 0x000e620000000006 */
[----:B------:R-:W-:Y:S01]  /*0780*/  IMAD.WIDE.U32 R16, R2, c[0x0][0x208], RZ ;  /* 0x0000820002107a25 */ /* 0x000fe200078e00ff */
[----:B------:R-:W-:-:S02]  /*0790*/  SHF.R.S32.HI R2, RZ, 0x1f, R18 ;  /* 0x0000001fff027819 */ /* 0x000fc40000011412 */
[----:B0-----:R-:W0:Y:S01]  /*07a0*/  DFMA R8, R14, -R8, 3.75 ;  /* 0x400e00000e08742b */ /* 0x001e220000000808 */
[----:B------:R-:W-:Y:S02]  /*07b0*/  IMAD.IADD R17, R17, 0x1, R19 ;  /* 0x0000000111117824 */ /* 0x000fe400078e0213 */
[----:B------:R-:W-:Y:S01]  /*07c0*/  IMAD R53, R2, c[0x0][0x200], RZ ;  /* 0x0000800002357a24 */ /* 0x000fe200078e02ff */
[----:B-1----:R-:W1:Y:S01]  /*07d0*/  DMUL R6, R10, R6 ;  /* 0x000000060a067228 */ /* 0x002e620000000000 */
[----:B------:R-:W-:Y:S02]  /*07e0*/  IMAD R33, R33, R0, RZ ;  /* 0x0000000021217224 */ /* 0x000fe400078e02ff */
[C---:B------:R-:W-:Y:S01]  /*07f0*/  IMAD R53, R18.reuse, c[0x0][0x204], R53 ;  /* 0x0000810012357a24 */ /* 0x040fe200078e0235 */
[----:B0-----:R-:W0:Y:S01]  /*0800*/  DFMA R8, R14, R8, -6 ;  /* 0xc01800000e08742b */ /* 0x001e220000000008 */
[----:B------:R-:W-:-:S03]  /*0810*/  IMAD.WIDE.U32 R18, R18, c[0x0][0x200], R16 ;  /* 0x0000800012127a25 */ /* 0x000fc600078e0010 */
[----:B-1----:R-:W1:Y:S01]  /*0820*/  DFMA R16, R10, R6, 1 ;  /* 0x3ff000000a10742b */ /* 0x002e620000000006 */
[----:B------:R-:W-:Y:S01]  /*0830*/  IMAD.HI.U32 R2, R13, R33, R12 ;  /* 0x000000210d027227 */ /* 0x000fe200078e000c */
[C---:B------:R-:W-:Y:S02]  /*0840*/  IADD3 R13, R3.reuse, 0x1, RZ ;  /* 0x00000001030d7810 */ /* 0x040fe40007ffe0ff */
[----:B0-----:R0:W2:Y:S01]  /*0850*/  DFMA R14, R14, R8, 3 ;  /* 0x400800000e0e742b */ /* 0x0010a20000000008 */
[----:B------:R-:W-:Y:S01]  /*0860*/  IMNMX R12, R3, UR6, PT ;  /* 0x00000006030c7c17 */ /* 0x000fe2000b800200 */
[----:B------:R-:W-:Y:S01]  /*0870*/  IMAD.IADD R53, R19, 0x1, R53 ;  /* 0x0000000113357824 */ /* 0x000fe200078e0235 */
[C---:B0-----:R-:W-:Y:S02]  /*0880*/  IADD3 R9, R5.reuse, 0x2, RZ ;  /* 0x0000000205097810 */ /* 0x041fe40007ffe0ff */
[----:B------:R-:W-:Y:S02]  /*0890*/  IADD3 R8, R5, 0x1, RZ ;  /* 0x0000000105087810 */ /* 0x000fe40007ffe0ff */
[----:B------:R-:W-:-:S02]  /*08a0*/  IMNMX R10, R9, UR5, PT ;  /* 0x00000005090a7c17 */ /* 0x000fc4000b800200 */
[----:B------:R-:W-:Y:S02]  /*08b0*/  IADD3 R9, R3, -0x1, RZ ;  /* 0xffffffff03097810 */ /* 0x000fe40007ffe0ff */
[----:B------:R-:W-:Y:S02]  /*08c0*/  IADD3 R6, R5, -0x1, RZ ;  /* 0xffffffff05067810 */ /* 0x000fe40007ffe0ff */
[----:B------:R-:W-:Y:S02]  /*08d0*/  IADD3 R3, R3, 0x2, RZ ;  /* 0x0000000203037810 */ /* 0x000fe40007ffe0ff */
        /* <DEDUP_REMOVED lines=21> */
[----:B-12---:R-:W-:Y:S02]  /*0a30*/  SHF.R.S32.HI R3, RZ, 0x1f, R13 ;  /* 0x0000001fff037819 */ /* 0x006fe4000001140d */
.L_x_212:
[----:B------:R-:W-:Y:S01]  /*0a40*/  IABS R33, R55 ;  /* 0x0000003700217213 */ /* 0x000fe20000000000 */
[----:B0-----:R-:W-:Y:S01]  /*0a50*/  IMAD R35, R48, c[0x0][0x1c0], RZ ;  /* 0x0000700030237a24 */ /* 0x001fe200078e02ff */
[----:B------:R-:W-:Y:S01]  /*0a60*/  IABS R36, c[0x0][0x190] ;  /* 0x0000640000247a13 */ /* 0x000fe20000000000 */
[----:B------:R-:W-:Y:S02]  /*0a70*/  IMAD R40, R52, c[0x0][0x1b8], RZ ;  /* 0x00006e0034287a24 */ /* 0x000fe400078e02ff */
[----:B------:R-:W-:-:S04]  /*0a80*/  IMAD.HI.U32 R32, R2, R33, RZ ;  /* 0x0000002102207227 */ /* 0x000fc800078e00ff */
[----:B------:R-:W-:Y:S02]  /*0a90*/  IMAD.MOV R34, RZ, RZ, -R32 ;  /* 0x000000ffff227224 */ /* 0x000fe400078e0a20 */
[----:B------:R-:W-:Y:S02]  /*0aa0*/  IMAD R35, R6, c[0x0][0x1c4], R35 ;  /* 0x0000710006237a24 */ /* 0x000fe400078e0223 */
[----:B------:R-:W-:Y:S02]  /*0ab0*/  IMAD R33, R36, R34, R33 ;  /* 0x0000002224217224 */ /* 0x000fe400078e0221 */
[----:B------:R-:W-:Y:S02]  /*0ac0*/  IMAD R34, R10, c[0x0][0x1c0], RZ ;  /* 0x000070000a227a24 */ /* 0x000fe400078e02ff */
[----:B------:R-:W-:Y:S01]  /*0ad0*/  IMAD R47, R11, c[0x0][0x1bc], R40 ;  /* 0x00006f000b2f7a24 */ /* 0x000fe200078e0228 */
[----:B------:R-:W-:Y:S01]  /*0ae0*/  ISETP.GT.U32.AND P2, PT, R0, R33, PT ;  /* 0x000000210000720c */ /* 0x000fe20003f44070 */
[----:B------:R-:W-:-:S12]  /*0af0*/  IMAD R43, R5, c[0x0][0x1c4], R34 ;  /* 0x00007100052b7a24 */ /* 0x000fd800078e0222 */
[----:B------:R-:W-:Y:S01]  /*0b00*/  @!P2 IADD3 R33, R33, -R36, RZ ;  /* 0x800000242121a210 */ /* 0x000fe20007ffe0ff */
[----:B------:R-:W-:Y:S01]  /*0b10*/  IMAD R36, R49, c[0x0][0x1c0], RZ ;  /* 0x0000700031247a24 */ /* 0x000fe200078e02ff */
[----:B------:R-:W-:Y:S02]  /*0b20*/  @!P2 IADD3 R32, R32, 0x1, RZ ;  /* 0x000000012020a810 */ /* 0x000fe40007ffe0ff */
[----:B------:R-:W-:Y:S01]  /*0b30*/  ISETP.GE.U32.AND P1, PT, R33, R0, PT ;  /* 0x000000002100720c */ /* 0x000fe20003f26070 */
[----:B------:R-:W-:Y:S01]  /*0b40*/  IMAD R45, R7, c[0x0][0x1c4], R36 ;  /* 0x00007100072d7a24 */ /* 0x000fe200078e0224 */
[----:B------:R-:W-:-:S04]  /*0b50*/  LOP3.LUT R33, R55, c[0x0][0x190], RZ, 0x3c, !PT ;  /* 0x0000640037217a12 */ /* 0x000fc800078e3cff */
[----:B------:R-:W-:-:S07]  /*0b60*/  ISETP.GE.AND P3, PT, R33, RZ, PT ;  /* 0x000000ff2100720c */ /* 0x000fce0003f66270 */
[----:B------:R-:W-:-:S06]  /*0b70*/  @P1 IADD3 R32, R32, 0x1, RZ ;  /* 0x0000000120201810 */ /* 0x000fcc0007ffe0ff */
[----:B------:R-:W-:-:S05]  /*0b80*/  @!P3 IMAD.MOV R32, RZ, RZ, -R32 ;  /* 0x000000ffff20b224 */ /* 0x000fca00078e0a20 */
[----:B------:R-:W-:-:S04]  /*0b90*/  SEL R59, R4, R32, !P0 ;  /* 0x00000020043b7207 */ /* 0x000fc80004000000 */
[----:B------:R-:W-:Y:S01]  /*0ba0*/  SHF.R.S32.HI R56, RZ, 0x1f, R59 ;  /* 0x0000001fff387819 */ /* 0x000fe2000001143b */
[----:B------:R-:W-:-:S04]  /*0bb0*/  IMAD.WIDE.U32 R38, R59, c[0x0][0x1a8], RZ ;  /* 0x00006a003b267a25 */ /* 0x000fc800078e00ff */
[----:B------:R-:W-:Y:S02]  /*0bc0*/  IMAD R32, R56, c[0x0][0x1a8], RZ ;  /* 0x00006a0038207a24 */ /* 0x000fe400078e02ff */
[----:B------:R-:W-:Y:S02]  /*0bd0*/  IMAD.MOV R58, RZ, RZ, -R59 ;  /* 0x000000ffff3a7224 */ /* 0x000fe400078e0a3b */
[----:B------:R-:W-:Y:S02]  /*0be0*/  IMAD R33, R59, c[0x0][0x1ac], R32 ;  /* 0x00006b003b217a24 */ /* 0x000fe400078e0220 */
[----:B------:R-:W-:-:S03]  /*0bf0*/  IMAD R58, R58, c[0x0][0x190], R55 ;  /* 0x000064003a3a7a24 */ /* 0x000fc600078e0237 */
[----:B------:R-:W-:Y:S02]  /*0c00*/  IADD3 R39, R39, R33, RZ ;  /* 0x0000002127277210 */ /* 0x000fe40007ffe0ff */
[----:B------:R-:W-:-:S03]  /*0c10*/  SHF.R.S32.HI R57, RZ, 0x1f, R58 ;  /* 0x0000001fff397819 */ /* 0x000fc6000001143a */
[----:B------:R-:W-:-:S04]  /*0c20*/  IMAD.WIDE.U32 R32, R6, c[0x0][0x1c0], R38 ;  /* 0x0000700006207a25 */ /* 0x000fc800078e0026 */
[----:B------:R-:W-:Y:S02]  /*0c30*/  IMAD.IADD R33, R33, 0x1, R35 ;  /* 0x0000000121217824 */ /* 0x000fe400078e0223 */
[----:B------:R-:W-:Y:S02]  /*0c40*/  IMAD R41, R57, c[0x0][0x1b0], RZ ;  /* 0x00006c0039297a24 */ /* 0x000fe400078e02ff */
[----:B------:R-:W-:-:S04]  /*0c50*/  IMAD.WIDE.U32 R34, R5, c[0x0][0x1c0], R38 ;  /* 0x0000700005227a25 */ /* 0x000fc800078e0026 */
[C---:B------:R-:W-:Y:S02]  /*0c60*/  IMAD R41, R58.reuse, c[0x0][0x1b4], R41 ;  /* 0x00006d003a297a24 */ /* 0x040fe400078e0229 */
[----:B------:R-:W-:-:S04]  /*0c70*/  IMAD.WIDE.U32 R32, R58, c[0x0][0x1b0], R32 ;  /* 0x00006c003a207a25 */ /* 0x000fc800078e0020 */
[----:B------:R-:W-:Y:S02]  /*0c80*/  IMAD.IADD R35, R35, 0x1, R43 ;  /* 0x0000000123237824 */ /* 0x000fe400078e022b */
[----:B------:R-:W-:-:S04]  /*0c90*/  IMAD.WIDE.U32 R36, R7, c[0x0][0x1c0], R38 ;  /* 0x0000700007247a25 */ /* 0x000fc800078e0026 */
[----:B------:R-:W-:Y:S01]  /*0ca0*/  IMAD R43, R50, c[0x0][0x1c0], RZ ;  /* 0x00007000322b7a24 */ /* 0x000fe200078e02ff */
[----:B------:R-:W-:Y:S01]  /*0cb0*/  IADD3 R37, R37, R45, RZ ;  /* 0x0000002d25257210 */ /* 0x000fe20007ffe0ff */
[----:B------:R-:W-:Y:S02]  /*0cc0*/  IMAD.IADD R33, R33, 0x1, R41 ;  /* 0x0000000121217824 */ /* 0x000fe400078e0229 */
[C---:B------:R-:W-:Y:S02]  /*0cd0*/  IMAD R61, R8.reuse, c[0x0][0x1c4], R43 ;  /* 0x00007100083d7a24 */ /* 0x040fe400078e022b */
[----:B------:R-:W-:-:S04]  /*0ce0*/  IMAD.WIDE.U32 R38, R8, c[0x0][0x1c0], R38 ;  /* 0x0000700008267a25 */ /* 0x000fc800078e0026 */
[----:B------:R-:W-:Y:S01]  /*0cf0*/  IMAD.WIDE.U32 R44, R11, c[0x0][0x1b8], R32 ;  /* 0x00006e000b2c7a25 */ /* 0x000fe200078e0020 */
[----:B------:R-:W-:-:S03]  /*0d00*/  IADD3 R39, R39, R61, RZ ;  /* 0x0000003d27277210 */ /* 0x000fc60007ffe0ff */
[----:B------:R-:W-:Y:S01]  /*0d10*/  IMAD.WIDE.U32 R34, R58, c[0x0][0x1b0], R34 ;  /* 0x00006c003a227a25 */ /* 0x000fe200078e0022 */
[----:B------:R-:W-:-:S03]  /*0d20*/  LEA R42, P1, R44, c[0x0][0x180], 0x3 ;  /* 0x000060002c2a7a11 */ /* 0x000fc600078218ff */
[----:B------:R-:W-:Y:S02]  /*0d30*/  IMAD.IADD R43, R45, 0x1, R47 ;  /* 0x000000012d2b7824 */ /* 0x000fe400078e022f */
[----:B------:R-:W-:Y:S02]  /*0d40*/  IMAD.IADD R35, R41, 0x1, R35 ;  /* 0x0000000129237824 */ /* 0x000fe400078e0223 */
[----:B------:R-:W-:Y:S01]  /*0d50*/  IMAD.WIDE.U32 R38, R58, c[0x0][0x1b0], R38 ;  /* 0x00006c003a267a25 */ /* 0x000fe200078e0026 */
[----:B------:R-:W-:-:S03]  /*0d60*/  LEA.HI.X R43, R44, c[0x0][0x184], R43, 0x3, P1 ;  /* 0x000061002c2b7a11 */ /* 0x000fc600008f1c2b */
[----:B------:R-:W-:Y:S01]  /*0d70*/  IMAD.WIDE.U32 R36, R58, c[0x0][0x1b0], R36 ;  /* 0x00006c003a247a25 */ /* 0x000fe200078e0024 */
[----:B------:R-:W-:Y:S02]  /*0d80*/  IADD3 R39, R41, R39, RZ ;  /* 0x0000002729277210 */ /* 0x000fe40007ffe0ff */
[----:B------:R-:W2:Y:S01]  /*0d90*/  LDG.E.64 R42, [R42.64] ;  /* 0x000000082a2a7981 */ /* 0x000ea2000c1e1b00 */
[----:B------:R-:W-:-:S04]  /*0da0*/  IMAD.WIDE.U32 R44, R11, c[0x0][0x1b8], R34 ;  /* 0x00006e000b2c7a25 */ /* 0x000fc800078e0022 */
[----:B------:R-:W-:Y:S01]  /*0db0*/  IMAD.IADD R37, R41, 0x1, R37 ;  /* 0x0000000129257824 */ /* 0x000fe200078e0225 */
[----:B------:R-:W-:Y:S01]  /*0dc0*/  LEA R40, P1, R44, c[0x0][0x180], 0x3 ;  /* 0x000060002c287a11 */ /* 0x000fe200078218ff */
[----:B------:R-:W-:-:S05]  /*0dd0*/  IMAD.IADD R41, R47, 0x1, R45 ;  /* 0x000000012f297824 */ /* 0x000fca00078e022d */
[----:B------:R-:W-:-:S06]  /*0de0*/  LEA.HI.X R41, R44, c[0x0][0x184], R41, 0x3, P1 ;  /* 0x000061002c297a11 */ /* 0x000fcc00008f1c29 */
[----:B------:R-:W3:Y:S01]  /*0df0*/  LDG.E.64 R40, [R40.64] ;  /* 0x0000000828287981 */ /* 0x000ee2000c1e1b00 */
[----:B------:R-:W-:Y:S01]  /*0e00*/  IMAD.WIDE.U32 R60, R11, c[0x0][0x1b8], R36 ;  /* 0x00006e000b3c7a25 */ /* 0x000fe200078e0024 */
[----:B---3--:R-:W2:-:S06]  /*0e10*/  DMUL R44, R30, R40 ;  /* 0x000000281e2c7228 */ /* 0x008e8c0000000000 */
[----:B--2---:R0:W1:Y:S02]  /*0e20*/  DFMA R40, R28, R42, R44 ;  /* 0x0000002a1c28722b */ /* 0x004064000000002c */
[----:B0-----:R-:W-:Y:S01]  /*0e30*/  IMAD.IADD R45, R47, 0x1, R61 ;  /* 0x000000012f2d7824 */ /* 0x001fe200078e023d */
[----:B------:R-:W-:-:S04]  /*0e40*/  LEA R44, P1, R60, c[0x0][0x180], 0x3 ;  /* 0x000060003c2c7a11 */ /* 0x000fc800078218ff */
[----:B------:R-:W-:Y:S01]  /*0e50*/  LEA.HI.X R45, R60, c[0x0][0x184], R45, 0x3, P1 ;  /* 0x000061003c2d7a11 */ /* 0x000fe200008f1c2d */
[----:B------:R-:W-:-:S05]  /*0e60*/  IMAD.WIDE.U32 R60, R11, c[0x0][0x1b8], R38 ;  /* 0x00006e000b3c7a25 */ /* 0x000fca00078e0026 */
[----:B------:R-:W-:Y:S01]  /*0e70*/  IADD3 R47, R47, R61, RZ ;  /* 0x0000003d2f2f7210 */ /* 0x000fe20007ffe0ff */
[----:B------:R-:W1:Y:S01]  /*0e80*/  LDG.E.64 R44, [R44.64] ;  /* 0x000000082c2c7981 */ /* 0x000e62000c1e1b00 */
[----:B------:R-:W-:-:S04]  /*0e90*/  LEA R46, P1, R60, c[0x0][0x180], 0x3 ;  /* 0x000060003c2e7a11 */ /* 0x000fc800078218ff */
[----:B------:R-:W-:-:S06]  /*0ea0*/  LEA.HI.X R47, R60, c[0x0][0x184], R47, 0x3, P1 ;  /* 0x000061003c2f7a11 */ /* 0x000fcc00008f1c2f */
[----:B------:R-:W2:Y:S01]  /*0eb0*/  LDG.E.64 R46, [R46.64] ;  /* 0x000000082e2e7981 */ /* 0x000ea2000c1e1b00 */
[----:B-1----:R-:W2:-:S06]  /*0ec0*/  DFMA R40, R26, R44, R40 ;  /* 0x0000002c1a28722b */ /* 0x002e8c0000000028 */
[----:B--2---:R0:W-:Y:S02]  /*0ed0*/  DFMA R46, R24, R46, R40 ;  /* 0x0000002e182e722b */ /* 0x0041e40000000028 */
[----:B0-----:R-:W-:-:S04]  /*0ee0*/  IMAD R40, R51, c[0x0][0x1b8], RZ ;  /* 0x00006e0033287a24 */ /* 0x001fc800078e02ff */
[C---:B------:R-:W-:Y:S02]  /*0ef0*/  IMAD R61, R9.reuse, c[0x0][0x1bc], R40 ;  /* 0x00006f00093d7a24 */ /* 0x040fe400078e0228 */
[----:B------:R-:W-:-:S04]  /*0f00*/  IMAD.WIDE.U32 R40, R9, c[0x0][0x1b8], R32 ;  /* 0x00006e0009287a25 */ /* 0x000fc800078e0020 */
[----:B------:R-:W-:Y:S01]  /*0f10*/  IMAD.IADD R41, R41, 0x1, R61 ;  /* 0x0000000129297824 */ /* 0x000fe200078e023d */
[----:B------:R-:W-:Y:S01]  /*0f20*/  LEA R42, P1, R40, c[0x0][0x180], 0x3 ;  /* 0x00006000282a7a11 */ /* 0x000fe200078218ff */
[----:B------:R-:W-:-:S03]  /*0f30*/  IMAD.WIDE.U32 R44, R9, c[0x0][0x1b8], R34 ;  /* 0x00006e00092c7a25 */ /* 0x000fc600078e0022 */
[----:B------:R-:W-:Y:S01]  /*0f40*/  LEA.HI.X R43, R40, c[0x0][0x184], R41, 0x3, P1 ;  /* 0x00006100282b7a11 */ /* 0x000fe200008f1c29 */
[----:B------:R-:W-:Y:S01]  /*0f50*/  IMAD.IADD R41, R61, 0x1, R45 ;  /* 0x000000013d297824 */ /* 0x000fe200078e022d */
[----:B------:R-:W-:-:S04]  /*0f60*/  LEA R40, P1, R44, c[0x0][0x180], 0x3 ;  /* 0x000060002c287a11 */ /* 0x000fc800078218ff */
[----:B------:R-:W-:Y:S01]  /*0f70*/  LEA.HI.X R41, R44, c[0x0][0x184], R41, 0x3, P1 ;  /* 0x000061002c297a11 */ /* 0x000fe200008f1c29 */
[----:B------:R-:W2:Y:S05]  /*0f80*/  LDG.E.64 R42, [R42.64] ;  /* 0x000000082a2a7981 */ /* 0x000eaa000c1e1b00 */
[----:B------:R-:W3:Y:S02]  /*0f90*/  LDG.E.64 R40, [R40.64] ;  /* 0x0000000828287981 */ /* 0x000ee4000c1e1b00 */
[----:B---3--:R0:W2:Y:S02]  /*0fa0*/  DMUL R44, R30, R40 ;  /* 0x000000281e2c7228 */ /* 0x0080a40000000000 */
[----:B0-----:R-:W-:-:S04]  /*0fb0*/  IMAD.WIDE.U32 R40, R9, c[0x0][0x1b8], R36 ;  /* 0x00006e0009287a25 */ /* 0x001fc800078e0024 */
[----:B--2---:R0:W1:Y:S02]  /*0fc0*/  DFMA R42, R28, R42, R44 ;  /* 0x0000002a1c2a722b */ /* 0x004064000000002c */
[----:B0-----:R-:W-:Y:S02]  /*0fd0*/  IADD3 R45, R61, R41, RZ ;  /* 0x000000293d2d7210 */ /* 0x001fe40007ffe0ff */
[----:B------:R-:W-:-:S04]  /*0fe0*/  LEA R44, P1, R40, c[0x0][0x180], 0x3 ;  /* 0x00006000282c7a11 */ /* 0x000fc800078218ff */
[----:B------:R-:W-:Y:S01]  /*0ff0*/  LEA.HI.X R45, R40, c[0x0][0x184], R45, 0x3, P1 ;  /* 0x00006100282d7a11 */ /* 0x000fe200008f1c2d */
[----:B------:R-:W-:-:S04]  /*1000*/  IMAD.WIDE.U32 R40, R9, c[0x0][0x1b8], R38 ;  /* 0x00006e0009287a25 */ /* 0x000fc800078e0026 */
[----:B------:R-:W-:Y:S01]  /*1010*/  IMAD.IADD R61, R61, 0x1, R41 ;  /* 0x000000013d3d7824 */ /* 0x000fe200078e0229 */
[C---:B------:R-:W-:Y:S01]  /*1020*/  LEA R60, P1, R40.reuse, c[0x0][0x180], 0x3 ;  /* 0x00006000283c7a11 */ /* 0x040fe200078218ff */
[----:B------:R-:W1:Y:S03]  /*1030*/  LDG.E.64 R44, [R44.64] ;  /* 0x000000082c2c7981 */ /* 0x000e66000c1e1b00 */
[----:B------:R-:W-:-:S06]  /*1040*/  LEA.HI.X R61, R40, c[0x0][0x184], R61, 0x3, P1 ;  /* 0x00006100283d7a11 */ /* 0x000fcc00008f1c3d */
[----:B------:R-:W2:Y:S01]  /*1050*/  LDG.E.64 R60, [R60.64] ;  /* 0x000000083c3c7981 */ /* 0x000ea2000c1e1b00 */
[----:B-1----:R0:W2:Y:S02]  /*1060*/  DFMA R42, R26, R44, R42 ;  /* 0x0000002c1a2a722b */ /* 0x0020a4000000002a */
[----:B0-----:R-:W-:-:S04]  /*1070*/  IMAD.WIDE.U32 R44, R12, c[0x0][0x1b8], R32 ;  /* 0x00006e000c2c7a25 */ /* 0x001fc800078e0020 */
[----:B--2---:R0:W1:Y:S02]  /*1080*/  DFMA R40, R24, R60, R42 ;  /* 0x0000003c1828722b */ /* 0x004064000000002a */
[----:B0-----:R-:W-:-:S04]  /*1090*/  IMAD R43, R54, c[0x0][0x1b8], RZ ;  /* 0x00006e00362b7a24 */ /* 0x001fc800078e02ff */
[----:B------:R-:W-:Y:S01]  /*10a0*/  IMAD R61, R12, c[0x0][0x1bc], R43 ;  /* 0x00006f000c3d7a24 */ /* 0x000fe200078e022b */
[----:B------:R-:W-:-:S03]  /*10b0*/  LEA R42, P1, R44, c[0x0][0x180], 0x3 ;  /* 0x000060002c2a7a11 */ /* 0x000fc600078218ff */
[----:B------:R-:W-:Y:S01]  /*10c0*/  IMAD.IADD R43, R45, 0x1, R61 ;  /* 0x000000012d2b7824 */ /* 0x000fe200078e023d */
[----:B-1----:R-:W0:-:S04]  /*10d0*/  DMUL R40, R22, R40 ;  /* 0x0000002816287228 */ /* 0x002e080000000000 */
[----:B------:R-:W-:Y:S01]  /*10e0*/  LEA.HI.X R43, R44, c[0x0][0x184], R43, 0x3, P1 ;  /* 0x000061002c2b7a11 */ /* 0x000fe200008f1c2b */
[----:B------:R-:W-:Y:S01]  /*10f0*/  IMAD.WIDE.U32 R44, R12, c[0x0][0x1b8], R34 ;  /* 0x00006e000c2c7a25 */ /* 0x000fe200078e0022 */
[----:B0-----:R0:W-:-:S04]  /*1100*/  DFMA R40, R20, R46, R40 ;  /* 0x0000002e1428722b */ /* 0x0011c80000000028 */
[----:B------:R-:W-:Y:S01]  /*1110*/  IADD3 R45, R61, R45, RZ ;  /* 0x0000002d3d2d7210 */ /* 0x000fe20007ffe0ff */
[----:B------:R-:W2:Y:S01]  /*1120*/  LDG.E.64 R42, [R42.64] ;  /* 0x000000082a2a7981 */ /* 0x000ea2000c1e1b00 */
[----:B0-----:R-:W-:-:S04]  /*1130*/  LEA R46, P1, R44, c[0x0][0x180], 0x3 ;  /* 0x000060002c2e7a11 */ /* 0x001fc800078218ff */
[----:B------:R-:W-:-:S06]  /*1140*/  LEA.HI.X R47, R44, c[0x0][0x184], R45, 0x3, P1 ;  /* 0x000061002c2f7a11 */ /* 0x000fcc00008f1c2d */
[----:B------:R-:W3:Y:S02]  /*1150*/  LDG.E.64 R46, [R46.64] ;  /* 0x000000082e2e7981 */ /* 0x000ee4000c1e1b00 */
[----:B---3--:R-:W2:-:S06]  /*1160*/  DMUL R44, R30, R46 ;  /* 0x0000002e1e2c7228 */ /* 0x008e8c0000000000 */
[----:B--2---:R0:W1:Y:S02]  /*1170*/  DFMA R46, R28, R42, R44 ;  /* 0x0000002a1c2e722b */ /* 0x004064000000002c */
[----:B0-----:R-:W-:-:S04]  /*1180*/  IMAD.WIDE.U32 R42, R12, c[0x0][0x1b8], R36 ;  /* 0x00006e000c2a7a25 */ /* 0x001fc800078e0024 */
[----:B------:R-:W-:Y:S01]  /*1190*/  IMAD.IADD R45, R61, 0x1, R43 ;  /* 0x000000013d2d7824 */ /* 0x000fe200078e022b */
[----:B------:R-:W-:-:S04]  /*11a0*/  LEA R44, P1, R42, c[0x0][0x180], 0x3 ;  /* 0x000060002a2c7a11 */ /* 0x000fc800078218ff */
[----:B------:R-:W-:Y:S01]  /*11b0*/  LEA.HI.X R45, R42, c[0x0][0x184], R45, 0x3, P1 ;  /* 0x000061002a2d7a11 */ /* 0x000fe200008f1c2d */
[----:B------:R-:W-:-:S04]  /*11c0*/  IMAD.WIDE.U32 R42, R12, c[0x0][0x1b8], R38 ;  /* 0x00006e000c2a7a25 */ /* 0x000fc800078e0026 */
[----:B------:R-:W-:Y:S01]  /*11d0*/  IMAD.IADD R61, R61, 0x1, R43 ;  /* 0x000000013d3d7824 */ /* 0x000fe200078e022b */
[C---:B------:R-:W-:Y:S01]  /*11e0*/  LEA R60, P1, R42.reuse, c[0x0][0x180], 0x3 ;  /* 0x000060002a3c7a11 */ /* 0x040fe200078218ff */
[----:B------:R-:W1:Y:S03]  /*11f0*/  LDG.E.64 R44, [R44.64] ;  /* 0x000000082c2c7981 */ /* 0x000e66000c1e1b00 */
[----:B------:R-:W-:-:S05]  /*1200*/  LEA.HI.X R61, R42, c[0x0][0x184], R61, 0x3, P1 ;  /* 0x000061002a3d7a11 */ /* 0x000fca00008f1c3d */
[----:B------:R0:W2:Y:S01]  /*1210*/  LDG.E.64 R42, [R60.64] ;  /* 0x000000083c2a7981 */ /* 0x0000a2000c1e1b00 */
[----:B------:R-:W-:-:S04]  /*1220*/  IMAD.WIDE.U32 R34, R13, c[0x0][0x1b8], R34 ;  /* 0x00006e000d227a25 */ /* 0x000fc800078e0022 */
[----:B0-----:R-:W-:-:S05]  /*1230*/  IMAD.WIDE.U32 R60, R13, c[0x0][0x1b8], R32 ;  /* 0x00006e000d3c7a25 */ /* 0x001fca00078e0020 */
[----:B------:R-:W-:Y:S01]  /*1240*/  LEA R32, P1, R60, c[0x0][0x180], 0x3 ;  /* 0x000060003c207a11 */ /* 0x000fe200078218ff */
[----:B------:R-:W-:Y:S01]  /*1250*/  IMAD.WIDE.U32 R38, R13, c[0x0][0x1b8], R38 ;  /* 0x00006e000d267a25 */ /* 0x000fe200078e0026 */
[----:B-1----:R-:W2:-:S06]  /*1260*/  DFMA R46, R26, R44, R46 ;  /* 0x0000002c1a2e722b */ /* 0x002e8c000000002e */
[----:B--2---:R0:W1:Y:S02]  /*1270*/  DFMA R42, R24, R42, R46 ;  /* 0x0000002a182a722b */ /* 0x004064000000002e */
[----:B0-----:R-:W-:-:S04]  /*1280*/  IMAD R46, R3, c[0x0][0x1b8], RZ ;  /* 0x00006e00032e7a24 */ /* 0x001fc800078e02ff */
[----:B------:R-:W-:-:S05]  /*1290*/  IMAD R47, R13, c[0x0][0x1bc], R46 ;  /* 0x00006f000d2f7a24 */ /* 0x000fca00078e022e */
[----:B------:R-:W-:Y:S01]  /*12a0*/  IADD3 R33, R61, R47, RZ ;  /* 0x0000002f3d217210 */ /* 0x000fe20007ffe0ff */
[----:B------:R-:W-:-:S03]  /*12b0*/  IMAD.WIDE.U32 R44, R13, c[0x0][0x1b8], R36 ;  /* 0x00006e000d2c7a25 */ /* 0x000fc600078e0024 */
[----:B------:R-:W-:Y:S01]  /*12c0*/  LEA.HI.X R33, R60, c[0x0][0x184], R33, 0x3, P1 ;  /* 0x000061003c217a11 */ /* 0x000fe200008f1c21 */
[----:B------:R-:W-:Y:S01]  /*12d0*/  IMAD.IADD R35, R47, 0x1, R35 ;  /* 0x000000012f237824 */ /* 0x000fe200078e0223 */
[----:B------:R-:W-:-:S04]  /*12e0*/  LEA R36, P1, R34, c[0x0][0x180], 0x3 ;  /* 0x0000600022247a11 */ /* 0x000fc800078218ff */
[----:B------:R-:W-:Y:S01]  /*12f0*/  LEA.HI.X R37, R34, c[0x0][0x184], R35, 0x3, P1 ;  /* 0x0000610022257a11 */ /* 0x000fe200008f1c23 */
[----:B------:R-:W2:Y:S05]  /*1300*/  LDG.E.64 R32, [R32.64] ;  /* 0x0000000820207981 */ /* 0x000eaa000c1e1b00 */
[----:B------:R-:W3:Y:S01]  /*1310*/  LDG.E.64 R36, [R36.64] ;  /* 0x0000000824247981 */ /* 0x000ee2000c1e1b00 */
[C---:B------:R-:W-:Y:S01]  /*1320*/  IMAD.IADD R35, R47.reuse, 0x1, R45 ;  /* 0x000000012f237824 */ /* 0x040fe200078e022d */
[----:B------:R-:W-:Y:S02]  /*1330*/  LEA R34, P1, R44, c[0x0][0x180], 0x3 ;  /* 0x000060002c227a11 */ /* 0x000fe400078218ff */
[----:B------:R-:W-:-:S02]  /*1340*/  IADD3 R47, R47, R39, RZ ;  /* 0x000000272f2f7210 */ /* 0x000fc40007ffe0ff */
[----:B------:R-:W-:Y:S02]  /*1350*/  LEA.HI.X R35, R44, c[0x0][0x184], R35, 0x3, P1 ;  /* 0x000061002c237a11 */ /* 0x000fe400008f1c23 */
[----:B------:R-:W-:-:S04]  /*1360*/  LEA R44, P1, R38, c[0x0][0x180], 0x3 ;  /* 0x00006000262c7a11 */ /* 0x000fc800078218ff */
[----:B------:R-:W-:Y:S01]  /*1370*/  LEA.HI.X R45, R38, c[0x0][0x184], R47, 0x3, P1 ;  /* 0x00006100262d7a11 */ /* 0x000fe200008f1c2f */
[----:B------:R-:W4:Y:S05]  /*1380*/  LDG.E.64 R34, [R34.64] ;  /* 0x0000000822227981 */ /* 0x000f2a000c1e1b00 */
[----:B------:R-:W5:Y:S01]  /*1390*/  LDG.E.64 R44, [R44.64] ;  /* 0x000000082c2c7981 */ /* 0x000f62000c1e1b00 */
[----:B------:R-:W-:Y:S02]  /*13a0*/  IMAD R56, R56, c[0x0][0x1f0], RZ ;  /* 0x00007c0038387a24 */ /* 0x000fe400078e02ff */
[----:B------:R-:W-:-:S04]  /*13b0*/  IMAD R57, R57, c[0x0][0x1f8], RZ ;  /* 0x00007e0039397a24 */ /* 0x000fc800078e02ff */
[----:B------:R-:W-:Y:S01]  /*13c0*/  IMAD R57, R58, c[0x0][0x1fc], R57 ;  /* 0x00007f003a397a24 */ /* 0x000fe200078e0239 */
[----:B------:R-:W-:Y:S01]  /*13d0*/  IADD3 R55, R55, c[0x0][0x14], RZ ;  /* 0x0000050037377a10 */ /* 0x000fe20007ffe0ff */
[----:B-1----:R-:W-:-:S04]  /*13e0*/  DFMA R40, R16, R42, R40 ;  /* 0x0000002a1028722b */ /* 0x002fc80000000028 */
[----:B---3--:R-:W2:-:S06]  /*13f0*/  DMUL R38, R30, R36 ;  /* 0x000000241e267228 */ /* 0x008e8c0000000000 */
[----:B--2---:R0:W4:Y:S02]  /*1400*/  DFMA R38, R28, R32, R38 ;  /* 0x000000201c26722b */ /* 0x0041240000000026 */
[----:B0-----:R-:W-:Y:S02]  /*1410*/  IMAD.MOV.U32 R32, RZ, RZ, R18 ;  /* 0x000000ffff207224 */ /* 0x001fe400078e0012 */
[----:B------:R-:W-:Y:S02]  /*1420*/  IMAD.MOV.U32 R33, RZ, RZ, R53 ;  /* 0x000000ffff217224 */ /* 0x000fe400078e0035 */
[C---:B------:R-:W-:Y:S02]  /*1430*/  IMAD R37, R59.reuse, c[0x0][0x1f4], R56 ;  /* 0x00007d003b257a24 */ /* 0x040fe400078e0238 */
[----:B------:R-:W-:-:S05]  /*1440*/  IMAD.WIDE.U32 R32, R59, c[0x0][0x1f0], R32 ;  /* 0x00007c003b207a25 */ /* 0x000fca00078e0020 */
[----:B------:R-:W-:Y:S01]  /*1450*/  IADD3 R33, R33, R37, RZ ;  /* 0x0000002521217210 */ /* 0x000fe20007ffe0ff */
[----:B----4-:R0:W5:-:S04]  /*1460*/  DFMA R38, R26, R34, R38 ;  /* 0x000000221a26722b */ /* 0x0101480000000026 */
[----:B------:R-:W-:-:S04]  /*1470*/  IMAD.WIDE.U32 R32, R58, c[0x0][0x1f8], R32 ;  /* 0x00007e003a207a25 */ /* 0x000fc800078e0020 */
[----:B------:R-:W-:Y:S01]  /*1480*/  IMAD.IADD R33, R33, 0x1, R57 ;  /* 0x0000000121217824 */ /* 0x000fe200078e0239 */
[----:B0-----:R-:W-:Y:S01]  /*1490*/  LEA R34, P1, R32, c[0x0][0x1c8], 0x3 ;  /* 0x0000720020227a11 */ /* 0x001fe200078218ff */
[----:B-----5:R-:W0:-:S03]  /*14a0*/  DFMA R38, R24, R44, R38 ;  /* 0x0000002c1826722b */ /* 0x020e060000000026 */
[----:B------:R-:W-:Y:S02]  /*14b0*/  LEA.HI.X R35, R32, c[0x0][0x1cc], R33, 0x3, P1 ;  /* 0x0000730020237a11 */ /* 0x000fe400008f1c21 */
[----:B------:R-:W-:Y:S01]  /*14c0*/  ISETP.GE.AND P1, PT, R55, UR4, PT ;  /* 0x0000000437007c0c */ /* 0x000fe2000bf26270 */
[----:B0-----:R-:W0:-:S07]  /*14d0*/  DFMA R38, R14, R38, R40 ;  /* 0x000000260e26722b */ /* 0x001e0e0000000028 */
[----:B0-----:R0:W-:Y:S05]  /*14e0*/  STG.E.64 [R34.64], R38 ;  /* 0x0000002622007986 */ /* 0x0011ea000c101b08 */
[----:B------:R-:W-:Y:S05]  /*14f0*/  @!P1 BRA `(.L_x_212) ;  /* 0xfffff54000009947 */ /* 0x000fea000383ffff */
[----:B------:R-:W-:Y:S05]  /*1500*/  EXIT ;  /* 0x000000000000794d */ /* 0x000fea0003800000 */
.L_x_211:
[----:B------:R-:W0:Y:S01]  /*1510*/  S2UR UR4, SR_CTAID.Z ;  /* 0x00000000000479c3 */ /* 0x000e220000002700 */
[----:B------:R-:W-:-:S04]  /*1520*/  IMAD.MOV.U32 R0, RZ, RZ, c[0x0][0x188] ;  /* 0x00006200ff007624 */ /* 0x000fc800078e00ff */
[----:B------:R-:W-:-:S05]  /*1530*/  IMAD R0, R0, c[0x0][0x190], RZ ;  /* 0x0000640000007a24 */ /* 0x000fca00078e02ff */
[----:B0-----:R-:W-:-:S13]  /*1540*/  ISETP.LE.AND P0, PT, R0, UR4, PT ;  /* 0x0000000400007c0c */ /* 0x001fda000bf03270 */
[----:B------:R-:W-:Y:S05]  /*1550*/  @P0 EXIT ;  /* 0x000000000000094d */ /* 0x000fea0003800000 */
[----:B------:R-:W-:Y:S01]  /*1560*/  IABS R4, c[0x0][0x190] ;  /* 0x0000640000047a13 */ /* 0x000fe20000000000 */
[C---:B------:R-:W-:Y:S01]  /*1570*/  IMAD.WIDE.U32 R6, R2.reuse, c[0x0][0x1c0], RZ ;  /* 0x0000700002067a25 */ /* 0x040fe200078e00ff */
[----:B------:R-:W-:Y:S02]  /*1580*/  SHF.R.S32.HI R5, RZ, 0x1f, R2 ;  /* 0x0000001fff057819 */ /* 0x000fe40000011402 */
[----:B------:R-:W0:Y:S01]  /*1590*/  I2F.RP R8, R4 ;  /* 0x0000000400087306 */ /* 0x000e220000209400 */
[----:B------:R-:W-:Y:S02]  /*15a0*/  ISETP.NE.AND P0, PT, RZ, c[0x0][0x190], PT ;  /* 0x00006400ff007a0c */ /* 0x000fe40003f05270 */
[C---:B------:R-:W-:Y:S01]  /*15b0*/  IMAD R3, R5.reuse, c[0x0][0x1c0], RZ ;  /* 0x0000700005037a24 */ /* 0x040fe200078e02ff */
[----:B------:R-:W-:Y:S01]  /*15c0*/  LOP3.LUT R23, RZ, c[0x0][0x190], RZ, 0x33, !PT ;  /* 0x00006400ff177a12 */ /* 0x000fe200078e33ff */
[----:B------:R-:W-:Y:S02]  /*15d0*/  IMAD R9, R5, c[0x0][0x208], RZ ;  /* 0x0000820005097a24 */ /* 0x000fe400078e02ff */
[----:B------:R-:W-:-:S02]  /*15e0*/  IMAD R5, R2, c[0x0][0x1c4], R3 ;  /* 0x0000710002057a24 */ /* 0x000fc400078e0203 */
[C---:B------:R-:W-:Y:S02]  /*15f0*/  IMAD R9, R2.reuse, c[0x0][0x20c], R9 ;  /* 0x0000830002097a24 */ /* 0x040fe400078e0209 */
[----:B------:R-:W-:Y:S01]  /*1600*/  IMAD.WIDE.U32 R2, R2, c[0x0][0x208], RZ ;  /* 0x0000820002027a25 */ /* 0x000fe200078e00ff */
[----:B------:R-:W-:Y:S02]  /*1610*/  IADD3 R7, R7, R5, RZ ;  /* 0x0000000507077210 */ /* 0x000fe40007ffe0ff */
[----:B------:R-:W-:Y:S01]  /*1620*/  SHF.R.S32.HI R5, RZ, 0x1f, R18 ;  /* 0x0000001fff057819 */ /* 0x000fe20000011412 */
[----:B------:R-:W-:Y:S01]  /*1630*/  IMAD.IADD R9, R3, 0x1, R9 ;  /* 0x0000000103097824 */ /* 0x000fe200078e0209 */
[----:B0-----:R-:W0:Y:S03]  /*1640*/  MUFU.RCP R8, R8 ;  /* 0x0000000800087308 */ /* 0x001e260000001000 */
[----:B------:R-:W-:-:S02]  /*1650*/  IMAD R3, R5, c[0x0][0x1b8], RZ ;  /* 0x00006e0005037a24 */ /* 0x000fc400078e02ff */
[----:B------:R-:W-:Y:S02]  /*1660*/  IMAD R5, R5, c[0x0][0x200], RZ ;  /* 0x0000800005057a24 */ /* 0x000fe400078e02ff */
[C---:B------:R-:W-:Y:S02]  /*1670*/  IMAD R13, R18.reuse, c[0x0][0x1bc], R3 ;  /* 0x00006f00120d7a24 */ /* 0x040fe400078e0203 */
[----:B------:R-:W-:Y:S01]  /*1680*/  IMAD R21, R18, c[0x0][0x204], R5 ;  /* 0x0000810012157a24 */ /* 0x000fe200078e0205 */
[----:B0-----:R-:W-:Y:S02]  /*1690*/  IADD3 R10, R8, 0xffffffe, RZ ;  /* 0x0ffffffe080a7810 */ /* 0x001fe40007ffe0ff */
[----:B------:R-:W-:Y:S01]  /*16a0*/  MOV R8, R2 ;  /* 0x0000000200087202 */ /* 0x000fe20000000f00 */
[C---:B------:R-:W-:Y:S01]  /*16b0*/  IMAD.WIDE.U32 R2, R18.reuse, c[0x0][0x1b8], R6 ;  /* 0x00006e0012027a25 */ /* 0x040fe200078e0006 */
[----:B------:R0:W1:Y:S03]  /*16c0*/  F2I.FTZ.U32.TRUNC.NTZ R11, R10 ;  /* 0x0000000a000b7305 */ /* 0x000066000021f000 */
[----:B------:R-:W-:Y:S01]  /*16d0*/  IMAD.WIDE.U32 R18, R18, c[0x0][0x200], R8 ;  /* 0x0000800012127a25 */ /* 0x000fe200078e0008 */
[----:B------:R-:W-:-:S03]  /*16e0*/  IADD3 R17, R3, R13, RZ ;  /* 0x0000000d03117210 */ /* 0x000fc60007ffe0ff */
[----:B------:R-:W-:Y:S02]  /*16f0*/  IMAD.IADD R21, R21, 0x1, R19 ;  /* 0x0000000115157824 */ /* 0x000fe400078e0213 */
[----:B0-----:R-:W-:Y:S02]  /*1700*/  IMAD.MOV.U32 R10, RZ, RZ, RZ ;  /* 0x000000ffff0a7224 */ /* 0x001fe400078e00ff */
[----:B-1----:R-:W-:-:S04]  /*1710*/  IMAD.MOV R15, RZ, RZ, -R11 ;  /* 0x000000ffff0f7224 */ /* 0x002fc800078e0a0b */
[----:B------:R-:W-:-:S04]  /*1720*/  IMAD R5, R15, R4, RZ ;  /* 0x000000040f057224 */ /* 0x000fc800078e02ff */
[----:B------:R-:W-:-:S04]  /*1730*/  IMAD.HI.U32 R16, R11, R5, R10 ;  /* 0x000000050b107227 */ /* 0x000fc800078e000a */
[----:B------:R-:W-:-:S05]  /*1740*/  IMAD.U32 R5, RZ, RZ, UR4 ;  /* 0x00000004ff057e24 */ /* 0x000fca000f8e00ff */
.L_x_213:
[----:B0-----:R-:W-:Y:S02]  /*1750*/  IABS R7, R5 ;  /* 0x0000000500077213 */ /* 0x001fe40000000000 */
[----:B------:R-:W-:-:S03]  /*1760*/  IABS R10, c[0x0][0x190] ;  /* 0x00006400000a7a13 */ /* 0x000fc60000000000 */
[----:B------:R-:W-:-:S04]  /*1770*/  IMAD.HI.U32 R6, R16, R7, RZ ;  /* 0x0000000710067227 */ /* 0x000fc800078e00ff */
[----:B------:R-:W-:-:S04]  /*1780*/  IMAD.MOV R8, RZ, RZ, -R6 ;  /* 0x000000ffff087224 */ /* 0x000fc800078e0a06 */
[----:B------:R-:W-:-:S05]  /*1790*/  IMAD R7, R10, R8, R7 ;  /* 0x000000080a077224 */ /* 0x000fca00078e0207 */
[----:B------:R-:W-:-:S13]  /*17a0*/  ISETP.GT.U32.AND P2, PT, R4, R7, PT ;  /* 0x000000070400720c */ /* 0x000fda0003f44070 */
[----:B------:R-:W-:Y:S02]  /*17b0*/  @!P2 IADD3 R7, R7, -R10, RZ ;  /* 0x8000000a0707a210 */ /* 0x000fe40007ffe0ff */
[----:B------:R-:W-:Y:S02]  /*17c0*/  @!P2 IADD3 R6, R6, 0x1, RZ ;  /* 0x000000010606a810 */ /* 0x000fe40007ffe0ff */
[----:B------:R-:W-:Y:S02]  /*17d0*/  ISETP.GE.U32.AND P1, PT, R7, R4, PT ;  /* 0x000000040700720c */ /* 0x000fe40003f26070 */
[----:B------:R-:W-:-:S04]  /*17e0*/  LOP3.LUT R7, R5, c[0x0][0x190], RZ, 0x3c, !PT ;  /* 0x0000640005077a12 */ /* 0x000fc800078e3cff */
[----:B------:R-:W-:Y:S01]  /*17f0*/  ISETP.GE.AND P3, PT, R7, RZ, PT ;  /* 0x000000ff0700720c */ /* 0x000fe20003f66270 */
[----:B------:R-:W-:-:S06]  /*1800*/  IMAD.MOV.U32 R7, RZ, RZ, R17 ;  /* 0x000000ffff077224 */ /* 0x000fcc00078e0011 */
[----:B------:R-:W-:-:S06]  /*1810*/  @P1 IADD3 R6, R6, 0x1, RZ ;  /* 0x0000000106061810 */ /* 0x000fcc0007ffe0ff */
[----:B------:R-:W-:-:S05]  /*1820*/  @!P3 IMAD.MOV R6, RZ, RZ, -R6 ;  /* 0x000000ffff06b224 */ /* 0x000fca00078e0a06 */
        /* <DEDUP_REMOVED lines=16> */
[----:B------:R0:W2:Y:S01]  /*1930*/  LDG.E.64 R6, [R8.64] ;  /* 0x0000000808067981 */ /* 0x0000a2000c1e1b00 */
[----:B------:R-:W-:Y:S01]  /*1940*/  IMAD R14, R10, c[0x0][0x1f0], RZ ;  /* 0x00007c000a0e7a24 */ /* 0x000fe200078e02ff */
[----:B------:R-:W-:Y:S01]  /*1950*/  IADD3 R5, R5, c[0x0][0x14], RZ ;  /* 0x0000050005057a10 */ /* 0x000fe20007ffe0ff */
[----:B------:R-:W-:Y:S01]  /*1960*/  IMAD R12, R12, c[0x0][0x1f8], RZ ;  /* 0x00007e000c0c7a24 */ /* 0x000fe200078e02ff */
[----:B0-----:R-:W-:Y:S01]  /*1970*/  MOV R9, R21 ;  /* 0x0000001500097202 */ /* 0x001fe20000000f00 */
[----:B------:R-:W-:-:S04]  /*1980*/  IMAD.MOV.U32 R8, RZ, RZ, R18 ;  /* 0x000000ffff087224 */ /* 0x000fc800078e0012 */
[----:B------:R-:W-:-:S04]  /*1990*/  IMAD.WIDE.U32 R10, R13, c[0x0][0x1f0], R8 ;  /* 0x00007c000d0a7a25 */ /* 0x000fc800078e0008 */
[----:B------:R-:W-:-:S04]  /*19a0*/  IMAD R13, R13, c[0x0][0x1f4], R14 ;  /* 0x00007d000d0d7a24 */ /* 0x000fc800078e020e */
[----:B------:R-:W-:Y:S02]  /*19b0*/  IMAD.IADD R11, R11, 0x1, R13 ;  /* 0x000000010b0b7824 */ /* 0x000fe400078e020d */
[C---:B------:R-:W-:Y:S02]  /*19c0*/  IMAD R13, R15.reuse, c[0x0][0x1fc], R12 ;  /* 0x00007f000f0d7a24 */ /* 0x040fe400078e020c */
[----:B------:R-:W-:-:S05]  /*19d0*/  IMAD.WIDE.U32 R10, R15, c[0x0][0x1f8], R10 ;  /* 0x00007e000f0a7a25 */ /* 0x000fca00078e000a */
[----:B------:R-:W-:Y:S02]  /*19e0*/  IADD3 R11, R11, R13, RZ ;  /* 0x0000000d0b0b7210 */ /* 0x000fe40007ffe0ff */
[----:B------:R-:W-:-:S04]  /*19f0*/  LEA R8, P1, R10, c[0x0][0x1c8], 0x3 ;  /* 0x000072000a087a11 */ /* 0x000fc800078218ff */
[----:B------:R-:W-:Y:S02]  /*1a00*/  LEA.HI.X R9, R10, c[0x0][0x1cc], R11, 0x3, P1 ;  /* 0x000073000a097a11 */ /* 0x000fe400008f1c0b */
[----:B------:R-:W-:-:S03]  /*1a10*/  ISETP.GE.AND P1, PT, R5, R0, PT ;  /* 0x000000000500720c */ /* 0x000fc60003f26270 */
[----:B--2---:R0:W-:Y:S10]  /*1a20*/  STG.E.64 [R8.64], R6 ;  /* 0x0000000608007986 */ /* 0x0041f4000c101b08 */
[----:B------:R-:W-:Y:S05]  /*1a30*/  @!P1 BRA `(.L_x_213) ;  /* 0xfffffd1000009947 */ /* 0x000fea000383ffff */
[----:B------:R-:W-:Y:S05]  /*1a40*/  EXIT ;  /* 0x000000000000794d */ /* 0x000fea0003800000 */
.L_x_214:
        /* <DEDUP_REMOVED lines=11> */
.L_x_226:


//--------------------- .nv.global                --------------------------
	.section	.nv.global,"aw",@nobits
.nv.global:
	.type		_ZN51_INTERNAL_83c2e5dd_20_UpSampleBicubic2d_cu_80ee57ca4cuda3std3__48in_placeE,@object
	.size		_ZN51_INTERNAL_83c2e5dd_20_UpSampleBicubic2d_cu_80ee57ca4cuda3std3__48in_placeE,(_ZN51_INTERNAL_83c2e5dd_20_UpSampleBicubic2d_cu_80ee57ca4cuda3std6ranges3__45__cpo8distanceE - _ZN51_INTERNAL_83c2e5dd_20_UpSampleBicubic2d_cu_80ee57ca4cuda3std3__48in_placeE)
_ZN51_INTERNAL_83c2e5dd_20_UpSampleBicubic2d_cu_80ee57ca4cuda3std3__48in_placeE:
	.zero		1
	.type		_ZN51_INTERNAL_83c2e5dd_20_UpSampleBicubic2d_cu_80ee57ca4cuda3std6ranges3__45__cpo8distanceE,@object
	.size		_ZN51_INTERNAL_83c2e5dd_20_UpSampleBicubic2d_cu_80ee57ca4cuda3std6ranges3__45__cpo8distanceE,(_ZN51_INTERNAL_83c2e5dd_20_UpSampleBicubic2d_cu_80ee57ca4cuda3std3__45__cpo6cbeginE - _ZN51_INTERNAL_83c2e5dd_20_UpSampleBicubic2d_cu_80ee57ca4cuda3std6ranges3__45__cpo8distanceE)
_ZN51_INTERNAL_83c2e5dd_20_UpSampleBicubic2d_cu_80ee57ca4cuda3std6ranges3__45__cpo8distanceE:
	.zero		1
	.type		_ZN51_INTERNAL_83c2e5dd_20_UpSampleBicubic2d_cu_80ee57ca4cuda3std3__45__cpo6cbeginE,@object
	.size		_ZN51_INTERNAL_83c2e5dd_20_UpSampleBicubic2d_cu_80ee57ca4cuda3std3__45__cpo6cbeginE,(_ZN51_INTERNAL_83c2e5dd_20_UpSampleBicubic2d_cu_80ee57ca4cuda3std6ranges3__45__cpo7advanceE - _ZN51_INTERNAL_83c2e5dd_20_UpSampleBicubic2d_cu_80ee57ca4cuda3std3__45__cpo6cbeginE)
_ZN51_INTERNAL_83c2e5dd_20_UpSampleBicubic2d_cu_80ee57ca4cuda3std3__45__cpo6cbeginE:
	.zero		1
	.type		_ZN51_INTERNAL_83c2e5dd_20_UpSampleBicubic2d_cu_80ee57ca4cuda3std6ranges3__45__cpo7advanceE,@object
	.size		_ZN51_INTERNAL_83c2e5dd_20_UpSampleBicubic2d_cu_80ee57ca4cuda3std6ranges3__45__cpo7advanceE,(_ZN51_INTERNAL_83c2e5dd_20_UpSampleBicubic2d_cu_80ee57ca4cuda3std3__45__cpo7crbeginE - _ZN51_INTERNAL_83c2e5dd_20_UpSampleBicubic2d_cu_80ee57ca4cuda3std6ranges3__45__cpo7advanceE)
_ZN51_INTERNAL_83c2e5dd_20_UpSampleBicubic2d_cu_80ee57ca4cuda3std6ranges3__45__cpo7advanceE:
	.zero		1
	.type		_ZN51_INTERNAL_83c2e5dd_20_UpSampleBicubic2d_cu_80ee57ca4cuda3std3__45__cpo7crbeginE,@object
	.size		_ZN51_INTERNAL_83c2e5dd_20_UpSampleBicubic2d_cu_80ee57ca4cuda3std3__45__cpo7crbeginE,(_ZN51_INTERNAL_83c2e5dd_20_UpSampleBicubic2d_cu_80ee57ca4cuda3std6ranges3__45__cpo4dataE - _ZN51_INTERNAL_83c2e5dd_20_UpSampleBicubic2d_cu_80ee57ca4cuda3std3__45__cpo7crbeginE)
_ZN51_INTERNAL_83c2e5dd_20_UpSampleBicubic2d_cu_80ee57ca4cuda3std3__45__cpo7crbeginE:
	.zero		1
	.type		_ZN51_INTERNAL_83c2e5dd_20_UpSampleBicubic2d_cu_80ee57ca4cuda3std6ranges3__45__cpo4dataE,@object
	.size		_ZN51_INTERNAL_83c2e5dd_20_UpSampleBicubic2d_cu_80ee57ca4cuda3std6ranges3__45__cpo4dataE,(_ZN51_INTERNAL_83c2e5dd_20_UpSampleBicubic2d_cu_80ee57ca4cuda3std6ranges3__45__cpo5beginE - _ZN51_INTERNAL_83c2e5dd_20_UpSampleBicubic2d_cu_80ee57ca4cuda3std6ranges3__45__cpo4dataE)
_ZN51_INTERNAL_83c2e5dd_20_UpSampleBicubic2d_cu_80ee57ca4cuda3std6ranges3__45__cpo4dataE:
	.zero		1
	.type		_ZN51_INTERNAL_83c2e5dd_20_UpSampleBicubic2d_cu_80ee57ca4cuda3std6ranges3__45__cpo5beginE,@object
	.size		_ZN51_INTERNAL_83c2e5dd_20_UpSampleBicubic2d_cu_80ee57ca4cuda3std6ranges3__45__cpo5beginE,(_ZN51_INTERNAL_83c2e5dd_20_UpSampleBicubic2d_cu_80ee57ca4cuda3std3__453_GLOBAL__N__83c2e5dd_20_UpSampleBicubic2d_cu_80ee57ca6ignoreE - _ZN51_INTERNAL_83c2e5dd_20_UpSampleBicubic2d_cu_80ee57ca4cuda3std6ranges3__45__cpo5beginE)
_ZN51_INTERNAL_83c2e5dd_20_UpSampleBicubic2d_cu_80ee57ca4cuda3std6ranges3__45__cpo5beginE:
	.zero		1
	.type		_ZN51_INTERNAL_83c2e5dd_20_UpSampleBicubic2d_cu_80ee57ca4cuda3std3__453_GLOBAL__N__83c2e5dd_20_UpSampleBicubic2d_cu_80ee57ca6ignoreE,@object
	.size		_ZN51_INTERNAL_83c2e5dd_20_UpSampleBicubic2d_cu_80ee57ca4cuda3std3__453_GLOBAL__N__83c2e5dd_20_UpSampleBicubic2d_cu_80ee57ca6ignoreE,(_ZN51_INTERNAL_83c2e5dd_20_UpSampleBicubic2d_cu_80ee57ca4cuda3std6ranges3__45__cpo4sizeE - _ZN51_INTERNAL_83c2e5dd_20_UpSampleBicubic2d_cu_80ee57ca4cuda3std3__453_GLOBAL__N__83c2e5dd_20_UpSampleBicubic2d_cu_80ee57ca6ignoreE)
_ZN51_INTERNAL_83c2e5dd_20_UpSampleBicubic2d_cu_80ee57ca4cuda3std3__453_GLOBAL__N__83c2e5dd_20_UpSampleBicubic2d_cu_80ee57ca6ignoreE:
	.zero		1
	.type		_ZN51_INTERNAL_83c2e5dd_20_UpSampleBicubic2d_cu_80ee57ca4cuda3std6ranges3__45__cpo4sizeE,@object
	.size		_ZN51_INTERNAL_83c2e5dd_20_UpSampleBicubic2d_cu_80ee57ca4cuda3std6ranges3__45__cpo4sizeE,(_ZN51_INTERNAL_83c2e5dd_20_UpSampleBicubic2d_cu_80ee57ca4cuda3std3__45__cpo5beginE - _ZN51_INTERNAL_83c2e5dd_20_UpSampleBicubic2d_cu_80ee57ca4cuda3std6ranges3__45__cpo4sizeE)
_ZN51_INTERNAL_83c2e5dd_20_UpSampleBicubic2d_cu_80ee57ca4cuda3std6ranges3__45__cpo4sizeE:
	.zero		1
	.type		_ZN51_INTERNAL_83c2e5dd_20_UpSampleBicubic2d_cu_80ee57ca4cuda3std3__45__cpo5beginE,@object
	.size		_ZN51_INTERNAL_83c2e5dd_20_UpSampleBicubic2d_cu_80ee57ca4cuda3std3__45__cpo5beginE,(_ZN51_INTERNAL_83c2e5dd_20_UpSampleBicubic2d_cu_80ee57ca4cuda3std6ranges3__45__cpo6cbeginE - _ZN51_INTERNAL_83c2e5dd_20_UpSampleBicubic2d_cu_80ee57ca4cuda3std3__45__cpo5beginE)
_ZN51_INTERNAL_83c2e5dd_20_UpSampleBicubic2d_cu_80ee57ca4cuda3std3__45__cpo5beginE:
	.zero		1
	.type		_ZN51_INTERNAL_83c2e5dd_20_UpSampleBicubic2d_cu_80ee57ca4cuda3std6ranges3__45__cpo6cbeginE,@object
	.size		_ZN51_INTERNAL_83c2e5dd_20_UpSampleBicubic2d_cu_80ee57ca4cuda3std6ranges3__45__cpo6cbeginE,(_ZN51_INTERNAL_83c2e5dd_20_UpSampleBicubic2d_cu_80ee57ca4cuda3std3__45__cpo6rbeginE - _ZN51_INTERNAL_83c2e5dd_20_UpSampleBicubic2d_cu_80ee57ca4cuda3std6ranges3__45__cpo6cbeginE)
_ZN51_INTERNAL_83c2e5dd_20_UpSampleBicubic2d_cu_80ee57ca4cuda3std6ranges3__45__cpo6cbeginE:
	.zero		1
	.type		_ZN51_INTERNAL_83c2e5dd_20_UpSampleBicubic2d_cu_80ee57ca4cuda3std3__45__cpo6rbeginE,@object
	.size		_ZN51_INTERNAL_83c2e5dd_20_UpSampleBicubic2d_cu_80ee57ca4cuda3std3__45__cpo6rbeginE,(_ZN51_INTERNAL_83c2e5dd_20_UpSampleBicubic2d_cu_80ee57ca4cuda3std6ranges3__45__cpo4nextE - _ZN51_INTERNAL_83c2e5dd_20_UpSampleBicubic2d_cu_80ee57ca4cuda3std3__45__cpo6rbeginE)
_ZN51_INTERNAL_83c2e5dd_20_UpSampleBicubic2d_cu_80ee57ca4cuda3std3__45__cpo6rbeginE:
	.zero		1
	.type		_ZN51_INTERNAL_83c2e5dd_20_UpSampleBicubic2d_cu_80ee57ca4cuda3std6ranges3__45__cpo4nextE,@object
	.size		_ZN51_INTERNAL_83c2e5dd_20_UpSampleBicubic2d_cu_80ee57ca4cuda3std6ranges3__45__cpo4nextE,(_ZN51_INTERNAL_83c2e5dd_20_UpSampleBicubic2d_cu_80ee57ca4cuda3std6ranges3__45__cpo4swapE - _ZN51_INTERNAL_83c2e5dd_20_UpSampleBicubic2d_cu_80ee57ca4cuda3std6ranges3__45__cpo4nextE)
_ZN51_INTERNAL_83c2e5dd_20_UpSampleBicubic2d_cu_80ee57ca4cuda3std6ranges3__45__cpo4nextE:
	.zero		1
	.type		_ZN51_INTERNAL_83c2e5dd_20_UpSampleBicubic2d_cu_80ee57ca4cuda3std6ranges3__45__cpo4swapE,@object
	.size		_ZN51_INTERNAL_83c2e5dd_20_UpSampleBicubic2d_cu_80ee57ca4cuda3std6ranges3__45__cpo4swapE,(_ZN51_INTERNAL_83c2e5dd_20_UpSampleBicubic2d_cu_80ee57ca4cuda3std3__420unreachable_sentinelE - _ZN51_INTERNAL_83c2e5dd_20_UpSampleBicubic2d_cu_80ee57ca4cuda3std6ranges3__45__cpo4swapE)
_ZN51_INTERNAL_83c2e5dd_20_UpSampleBicubic2d_cu_80ee57ca4cuda3std6ranges3__45__cpo4swapE:
	.zero		1
	.type		_ZN51_INTERNAL_83c2e5dd_20_UpSampleBicubic2d_cu_80ee57ca4cuda3std3__420unreachable_sentinelE,@object
	.size		_ZN51_INTERNAL_83c2e5dd_20_UpSampleBicubic2d_cu_80ee57ca4cuda3std3__420unreachable_sentinelE,(_ZN51_INTERNAL_83c2e5dd_20_UpSampleBicubic2d_cu_80ee57ca6thrust23THRUST_300001_SM_800_NS6system6detail10sequential3seqE - _ZN51_INTERNAL_83c2e5dd_20_UpSampleBicubic2d_cu_80ee57ca4cuda3std3__420unreachable_sentinelE)
_ZN51_INTERNAL_83c2e5dd_20_UpSampleBicubic2d_cu_80ee57ca4cuda3std3__420unreachable_sentinelE:
	.zero		1
	.type		_ZN51_INTERNAL_83c2e5dd_20_UpSampleBicubic2d_cu_80ee57ca6thrust23THRUST_300001_SM_800_NS6system6detail10sequential3seqE,@object
	.size		_ZN51_INTERNAL_83c2e5dd_20_UpSampleBicubic2d_cu_80ee57ca6thrust23THRUST_300001_SM_800_NS6system6detail10sequential3seqE,(_ZN51_INTERNAL_83c2e5dd_20_UpSampleBicubic2d_cu_80ee57ca4cuda3std3__45__cpo4cendE - _ZN51_INTERNAL_83c2e5dd_20_UpSampleBicubic2d_cu_80ee57ca6thrust23THRUST_300001_SM_800_NS6system6detail10sequential3seqE)
_ZN51_INTERNAL_83c2e5dd_20_UpSampleBicubic2d_cu_80ee57ca6thrust23THRUST_300001_SM_800_NS6system6detail10sequential3seqE:
	.zero		1
	.type		_ZN51_INTERNAL_83c2e5dd_20_UpSampleBicubic2d_cu_80ee57ca4cuda3std3__45__cpo4cendE,@object
	.size		_ZN51_INTERNAL_83c2e5dd_20_UpSampleBicubic2d_cu_80ee57ca4cuda3std3__45__cpo4cendE,(_ZN51_INTERNAL_83c2e5dd_20_UpSampleBicubic2d_cu_80ee57ca4cuda3std6ranges3__45__cpo9iter_swapE - _ZN51_INTERNAL_83c2e5dd_20_UpSampleBicubic2d_cu_80ee57ca4cuda3std3__45__cpo4cendE)
_ZN51_INTERNAL_83c2e5dd_20_UpSampleBicubic2d_cu_80ee57ca4cuda3std3__45__cpo4cendE:
	.zero		1
	.type		_ZN51_INTERNAL_83c2e5dd_20_UpSampleBicubic2d_cu_80ee57ca4cuda3std6ranges3__45__cpo9iter_swapE,@object
	.size		_ZN51_INTERNAL_83c2e5dd_20_UpSampleBicubic2d_cu_80ee57ca4cuda3std6ranges3__45__cpo9iter_swapE,(_ZN51_INTERNAL_83c2e5dd_20_UpSampleBicubic2d_cu_80ee57ca4cuda3std3__45__cpo5crendE - _ZN51_INTERNAL_83c2e5dd_20_UpSampleBicubic2d_cu_80ee57ca4cuda3std6ranges3__45__cpo9iter_swapE)
_ZN51_INTERNAL_83c2e5dd_20_UpSampleBicubic2d_cu_80ee57ca4cuda3std6ranges3__45__cpo9iter_swapE:
	.zero		1
	.type		_ZN51_INTERNAL_83c2e5dd_20_UpSampleBicubic2d_cu_80ee57ca4cuda3std3__45__cpo5crendE,@object
	.size		_ZN51_INTERNAL_83c2e5dd_20_UpSampleBicubic2d_cu_80ee57ca4cuda3std3__45__cpo5crendE,(_ZN51_INTERNAL_83c2e5dd_20_UpSampleBicubic2d_cu_80ee57ca4cuda3std6ranges3__45__cpo5cdataE - _ZN51_INTERNAL_83c2e5dd_20_UpSampleBicubic2d_cu_80ee57ca4cuda3std3__45__cpo5crendE)
_ZN51_INTERNAL_83c2e5dd_20_UpSampleBicubic2d_cu_80ee57ca4cuda3std3__45__cpo5crendE:
	.zero		1
	.type		_ZN51_INTERNAL_83c2e5dd_20_UpSampleBicubic2d_cu_80ee57ca4cuda3std6ranges3__45__cpo5cdataE,@object
	.size		_ZN51_INTERNAL_83c2e5dd_20_UpSampleBicubic2d_cu_80ee57ca4cuda3std6ranges3__45__cpo5cdataE,(_ZN51_INTERNAL_83c2e5dd_20_UpSampleBicubic2d_cu_80ee57ca4cuda3std6ranges3__45__cpo3endE - _ZN51_INTERNAL_83c2e5dd_20_UpSampleBicubic2d_cu_80ee57ca4cuda3std6ranges3__45__cpo5cdataE)
_ZN51_INTERNAL_83c2e5dd_20_UpSampleBicubic2d_cu_80ee57ca4cuda3std6ranges3__45__cpo5cdataE:
	.zero		1
	.type		_ZN51_INTERNAL_83c2e5dd_20_UpSampleBicubic2d_cu_80ee57ca4cuda3std6ranges3__45__cpo3endE,@object
	.size		_ZN51_INTERNAL_83c2e5dd_20_UpSampleBicubic2d_cu_80ee57ca4cuda3std6ranges3__45__cpo3endE,(_ZN51_INTERNAL_83c2e5dd_20_UpSampleBicubic2d_cu_80ee57ca4cuda3std3__419piecewise_constructE - _ZN51_INTERNAL_83c2e5dd_20_UpSampleBicubic2d_cu_80ee57ca4cuda3std6ranges3__45__cpo3endE)
_ZN51_INTERNAL_83c2e5dd_20_UpSampleBicubic2d_cu_80ee57ca4cuda3std6ranges3__45__cpo3endE:
	.zero		1
	.type		_ZN51_INTERNAL_83c2e5dd_20_UpSampleBicubic2d_cu_80ee57ca4cuda3std3__419piecewise_constructE,@object
	.size		_ZN51_INTERNAL_83c2e5dd_20_UpSampleBicubic2d_cu_80ee57ca4cuda3std3__419piecewise_constructE,(_ZN51_INTERNAL_83c2e5dd_20_UpSampleBicubic2d_cu_80ee57ca4cuda3std6ranges3__45__cpo5ssizeE - _ZN51_INTERNAL_83c2e5dd_20_UpSampleBicubic2d_cu_80ee57ca4cuda3std3__419piecewise_constructE)
_ZN51_INTERNAL_83c2e5dd_20_UpSampleBicubic2d_cu_80ee57ca4cuda3std3__419piecewise_constructE:
	.zero		1
	.type		_ZN51_INTERNAL_83c2e5dd_20_UpSampleBicubic2d_cu_80ee57ca4cuda3std6ranges3__45__cpo5ssizeE,@object
	.size		_ZN51_INTERNAL_83c2e5dd_20_UpSampleBicubic2d_cu_80ee57ca4cuda3std6ranges3__45__cpo5ssizeE,(_ZN51_INTERNAL_83c2e5dd_20_UpSampleBicubic2d_cu_80ee57ca4cuda3std3__45__cpo3endE - _ZN51_INTERNAL_83c2e5dd_20_UpSampleBicubic2d_cu_80ee57ca4cuda3std6ranges3__45__cpo5ssizeE)
_ZN51_INTERNAL_83c2e5dd_20_UpSampleBicubic2d_cu_80ee57ca4cuda3std6ranges3__45__cpo5ssizeE:
	.zero		1
	.type		_ZN51_INTERNAL_83c2e5dd_20_UpSampleBicubic2d_cu_80ee57ca4cuda3std3__45__cpo3endE,@object
	.size		_ZN51_INTERNAL_83c2e5dd_20_UpSampleBicubic2d_cu_80ee57ca4cuda3std3__45__cpo3endE,(_ZN51_INTERNAL_83c2e5dd_20_UpSampleBicubic2d_cu_80ee57ca4cuda3std6ranges3__45__cpo4cendE - _ZN51_INTERNAL_83c2e5dd_20_UpSampleBicubic2d_cu_80ee57ca4cuda3std3__45__cpo3endE)
_ZN51_INTERNAL_83c2e5dd_20_UpSampleBicubic2d_cu_80ee57ca4cuda3std3__45__cpo3endE:
	.zero		1
	.type		_ZN51_INTERNAL_83c2e5dd_20_UpSampleBicubic2d_cu_80ee57ca4cuda3std6ranges3__45__cpo4cendE,@object
	.size		_ZN51_INTERNAL_83c2e5dd_20_UpSampleBicubic2d_cu_80ee57ca4cuda3std6ranges3__45__cpo4cendE,(_ZN51_INTERNAL_83c2e5dd_20_UpSampleBicubic2d_cu_80ee57ca4cuda3std3__45__cpo4rendE - _ZN51_INTERNAL_83c2e5dd_20_UpSampleBicubic2d_cu_80ee57ca4cuda3std6ranges3__45__cpo4cendE)
_ZN51_INTERNAL_83c2e5dd_20_UpSampleBicubic2d_cu_80ee57ca4cuda3std6ranges3__45__cpo4cendE:
	.zero		1
	.type		_ZN51_INTERNAL_83c2e5dd_20_UpSampleBicubic2d_cu_80ee57ca4cuda3std3__45__cpo4rendE,@object
	.size		_ZN51_INTERNAL_83c2e5dd_20_UpSampleBicubic2d_cu_80ee57ca4cuda3std3__45__cpo4rendE,(_ZN51_INTERNAL_83c2e5dd_20_UpSampleBicubic2d_cu_80ee57ca4cuda3std6ranges3__45__cpo4prevE - _ZN51_INTERNAL_83c2e5dd_20_UpSampleBicubic2d_cu_80ee57ca4cuda3std3__45__cpo4rendE)
_ZN51_INTERNAL_83c2e5dd_20_UpSampleBicubic2d_cu_80ee57ca4cuda3std3__45__cpo4rendE:
	.zero		1
	.type		_ZN51_INTERNAL_83c2e5dd_20_UpSampleBicubic2d_cu_80ee57ca4cuda3std6ranges3__45__cpo4prevE,@object
	.size		_ZN51_INTERNAL_83c2e5dd_20_UpSampleBicubic2d_cu_80ee57ca4cuda3std6ranges3__45__cpo4prevE,(_ZN51_INTERNAL_83c2e5dd_20_UpSampleBicubic2d_cu_80ee57ca4cuda3std6ranges3__45__cpo9iter_moveE - _ZN51_INTERNAL_83c2e5dd_20_UpSampleBicubic2d_cu_80ee57ca4cuda3std6ranges3__45__cpo4prevE)
_ZN51_INTERNAL_83c2e5dd_20_UpSampleBicubic2d_cu_80ee57ca4cuda3std6ranges3__45__cpo4prevE:
	.zero		1
	.type		_ZN51_INTERNAL_83c2e5dd_20_UpSampleBicubic2d_cu_80ee57ca4cuda3std6ranges3__45__cpo9iter_moveE,@object
	.size		_ZN51_INTERNAL_83c2e5dd_20_UpSampleBicubic2d_cu_80ee57ca4cuda3std6ranges3__45__cpo9iter_moveE,(.L_13 - _ZN51_INTERNAL_83c2e5dd_20_UpSampleBicubic2d_cu_80ee57ca4cuda3std6ranges3__45__cpo9iter_moveE)
_ZN51_INTERNAL_83c2e5dd_20_UpSampleBicubic2d_cu_80ee57ca4cuda3std6ranges3__45__cpo9iter_moveE:
	.zero		1
.L_13:
